def matmul_kernel(
    a_ptr,
    b_ptr,
    c_ptr,
    M,
    N,
    K,
    stride_am,
    stride_ak,
    stride_bk,
    stride_bn,
    stride_cm,
    stride_cn,
    BLOCK_M: tl.constexpr,
    BLOCK_N: tl.constexpr,
    BLOCK_K: tl.constexpr,
    GROUP_M: tl.constexpr,
):
    pid = tl.program_id(axis=0)
    num_pid_m = tl.cdiv(M, BLOCK_M)
    num_pid_n = tl.cdiv(N, BLOCK_N)
    num_pid_in_group = GROUP_M * num_pid_n
    group_id = pid // num_pid_in_group
    first_pid_m = group_id * GROUP_M
    group_size_m = min(num_pid_m - first_pid_m, GROUP_M)
    pid_m = first_pid_m + ((pid % num_pid_in_group) % group_size_m)
    pid_n = (pid % num_pid_in_group) // group_size_m

    offs_am = (pid_m * BLOCK_M + tl.arange(0, BLOCK_M)) % M
    offs_bn = (pid_n * BLOCK_N + tl.arange(0, BLOCK_N)) % N
    offs_k = tl.arange(0, BLOCK_K)
    a_ptrs = a_ptr + offs_am[:, None] * stride_am + offs_k[None, :] * stride_ak
    b_ptrs = b_ptr + offs_k[:, None] * stride_bk + offs_bn[None, :] * stride_bn

    acc = tl.zeros((BLOCK_M, BLOCK_N), dtype=tl.float32)
    for kk in range(0, tl.cdiv(K, BLOCK_K)):
        a = tl.load(a_ptrs, mask=offs_k[None, :] < K - kk * BLOCK_K, other=0.0)
        b = tl.load(b_ptrs, mask=offs_k[:, None] < K - kk * BLOCK_K, other=0.0)
        acc = tl.dot(a, b, acc)
        a_ptrs += BLOCK_K * stride_ak
        b_ptrs += BLOCK_K * stride_bk

    c = acc.to(c_ptr.dtype.element_ty)
    offs_cm = pid_m * BLOCK_M + tl.arange(0, BLOCK_M)
    offs_cn = pid_n * BLOCK_N + tl.arange(0, BLOCK_N)
    c_ptrs = c_ptr + offs_cm[:, None] * stride_cm + offs_cn[None, :] * stride_cn
    mask = (offs_cm[:, None] < M) & (offs_cn[None, :] < N)
    tl.store(c_ptrs, c, mask=mask)

# config = {"BLOCK_K": 128, "BLOCK_M": 128, "BLOCK_N": 64, "GROUP_M": 8, "arch": "sm_90", "dtype": "bf16", "num_ctas": 1, "num_stages": 4, "num_warps": 2}
# arch = sm_90


// ===== COMPILED SASS (sm_90a) =====

	.target	sm_90a

	.elftype	@"ET_EXEC"


//--------------------- .note.nv.tkinfo           --------------------------
	.section	.note.nv.tkinfo,"",@"SHT_NOTE"
	.sectionflags	@"SHF_NOTE_NV_TKINFO"
	.tkinfo
        /*0018*/ 	.word	0x00000002
        /*0030*/ 	.string	""
        /*0030*/ 	.string	"ptxas"
        /*0030*/ 	.string	"Cuda compilation tools, release 13.0, V13.0.88"
        /*0030*/ 	.string	"Build cuda_13.0.r13.0/compiler.36424714_0"
        /*0030*/ 	.string	"-v  -suppress-debug-info  -lineinfo  -arch sm_90a "



//--------------------- .note.nv.cuinfo           --------------------------
	.section	.note.nv.cuinfo,"",@"SHT_NOTE"
	.sectionflags	@"SHF_NOTE_NV_CUINFO"
        /*0018*/ 	.short	0x0002
        /*001a*/ 	.short	0x005a
        /*001c*/ 	.short	0x0082
	.zero		2


//--------------------- .nv.info                  --------------------------
	.section	.nv.info,"",@"SHT_CUDA_INFO"
	.align	4


	//----- nvinfo : EIATTR_REGCOUNT
	.align		4
        /*0000*/ 	.byte	0x04, 0x2f
        /*0002*/ 	.short	(.L_1 - .L_0)
	.align		4
.L_0:
        /*0004*/ 	.word	index@(matmul_kernel)
        /*0008*/ 	.word	0x00000020


	//----- nvinfo : EIATTR_FRAME_SIZE
	.align		4
.L_1:
        /*000c*/ 	.byte	0x04, 0x11
        /*000e*/ 	.short	(.L_3 - .L_2)
	.align		4
.L_2:
        /*0010*/ 	.word	index@(matmul_kernel)
        /*0014*/ 	.word	0x00002b18


	//----- nvinfo : EIATTR_MIN_STACK_SIZE
	.align		4
.L_3:
        /*0018*/ 	.byte	0x04, 0x12
        /*001a*/ 	.short	(.L_5 - .L_4)
	.align		4
.L_4:
        /*001c*/ 	.word	index@(matmul_kernel)
        /*0020*/ 	.word	0x00002b18
.L_5:


//--------------------- .nv.compat                --------------------------
	.section	.nv.compat,"",@"SHT_CUDA_COMPAT_INFO"
	.align	4
        /*0000*/ 	.byte	0x02, 0x09, 0x01, 0x00, 0x02, 0x02, 0x01, 0x00, 0x02, 0x05, 0x05, 0x00, 0x03, 0x07, 0x01, 0x01
        /*0010*/ 	.byte	0x02, 0x03, 0x00, 0x00, 0x02, 0x06, 0x01, 0x00, 0x04, 0x0b, 0x08, 0x00, 0x00, 0x00, 0x00, 0x00
        /*0020*/ 	.byte	0x00, 0x00, 0x00, 0x00


//--------------------- .nv.info.matmul_kernel    --------------------------
	.section	.nv.info.matmul_kernel,"",@"SHT_CUDA_INFO"
	.sectionflags	@""
	.align	4


	//----- nvinfo : EIATTR_CUDA_API_VERSION
	.align		4
        /*0000*/ 	.byte	0x04, 0x37
        /*0002*/ 	.short	(.L_7 - .L_6)
.L_6:
        /*0004*/ 	.word	0x00000082


	//----- nvinfo : EIATTR_KPARAM_INFO
	.align		4
.L_7:
        /*0008*/ 	.byte	0x04, 0x17
        /*000a*/ 	.short	(.L_9 - .L_8)
.L_8:
        /*000c*/ 	.word	0x00000000
        /*0010*/ 	.short	0x000d
        /*0012*/ 	.short	0x0048
        /*0014*/ 	.byte	0x00, 0xf4, 0x21, 0x00


	//----- nvinfo : EIATTR_KPARAM_INFO
	.align		4
.L_9:
        /*0018*/ 	.byte	0x04, 0x17
        /*001a*/ 	.short	(.L_11 - .L_10)
.L_10:
        /*001c*/ 	.word	0x00000000
        /*0020*/ 	.short	0x000c
        /*0022*/ 	.short	0x0040
        /*0024*/ 	.byte	0x00, 0xf4, 0x21, 0x00


	//----- nvinfo : EIATTR_KPARAM_INFO
	.align		4
.L_11:
        /*0028*/ 	.byte	0x04, 0x17
        /*002a*/ 	.short	(.L_13 - .L_12)
.L_12:
        /*002c*/ 	.word	0x00000000
        /*0030*/ 	.short	0x000b
        /*0032*/ 	.short	0x0038
        /*0034*/ 	.byte	0x00, 0xf0, 0x11, 0x00


	//----- nvinfo : EIATTR_KPARAM_INFO
	.align		4
.L_13:
        /*0038*/ 	.byte	0x04, 0x17
        /*003a*/ 	.short	(.L_15 - .L_14)
.L_14:
        /*003c*/ 	.word	0x00000000
        /*0040*/ 	.short	0x000a
        /*0042*/ 	.short	0x0034
        /*0044*/ 	.byte	0x00, 0xf0, 0x11, 0x00


	//----- nvinfo : EIATTR_KPARAM_INFO
	.align		4
.L_15:
        /*0048*/ 	.byte	0x04, 0x17
        /*004a*/ 	.short	(.L_17 - .L_16)
.L_16:
        /*004c*/ 	.word	0x00000000
        /*0050*/ 	.short	0x0009
        /*0052*/ 	.short	0x0030
        /*0054*/ 	.byte	0x00, 0xf0, 0x11, 0x00


	//----- nvinfo : EIATTR_KPARAM_INFO
	.align		4
.L_17:
        /*0058*/ 	.byte	0x04, 0x17
        /*005a*/ 	.short	(.L_19 - .L_18)
.L_18:
        /*005c*/ 	.word	0x00000000
        /*0060*/ 	.short	0x0008
        /*0062*/ 	.short	0x002c
        /*0064*/ 	.byte	0x00, 0xf0, 0x11, 0x00


	//----- nvinfo : EIATTR_KPARAM_INFO
	.align		4
.L_19:
        /*0068*/ 	.byte	0x04, 0x17
        /*006a*/ 	.short	(.L_21 - .L_20)
.L_20:
        /*006c*/ 	.word	0x00000000
        /*0070*/ 	.short	0x0007
        /*0072*/ 	.short	0x0028
        /*0074*/ 	.byte	0x00, 0xf0, 0x11, 0x00


	//----- nvinfo : EIATTR_KPARAM_INFO
	.align		4
.L_21:
        /*0078*/ 	.byte	0x04, 0x17
        /*007a*/ 	.short	(.L_23 - .L_22)
.L_22:
        /*007c*/ 	.word	0x00000000
        /*0080*/ 	.short	0x0006
        /*0082*/ 	.short	0x0024
        /*0084*/ 	.byte	0x00, 0xf0, 0x11, 0x00


	//----- nvinfo : EIATTR_KPARAM_INFO
	.align		4
.L_23:
        /*0088*/ 	.byte	0x04, 0x17
        /*008a*/ 	.short	(.L_25 - .L_24)
.L_24:
        /*008c*/ 	.word	0x00000000
        /*0090*/ 	.short	0x0005
        /*0092*/ 	.short	0x0020
        /*0094*/ 	.byte	0x00, 0xf0, 0x11, 0x00


	//----- nvinfo : EIATTR_KPARAM_INFO
	.align		4
.L_25:
        /*0098*/ 	.byte	0x04, 0x17
        /*009a*/ 	.short	(.L_27 - .L_26)
.L_26:
        /*009c*/ 	.word	0x00000000
        /*00a0*/ 	.short	0x0004
        /*00a2*/ 	.short	0x001c
        /*00a4*/ 	.byte	0x00, 0xf0, 0x11, 0x00


	//----- nvinfo : EIATTR_KPARAM_INFO
	.align		4
.L_27:
        /*00a8*/ 	.byte	0x04, 0x17
        /*00aa*/ 	.short	(.L_29 - .L_28)
.L_28:
        /*00ac*/ 	.word	0x00000000
        /*00b0*/ 	.short	0x0003
        /*00b2*/ 	.short	0x0018
        /*00b4*/ 	.byte	0x00, 0xf0, 0x11, 0x00


	//----- nvinfo : EIATTR_KPARAM_INFO
	.align		4
.L_29:
        /*00b8*/ 	.byte	0x04, 0x17
        /*00ba*/ 	.short	(.L_31 - .L_30)
.L_30:
        /*00bc*/ 	.word	0x00000000
        /*00c0*/ 	.short	0x0002
        /*00c2*/ 	.short	0x0010
        /*00c4*/ 	.byte	0x00, 0xf4, 0x21, 0x00


	//----- nvinfo : EIATTR_KPARAM_INFO
	.align		4
.L_31:
        /*00c8*/ 	.byte	0x04, 0x17
        /*00ca*/ 	.short	(.L_33 - .L_32)
.L_32:
        /*00cc*/ 	.word	0x00000000
        /*00d0*/ 	.short	0x0001
        /*00d2*/ 	.short	0x0008
        /*00d4*/ 	.byte	0x00, 0xf4, 0x21, 0x00


	//----- nvinfo : EIATTR_KPARAM_INFO
	.align		4
.L_33:
        /*00d8*/ 	.byte	0x04, 0x17
        /*00da*/ 	.short	(.L_35 - .L_34)
.L_34:
        /*00dc*/ 	.word	0x00000000
        /*00e0*/ 	.short	0x0000
        /*00e2*/ 	.short	0x0000
        /*00e4*/ 	.byte	0x00, 0xf4, 0x21, 0x00


	//----- nvinfo : EIATTR_SPARSE_MMA_MASK
	.align		4
.L_35:
        /*00e8*/ 	.byte	0x03, 0x50
        /*00ea*/ 	.short	0x0000


	//----- nvinfo : EIATTR_MAXREG_COUNT
	.align		4
        /*00ec*/ 	.byte	0x03, 0x1b
        /*00ee*/ 	.short	0x00ff


	//----- nvinfo : EIATTR_NUM_BARRIERS
	.align		4
        /*00f0*/ 	.byte	0x02, 0x4c
        /*00f2*/ 	.byte	0x01
	.zero		1


	//----- nvinfo : EIATTR_ANNOTATIONS
	.align		4
        /*00f4*/ 	.byte	0x04, 0x55
        /*00f6*/ 	.short	(.L_37 - .L_36)


	//   ....[0]....
.L_36:
        /*00f8*/ 	.word	0x00000001
        /*00fc*/ 	.byte	0xd0, 0x00, 0x00, 0x00, 0x01, 0x00, 0x00, 0x00, 0xf0, 0x00, 0x00, 0x00, 0x01, 0x00, 0x00, 0x00
        /* <DEDUP_REMOVED lines=294> */
        /*136c*/ 	.byte	0x10, 0x68, 0x00, 0x00, 0x01, 0x00, 0x00, 0x00, 0x20, 0x68, 0x00, 0x00


	//----- nvinfo : EIATTR_MERCURY_ISA_VERSION
	.align		4
.L_37:
        /*1378*/ 	.byte	0x03, 0x5f
        /*137a*/ 	.short	0x0101


	//----- nvinfo : EIATTR_EXIT_INSTR_OFFSETS
	.align		4
        /*137c*/ 	.byte	0x04, 0x1c
        /*137e*/ 	.short	(.L_39 - .L_38)


	//   ....[0]....
.L_38:
        /*1380*/ 	.word	0x0003d210


	//   ....[1]....
        /*1384*/ 	.word	0x0003d240


	//----- nvinfo : EIATTR_REQNTID
	.align		4
.L_39:
        /*1388*/ 	.byte	0x04, 0x10
        /*138a*/ 	.short	(.L_41 - .L_40)
.L_40:
        /*138c*/ 	.word	0x00000040
        /*1390*/ 	.word	0x00000001
        /*1394*/ 	.word	0x00000001


	//----- nvinfo : EIATTR_CBANK_PARAM_SIZE
	.align		4
.L_41:
        /*1398*/ 	.byte	0x03, 0x19
        /*139a*/ 	.short	0x0050


	//----- nvinfo : EIATTR_PARAM_CBANK
	.align		4
        /*139c*/ 	.byte	0x04, 0x0a
        /*139e*/ 	.short	(.L_43 - .L_42)
	.align		4
.L_42:
        /*13a0*/ 	.word	index@(.nv.constant0.matmul_kernel)
        /*13a4*/ 	.short	0x0210
        /*13a6*/ 	.short	0x0050


	//----- nvinfo : EIATTR_SW_WAR
	.align		4
.L_43:
        /*13a8*/ 	.byte	0x04, 0x36
        /*13aa*/ 	.short	(.L_45 - .L_44)
.L_44:
        /*13ac*/ 	.word	0x00000008
.L_45:


//--------------------- .nv.callgraph             --------------------------
	.section	.nv.callgraph,"",@"SHT_CUDA_CALLGRAPH"
	.align	4
	.sectionentsize	8
	.align		4
        /*0000*/ 	.word	0x00000000
	.align		4
        /*0004*/ 	.word	0xffffffff
	.align		4
        /*0008*/ 	.word	0x00000000
	.align		4
        /*000c*/ 	.word	0xfffffffe
	.align		4
        /*0010*/ 	.word	0x00000000
	.align		4
        /*0014*/ 	.word	0xfffffffd
	.align		4
        /*0018*/ 	.word	0x00000000
	.align		4
        /*001c*/ 	.word	0xfffffffc


//--------------------- .text.matmul_kernel       --------------------------
	.section	.text.matmul_kernel,"ax",@progbits
	.align	128
        .global         matmul_kernel
        .type           matmul_kernel,@function
        .size           matmul_kernel,(.L_x_3 - matmul_kernel)
        .other          matmul_kernel,@"STO_CUDA_ENTRY STV_DEFAULT"
matmul_kernel:
.text.matmul_kernel:
[----:B------:R-:W0:Y:S08]  /*0000*/  LDC R1, c[0x0][0x28] ;  /* 0x00000a00ff017b82 */ /* 0x000e300000000800 */
[----:B------:R-:W1:Y:S01]  /*0010*/  LDC.64 R2, c[0x0][0x228] ;  /* 0x00008a00ff027b82 */ /* 0x000e620000000a00 */
[----:B0-----:R-:W-:Y:S01]  /*0020*/  VIADD R1, R1, 0xffffd4e8 ;  /* 0xffffd4e801017836 */ /* 0x001fe20000000000 */
[----:B------:R-:W-:Y:S01]  /*0030*/  UMOV UR4, 0x400 ;  /* 0x0000040000047882 */ /* 0x000fe20000000000 */
[----:B------:R-:W-:-:S02]  /*0040*/  CS2R R14, SRZ ;  /* 0x00000000000e7805 */ /* 0x000fc4000001ff00 */
[----:B------:R-:W-:Y:S02]  /*0050*/  CS2R R16, SRZ ;  /* 0x0000000000107805 */ /* 0x000fe4000001ff00 */
[----:B------:R-:W-:Y:S02]  /*0060*/  CS2R R18, SRZ ;  /* 0x0000000000127805 */ /* 0x000fe4000001ff00 */
[----:B------:R-:W-:Y:S02]  /*0070*/  CS2R R20, SRZ ;  /* 0x0000000000147805 */ /* 0x000fe4000001ff00 */
[----:B------:R-:W-:Y:S01]  /*0080*/  CS2R R22, SRZ ;  /* 0x0000000000167805 */ /* 0x000fe2000001ff00 */
[----:B------:R-:W0:Y:S01]  /*0090*/  S2UR UR5, SR_CgaCtaId ;  /* 0x00000000000579c3 */ /* 0x000e220000008800 */
[----:B------:R-:W-:Y:S02]  /*00a0*/  CS2R R24, SRZ ;  /* 0x0000000000187805 */ /* 0x000fe4000001ff00 */
[----:B------:R-:W-:Y:S01]  /*00b0*/  CS2R R26, SRZ ;  /* 0x00000000001a7805 */ /* 0x000fe2000001ff00 */
[----:B-1----:R-:W-:Y:S01]  /*00c0*/  VIADD R0, R3, 0x3f ;  /* 0x0000003f03007836 */ /* 0x002fe20000000000 */
[----:B------:R-:W-:Y:S04]  /*00d0*/  STL [R1+0x11ec], R3 ;  /* 0x0011ec0301007387 */ /* 0x000fe80000100800 */
[----:B------:R-:W-:Y:S01]  /*00e0*/  SHF.R.S32.HI R5, RZ, 0x1f, R0 ;  /* 0x0000001fff057819 */ /* 0x000fe20000011400 */
[----:B------:R1:W-:Y:S01]  /*00f0*/  STL [R1+0x11f0], R2 ;  /* 0x0011f00201007387 */ /* 0x0003e20000100800 */
[----:B------:R-:W-:Y:S01]  /*0100*/  ULDC.64 UR6, c[0x0][0x208] ;  /* 0x0000820000067ab9 */ /* 0x000fe20000000a00 */
[----:B0-----:R-:W-:Y:S01]  /*0110*/  ULEA UR4, UR5, UR4, 0x18 ;  /* 0x0000000405047291 */ /* 0x001fe2000f8ec03f */
[----:B------:R-:W-:Y:S01]  /*0120*/  LEA.HI R5, R5, R0, RZ, 0x6 ;  /* 0x0000000005057211 */ /* 0x000fe200078f30ff */
[----:B------:R-:W-:Y:S03]  /*0130*/  STL [R1+0x40], RZ ;  /* 0x000040ff01007387 */ /* 0x000fe60000100800 */
[----:B------:R-:W-:Y:S01]  /*0140*/  SHF.R.S32.HI R0, RZ, 0x6, R5 ;  /* 0x00000006ff007819 */ /* 0x000fe20000011405 */
[----:B------:R-:W-:Y:S04]  /*0150*/  STL [R1+0x44], RZ ;  /* 0x000044ff01007387 */ /* 0x000fe80000100800 */
[----:B------:R-:W-:Y:S01]  /*0160*/  IMAD.SHL.U32 R0, R0, 0x8, RZ ;  /* 0x0000000800007824 */ /* 0x000fe200078e00ff */
[----:B------:R-:W0:Y:S04]  /*0170*/  S2R R5, SR_CTAID.X ;  /* 0x0000000000057919 */ /* 0x000e280000002500 */
[-C--:B------:R-:W-:Y:S01]  /*0180*/  IABS R9, R0.reuse ;  /* 0x0000000000097213 */ /* 0x080fe20000000000 */
[----:B------:R-:W-:Y:S01]  /*0190*/  STL [R1+0x48], RZ ;  /* 0x000048ff01007387 */ /* 0x000fe20000100800 */
[----:B------:R-:W-:-:S02]  /*01a0*/  IABS R12, R0 ;  /* 0x00000000000c7213 */ /* 0x000fc40000000000 */
[----:B------:R-:W2:Y:S01]  /*01b0*/  I2F.RP R4, R9 ;  /* 0x0000000900047306 */ /* 0x000ea20000209400 */
[----:B------:R-:W-:Y:S04]  /*01c0*/  STL [R1+0x4c], RZ ;  /* 0x00004cff01007387 */ /* 0x000fe80000100800 */
[----:B------:R-:W-:Y:S04]  /*01d0*/  STL [R1+0x30], RZ ;  /* 0x000030ff01007387 */ /* 0x000fe80000100800 */
[----:B------:R-:W-:Y:S04]  /*01e0*/  STL [R1+0x34], RZ ;  /* 0x000034ff01007387 */ /* 0x000fe80000100800 */
[----:B------:R-:W-:Y:S01]  /*01f0*/  STL [R1+0x38], RZ ;  /* 0x000038ff01007387 */ /* 0x000fe20000100800 */
[----:B--2---:R-:W2:Y:S03]  /*0200*/  MUFU.RCP R4, R4 ;  /* 0x0000000400047308 */ /* 0x004ea60000001000 */
[----:B------:R-:W-:Y:S04]  /*0210*/  STL [R1+0x3c], RZ ;  /* 0x00003cff01007387 */ /* 0x000fe80000100800 */
[----:B------:R-:W-:Y:S01]  /*0220*/  STL [R1+0x20], RZ ;  /* 0x000020ff01007387 */ /* 0x000fe20000100800 */
[----:B0-----:R-:W-:-:S03]  /*0230*/  IABS R10, R5 ;  /* 0x00000005000a7213 */ /* 0x001fc60000000000 */
[----:B------:R-:W-:Y:S04]  /*0240*/  STL [R1+0x24], RZ ;  /* 0x000024ff01007387 */ /* 0x000fe80000100800 */
[----:B------:R-:W-:Y:S01]  /*0250*/  STL [R1+0x28], RZ ;  /* 0x000028ff01007387 */ /* 0x000fe20000100800 */
[----:B--2---:R-:W-:-:S03]  /*0260*/  VIADD R6, R4, 0xffffffe ;  /* 0x0ffffffe04067836 */ /* 0x004fc60000000000 */
[----:B------:R-:W-:Y:S01]  /*0270*/  STL [R1+0x2c], RZ ;  /* 0x00002cff01007387 */ /* 0x000fe20000100800 */
[----:B------:R-:W-:Y:S01]  /*0280*/  IMAD.MOV R4, RZ, RZ, -R12 ;  /* 0x000000ffff047224 */ /* 0x000fe200078e0a0c */
[----:B------:R-:W-:Y:S01]  /*0290*/  CS2R R12, SRZ ;  /* 0x00000000000c7805 */ /* 0x000fe2000001ff00 */
[----:B------:R0:W2:Y:S01]  /*02a0*/  F2I.FTZ.U32.TRUNC.NTZ R7, R6 ;  /* 0x0000000600077305 */ /* 0x0000a2000021f000 */
[----:B------:R-:W-:Y:S04]  /*02b0*/  STL [R1+0x10], RZ ;  /* 0x000010ff01007387 */ /* 0x000fe80000100800 */
[----:B------:R-:W-:Y:S01]  /*02c0*/  STL [R1+0x14], RZ ;  /* 0x000014ff01007387 */ /* 0x000fe20000100800 */
[----:B0-----:R-:W-:-:S03]  /*02d0*/  IMAD.MOV.U32 R6, RZ, RZ, RZ ;  /* 0x000000ffff067224 */ /* 0x001fc600078e00ff */
[----:B------:R-:W-:Y:S04]  /*02e0*/  STL [R1+0x18], RZ ;  /* 0x000018ff01007387 */ /* 0x000fe80000100800 */
[----:B------:R-:W-:Y:S01]  /*02f0*/  STL [R1+0x1c], RZ ;  /* 0x00001cff01007387 */ /* 0x000fe20000100800 */
[----:B--2---:R-:W-:-:S03]  /*0300*/  IMAD.MOV R8, RZ, RZ, -R7 ;  /* 0x000000ffff087224 */ /* 0x004fc600078e0a07 */
[----:B------:R-:W-:Y:S01]  /*0310*/  STL [R1], RZ ;  /* 0x000000ff01007387 */ /* 0x000fe20000100800 */
[----:B------:R-:W-:Y:S02]  /*0320*/  IMAD R11, R8, R9, RZ ;  /* 0x00000009080b7224 */ /* 0x000fe400078e02ff */
[----:B------:R-:W-:Y:S01]  /*0330*/  IMAD.MOV.U32 R8, RZ, RZ, R10 ;  /* 0x000000ffff087224 */ /* 0x000fe200078e000a */
[----:B------:R-:W-:Y:S01]  /*0340*/  STL [R1+0x4], RZ ;  /* 0x000004ff01007387 */ /* 0x000fe20000100800 */
[----:B------:R-:W-:-:S03]  /*0350*/  IMAD.HI.U32 R7, R7, R11, R6 ;  /* 0x0000000b07077227 */ /* 0x000fc600078e0006 */
[----:B------:R-:W-:Y:S03]  /*0360*/  STL [R1+0x8], RZ ;  /* 0x000008ff01007387 */ /* 0x000fe60000100800 */
[----:B------:R-:W-:Y:S01]  /*0370*/  IMAD.HI.U32 R7, R7, R8, RZ ;  /* 0x0000000807077227 */ /* 0x000fe200078e00ff */
[----:B------:R-:W-:Y:S03]  /*0380*/  STL [R1+0xc], RZ ;  /* 0x00000cff01007387 */ /* 0x000fe60000100800 */
[----:B------:R-:W-:Y:S01]  /*0390*/  IMAD R4, R7, R4, R8 ;  /* 0x0000000407047224 */ /* 0x000fe200078e0208 */
[----:B------:R-:W-:Y:S04]  /*03a0*/  STL [R1+0x90], RZ ;  /* 0x000090ff01007387 */ /* 0x000fe80000100800 */
[----:B------:R-:W-:Y:S01]  /*03b0*/  ISETP.GT.U32.AND P1, PT, R9, R4, PT ;  /* 0x000000040900720c */ /* 0x000fe20003f24070 */
[----:B------:R-:W-:Y:S04]  /*03c0*/  STL [R1+0x94], RZ ;  /* 0x000094ff01007387 */ /* 0x000fe80000100800 */
[----:B------:R-:W-:Y:S04]  /*03d0*/  STL [R1+0x98], RZ ;  /* 0x000098ff01007387 */ /* 0x000fe80000100800 */
[----:B------:R-:W-:Y:S04]  /*03e0*/  STL [R1+0x9c], RZ ;  /* 0x00009cff01007387 */ /* 0x000fe80000100800 */
[----:B------:R-:W-:Y:S01]  /*03f0*/  @!P1 IMAD.IADD R4, R4, 0x1, -R9 ;  /* 0x0000000104049824 */ /* 0x000fe200078e0a09 */
[----:B------:R-:W-:Y:S01]  /*0400*/  STL [R1+0x80], RZ ;  /* 0x000080ff01007387 */ /* 0x000fe20000100800 */
[----:B------:R-:W-:Y:S01]  /*0410*/  @!P1 VIADD R7, R7, 0x1 ;  /* 0x0000000107079836 */ /* 0x000fe20000000000 */
[----:B------:R-:W-:-:S02]  /*0420*/  ISETP.NE.AND P1, PT, R0, RZ, PT ;  /* 0x000000ff0000720c */ /* 0x000fc40003f25270 */
[----:B------:R-:W-:Y:S01]  /*0430*/  ISETP.GE.U32.AND P0, PT, R4, R9, PT ;  /* 0x000000090400720c */ /* 0x000fe20003f06070 */
[----:B------:R-:W-:Y:S01]  /*0440*/  STL [R1+0x84], RZ ;  /* 0x000084ff01007387 */ /* 0x000fe20000100800 */
[----:B------:R-:W-:-:S03]  /*0450*/  LOP3.LUT R4, R5, R0, RZ, 0x3c, !PT ;  /* 0x0000000005047212 */ /* 0x000fc600078e3cff */
[----:B------:R-:W-:Y:S01]  /*0460*/  STL [R1+0x88], RZ ;  /* 0x000088ff01007387 */ /* 0x000fe20000100800 */
[----:B------:R-:W-:Y:S01]  /*0470*/  ISETP.GE.AND P2, PT, R4, RZ, PT ;  /* 0x000000ff0400720c */ /* 0x000fe20003f46270 */
[----:B------:R-:W-:Y:S02]  /*0480*/  VIADD R4, R2, 0x7f ;  /* 0x0000007f02047836 */ /* 0x000fe40000000000 */
[----:B------:R-:W-:Y:S04]  /*0490*/  STL [R1+0x8c], RZ ;  /* 0x00008cff01007387 */ /* 0x000fe80000100800 */
[----:B------:R-:W-:Y:S01]  /*04a0*/  @P0 VIADD R7, R7, 0x1 ;  /* 0x0000000107070836 */ /* 0x000fe20000000000 */
[----:B------:R-:W-:Y:S03]  /*04b0*/  STL [R1+0x70], RZ ;  /* 0x000070ff01007387 */ /* 0x000fe60000100800 */
[----:B------:R-:W-:Y:S01]  /*04c0*/  IMAD.MOV.U32 R6, RZ, RZ, R7 ;  /* 0x000000ffff067224 */ /* 0x000fe200078e0007 */
[----:B------:R-:W-:Y:S01]  /*04d0*/  SHF.R.S32.HI R7, RZ, 0x1f, R4 ;  /* 0x0000001fff077819 */ /* 0x000fe20000011404 */
[----:B------:R-:W-:Y:S02]  /*04e0*/  STL [R1+0x74], RZ ;  /* 0x000074ff01007387 */ /* 0x000fe40000100800 */
[----:B------:R-:W-:Y:S01]  /*04f0*/  @!P2 IMAD.MOV R6, RZ, RZ, -R6 ;  /* 0x000000ffff06a224 */ /* 0x000fe200078e0a06 */
[----:B------:R-:W-:Y:S01]  /*0500*/  @!P1 LOP3.LUT R6, RZ, R0, RZ, 0x33, !PT ;  /* 0x00000000ff069212 */ /* 0x000fe200078e33ff */
[----:B------:R-:W-:Y:S01]  /*0510*/  STL [R1+0x78], RZ ;  /* 0x000078ff01007387 */ /* 0x000fe20000100800 */
[----:B------:R-:W-:-:S03]  /*0520*/  LEA.HI R7, R7, R4, RZ, 0x7 ;  /* 0x0000000407077211 */ /* 0x000fc600078f38ff */
[----:B------:R-:W-:Y:S01]  /*0530*/  IMAD.SHL.U32 R28, R6, 0x8, RZ ;  /* 0x00000008061c7824 */ /* 0x000fe200078e00ff */
[----:B------:R-:W-:Y:S01]  /*0540*/  STL [R1+0x7c], RZ ;  /* 0x00007cff01007387 */ /* 0x000fe20000100800 */
[----:B------:R-:W-:-:S03]  /*0550*/  IMAD.MOV R6, RZ, RZ, -R6 ;  /* 0x000000ffff067224 */ /* 0x000fc600078e0a06 */
[----:B------:R-:W-:Y:S01]  /*0560*/  LEA.HI.SX32 R4, R7, -R28, 0x19 ;  /* 0x8000001c07047211 */ /* 0x000fe200078fcaff */
[----:B------:R-:W-:Y:S01]  /*0570*/  IMAD R11, R0, R6, R5 ;  /* 0x00000006000b7224 */ /* 0x000fe200078e0205 */
[----:B------:R-:W-:Y:S01]  /*0580*/  STL [R1+0x60], RZ ;  /* 0x000060ff01007387 */ /* 0x000fe20000100800 */
[----:B------:R-:W-:Y:S01]  /*0590*/  IMAD.MOV.U32 R6, RZ, RZ, RZ ;  /* 0x000000ffff067224 */ /* 0x000fe200078e00ff */
[----:B------:R-:W-:Y:S02]  /*05a0*/  VIMNMX R4, R4, 0x8, PT ;  /* 0x0000000804047848 */ /* 0x000fe40003fe0100 */
[----:B------:R-:W-:Y:S02]  /*05b0*/  STL [R1+0x64], RZ ;  /* 0x000064ff01007387 */ /* 0x000fe40000100800 */
[-C--:B------:R-:W-:Y:S02]  /*05c0*/  IABS R10, R4.reuse ;  /* 0x00000004000a7213 */ /* 0x080fe40000000000 */
[----:B------:R-:W-:Y:S01]  /*05d0*/  IABS R0, R4 ;  /* 0x0000000400007213 */ /* 0x000fe20000000000 */
[----:B------:R-:W-:Y:S01]  /*05e0*/  STL [R1+0x68], RZ ;  /* 0x000068ff01007387 */ /* 0x000fe20000100800 */
[----:B------:R-:W0:Y:S03]  /*05f0*/  I2F.RP R8, R10 ;  /* 0x0000000a00087306 */ /* 0x000e260000209400 */
[----:B------:R-:W-:Y:S04]  /*0600*/  STL [R1+0x6c], RZ ;  /* 0x00006cff01007387 */ /* 0x000fe80000100800 */
[----:B------:R-:W-:Y:S04]  /*0610*/  STL [R1+0x50], RZ ;  /* 0x000050ff01007387 */ /* 0x000fe80000100800 */
[----:B------:R-:W-:Y:S01]  /*0620*/  STL [R1+0x54], RZ ;  /* 0x000054ff01007387 */ /* 0x000fe20000100800 */
[----:B0-----:R-:W0:Y:S03]  /*0630*/  MUFU.RCP R8, R8 ;  /* 0x0000000800087308 */ /* 0x001e260000001000 */
[----:B------:R-:W-:Y:S04]  /*0640*/  STL [R1+0x58], RZ ;  /* 0x000058ff01007387 */ /* 0x000fe80000100800 */
[----:B------:R-:W-:Y:S01]  /*0650*/  STL [R1+0x5c], RZ ;  /* 0x00005cff01007387 */ /* 0x000fe20000100800 */
[----:B-1----:R-:W1:Y:S01]  /*0660*/  S2R R2, SR_TID.X ;  /* 0x0000000000027919 */ /* 0x002e620000002100 */
[----:B0-----:R-:W-:-:S06]  /*0670*/  VIADD R7, R8, 0xffffffe ;  /* 0x0ffffffe08077836 */ /* 0x001fcc0000000000 */
[----:B------:R-:W0:Y:S02]  /*0680*/  F2I.FTZ.U32.TRUNC.NTZ R7, R7 ;  /* 0x0000000700077305 */ /* 0x000e24000021f000 */
[----:B0-----:R-:W-:Y:S01]  /*0690*/  IMAD.MOV R9, RZ, RZ, -R7 ;  /* 0x000000ffff097224 */ /* 0x001fe200078e0a07 */
[----:B-1----:R-:W-:-:S03]  /*06a0*/  LOP3.LUT R3, R2, 0x3f, RZ, 0xc0, !PT ;  /* 0x0000003f02037812 */ /* 0x002fc600078ec0ff */
[----:B------:R-:W-:Y:S01]  /*06b0*/  IMAD.MOV.U32 R5, RZ, RZ, R9 ;  /* 0x000000ffff057224 */ /* 0x000fe200078e0009 */
[----:B------:R-:W-:-:S03]  /*06c0*/  IABS R9, R11 ;  /* 0x0000000b00097213 */ /* 0x000fc60000000000 */
[----:B------:R-:W-:-:S04]  /*06d0*/  IMAD R5, R5, R10, RZ ;  /* 0x0000000a05057224 */ /* 0x000fc800078e02ff */
[----:B------:R-:W-:-:S04]  /*06e0*/  IMAD.HI.U32 R6, R7, R5, R6 ;  /* 0x0000000507067227 */ /* 0x000fc800078e0006 */
[----:B------:R-:W-:Y:S02]  /*06f0*/  IMAD.MOV R5, RZ, RZ, -R0 ;  /* 0x000000ffff057224 */ /* 0x000fe400078e0a00 */
[----:B------:R-:W-:Y:S01]  /*0700*/  IMAD.HI.U32 R0, R6, R9, RZ ;  /* 0x0000000906007227 */ /* 0x000fe200078e00ff */
[----:B------:R-:W-:-:S03]  /*0710*/  CS2R R6, SRZ ;  /* 0x0000000000067805 */ /* 0x000fc6000001ff00 */
[----:B------:R-:W-:Y:S01]  /*0720*/  IMAD R5, R0, R5, R9 ;  /* 0x0000000500057224 */ /* 0x000fe200078e0209 */
[----:B------:R-:W-:-:S04]  /*0730*/  CS2R R8, SRZ ;  /* 0x0000000000087805 */ /* 0x000fc8000001ff00 */
[----:B------:R-:W-:-:S13]  /*0740*/  ISETP.GT.U32.AND P1, PT, R10, R5, PT ;  /* 0x000000050a00720c */ /* 0x000fda0003f24070 */
[----:B------:R-:W-:Y:S02]  /*0750*/  @!P1 IMAD.IADD R5, R5, 0x1, -R10 ;  /* 0x0000000105059824 */ /* 0x000fe400078e0a0a */
[----:B------:R-:W-:Y:S01]  /*0760*/  @!P1 VIADD R0, R0, 0x1 ;  /* 0x0000000100009836 */ /* 0x000fe20000000000 */
[----:B------:R-:W-:Y:S02]  /*0770*/  ISETP.NE.AND P1, PT, R4, RZ, PT ;  /* 0x000000ff0400720c */ /* 0x000fe40003f25270 */
[----:B------:R-:W-:Y:S02]  /*0780*/  ISETP.GE.U32.AND P0, PT, R5, R10, PT ;  /* 0x0000000a0500720c */ /* 0x000fe40003f06070 */
[----:B------:R-:W-:-:S04]  /*0790*/  LOP3.LUT R5, R11, R4, RZ, 0x3c, !PT ;  /* 0x000000040b057212 */ /* 0x000fc800078e3cff */
[----:B------:R-:W-:-:S07]  /*07a0*/  ISETP.GE.AND P2, PT, R5, RZ, PT ;  /* 0x000000ff0500720c */ /* 0x000fce0003f46270 */
[----:B------:R-:W-:-:S06]  /*07b0*/  @P0 VIADD R0, R0, 0x1 ;  /* 0x0000000100000836 */ /* 0x000fcc0000000000 */
[----:B------:R-:W-:Y:S01]  /*07c0*/  @!P2 IMAD.MOV R0, RZ, RZ, -R0 ;  /* 0x000000ffff00a224 */ /* 0x000fe200078e0a00 */
[----:B------:R-:W-:-:S05]  /*07d0*/  @!P1 LOP3.LUT R0, RZ, R4, RZ, 0x33, !PT ;  /* 0x00000004ff009212 */ /* 0x000fca00078e33ff */
[----:B------:R-:W-:Y:S02]  /*07e0*/  IMAD.MOV R5, RZ, RZ, -R0 ;  /* 0x000000ffff057224 */ /* 0x000fe400078e0a00 */
[----:B------:R-:W-:Y:S02]  /*07f0*/  IMAD.SHL.U32 R29, R0, 0x40, RZ ;  /* 0x00000040001d7824 */ /* 0x000fe400078e00ff */
[----:B------:R-:W0:Y:S01]  /*0800*/  LDC R0, c[0x0][0x230] ;  /* 0x00008c00ff007b82 */ /* 0x000e220000000800 */
[----:B------:R-:W-:Y:S01]  /*0810*/  IMAD R5, R4, R5, R11 ;  /* 0x0000000504057224 */ /* 0x000fe200078e020b */
[----:B------:R-:W-:Y:S01]  /*0820*/  CS2R R10, SRZ ;  /* 0x00000000000a7805 */ /* 0x000fe2000001ff00 */
[----:B------:R-:W-:Y:S02]  /*0830*/  STL [R1+0x544], R29 ;  /* 0x0005441d01007387 */ /* 0x000fe40000100800 */
[----:B------:R-:W-:Y:S01]  /*0840*/  IMAD.IADD R28, R28, 0x1, R5 ;  /* 0x000000011c1c7824 */ /* 0x000fe200078e0205 */
[----:B------:R-:W-:Y:S01]  /*0850*/  CS2R R4, SRZ ;  /* 0x0000000000047805 */ /* 0x000fe2000001ff00 */
[----:B0-----:R-:W-:-:S05]  /*0860*/  VIADD R0, R0, 0x7f ;  /* 0x0000007f00007836 */ /* 0x001fca0000000000 */
[----:B------:R-:W-:Y:S01]  /*0870*/  ISETP.GE.AND P0, PT, R0, 0x80, PT ;  /* 0x000000800000780c */ /* 0x000fe20003f06270 */
[----:B------:R-:W-:-:S05]  /*0880*/  VIADD R0, R29, 0x1 ;  /* 0x000000011d007836 */ /* 0x000fca0000000000 */
[----:B------:R0:W-:Y:S02]  /*0890*/  STL [R1+0x190], R0 ;  /* 0x0001900001007387 */ /* 0x0001e40000100800 */
[----:B0-----:R-:W-:-:S05]  /*08a0*/  VIADD R0, R29, 0x2 ;  /* 0x000000021d007836 */ /* 0x001fca0000000000 */
        /* <DEDUP_REMOVED lines=27> */
[----:B0-----:R-:W-:-:S05]  /*0a60*/  IADD3 R0, R29, 0x10, RZ ;  /* 0x000000101d007810 */ /* 0x001fca0007ffe0ff */
        /* <DEDUP_REMOVED lines=89> */
[----:B0-----:R-:W-:Y:S02]  /*1000*/  IMAD.SHL.U32 R0, R28, 0x80, RZ ;  /* 0x000000801c007824 */ /* 0x001fe400078e00ff */
[----:B------:R-:W-:-:S03]  /*1010*/  IMAD.MOV.U32 R28, RZ, RZ, R29 ;  /* 0x000000ffff1c7224 */ /* 0x000fc600078e001d */
[----:B------:R-:W-:Y:S01]  /*1020*/  LOP3.LUT R2, R0, 0x3f, R2, 0xf8, !PT ;  /* 0x0000003f00027812 */ /* 0x000fe200078ef802 */
[----:B------:R-:W-:Y:S01]  /*1030*/  VIADD R29, R28, 0x3d ;  /* 0x0000003d1c1d7836 */ /* 0x000fe20000000000 */
[----:B------:R-:W-:-:S04]  /*1040*/  LOP3.LUT R0, R0, 0x40, R3, 0xfe, !PT ;  /* 0x0000004000007812 */ /* 0x000fc800078efe03 */
[----:B------:R0:W-:Y:S04]  /*1050*/  STL [R1+0xa0], R29 ;  /* 0x0000a01d01007387 */ /* 0x0001e80000100800 */
[----:B------:R1:W-:Y:S01]  /*1060*/  STL [R1+0x5d0], R2 ;  /* 0x0005d00201007387 */ /* 0x0003e20000100800 */
[C---:B0-----:R-:W-:Y:S02]  /*1070*/  VIADD R29, R28.reuse, 0x3e ;  /* 0x0000003e1c1d7836 */ /* 0x041fe40000000000 */
[----:B------:R-:W-:Y:S01]  /*1080*/  VIADD R28, R28, 0x3f ;  /* 0x0000003f1c1c7836 */ /* 0x000fe20000000000 */
[----:B-1----:R0:W5:Y:S04]  /*1090*/  LDL.LU R2, [R1+0x11f0] ;  /* 0x0011f00001027983 */ /* 0x0021680000300800 */
[----:B------:R0:W5:Y:S04]  /*10a0*/  LDL.LU R3, [R1+0x11ec] ;  /* 0x0011ec0001037983 */ /* 0x0001680000300800 */
[----:B------:R0:W-:Y:S01]  /*10b0*/  STL [R1+0x5cc], R0 ;  /* 0x0005cc0001007387 */ /* 0x0001e20000100800 */
[----:B------:R-:W-:Y:S05]  /*10c0*/  @!P0 BRA `(.L_x_0) ;  /* 0x0000038000c08947 */ /* 0x000fea0003800000 */
[----:B------:R-:W2:Y:S01]  /*10d0*/  LDL R17, [R1+0x5d0] ;  /* 0x0005d00001117983 */ /* 0x000ea20000100800 */
[----:B0----5:R-:W-:Y:S01]  /*10e0*/  IABS R0, R2 ;  /* 0x0000000200007213 */ /* 0x021fe20000000000 */
[----:B------:R-:W-:Y:S01]  /*10f0*/  ULDC.64 UR8, c[0x0][0x218] ;  /* 0x0000860000087ab9 */ /* 0x000fe20000000a00 */
[----:B------:R-:W-:Y:S01]  /*1100*/  IABS R4, R3 ;  /* 0x0000000300047213 */ /* 0x000fe20000000000 */
[----:B------:R-:W3:Y:S01]  /*1110*/  LDL.LU R20, [R1+0xa0] ;  /* 0x0000a00001147983 */ /* 0x000ee20000300800 */
[----:B------:R-:W-:Y:S01]  /*1120*/  ISETP.GE.AND P2, PT, R28, RZ, PT ;  /* 0x000000ff1c00720c */ /* 0x000fe20003f46270 */
[----:B------:R-:W-:Y:S02]  /*1130*/  ULDC UR5, c[0x0][0x240] ;  /* 0x0000900000057ab9 */ /* 0x000fe40000000800 */
[----:B------:R-:W4:Y:S04]  /*1140*/  LDL.LU R23, [R1+0xd4] ;  /* 0x0000d40001177983 */ /* 0x000f280000300800 */
[----:B------:R-:W4:Y:S04]  /*1150*/  LDL.LU R21, [R1+0xe4] ;  /* 0x0000e40001157983 */ /* 0x000f280000300800 */
[----:B------:R-:W4:Y:S04]  /*1160*/  LDL.LU R26, [R1+0xe8] ;  /* 0x0000e800011a7983 */ /* 0x000f280000300800 */
[----:B------:R-:W4:Y:S04]  /*1170*/  LDL.LU R25, [R1+0xdc] ;  /* 0x0000dc0001197983 */ /* 0x000f280000300800 */
[----:B------:R-:W4:Y:S04]  /*1180*/  LDL.LU R24, [R1+0xd8] ;  /* 0x0000d80001187983 */ /* 0x000f280000300800 */
[----:B------:R-:W4:Y:S04]  /*1190*/  LDL.LU R27, [R1+0xe0] ;  /* 0x0000e000011b7983 */ /* 0x000f280000300800 */
[----:B------:R-:W4:Y:S04]  /*11a0*/  LDL.LU R22, [R1+0xc4] ;  /* 0x0000c40001167983 */ /* 0x000f280000300800 */
[----:B------:R-:W4:Y:S04]  /*11b0*/  LDL.LU R18, [R1+0xc0] ;  /* 0x0000c00001127983 */ /* 0x000f280000300800 */
[----:B------:R-:W4:Y:S04]  /*11c0*/  LDL R19, [R1+0xa8] ;  /* 0x0000a80001137983 */ /* 0x000f280000100800 */
[----:B------:R0:W-:Y:S04]  /*11d0*/  STL [R1+0x1394], R2 ;  /* 0x0013940201007387 */ /* 0x0001e80000100800 */
[----:B0-----:R-:W4:Y:S01]  /*11e0*/  LDL R2, [R1+0x5cc] ;  /* 0x0005cc0001027983 */ /* 0x001f220000100800 */
[----:B------:R-:W0:Y:S01]  /*11f0*/  I2F.RP R6, R0 ;  /* 0x0000000000067306 */ /* 0x000e220000209400 */
[----:B------:R-:W-:-:S02]  /*1200*/  ISETP.GE.AND P4, PT, R29, RZ, PT ;  /* 0x000000ff1d00720c */ /* 0x000fc40003f86270 */
[----:B------:R1:W-:Y:S05]  /*1210*/  STL [R1+0x137c], R3 ;  /* 0x00137c0301007387 */ /* 0x0003ea0000100800 */
[----:B------:R-:W1:Y:S08]  /*1220*/  I2F.RP R5, R4 ;  /* 0x0000000400057306 */ /* 0x000e700000209400 */
[----:B0-----:R-:W0:Y:S08]  /*1230*/  MUFU.RCP R6, R6 ;  /* 0x0000000600067308 */ /* 0x001e300000001000 */
[----:B-1----:R-:W1:Y:S01]  /*1240*/  MUFU.RCP R5, R5 ;  /* 0x0000000500057308 */ /* 0x002e620000001000 */
[----:B0-----:R-:W-:-:S07]  /*1250*/  VIADD R6, R6, 0xffffffe ;  /* 0x0ffffffe06067836 */ /* 0x001fce0000000000 */
[----:B------:R0:W0:Y:S01]  /*1260*/  F2I.FTZ.U32.TRUNC.NTZ R7, R6 ;  /* 0x0000000600077305 */ /* 0x000022000021f000 */
[----:B-1----:R-:W-:-:S07]  /*1270*/  VIADD R5, R5, 0xffffffe ;  /* 0x0ffffffe05057836 */ /* 0x002fce0000000000 */
[----:B------:R1:W2:Y:S01]  /*1280*/  F2I.FTZ.U32.TRUNC.NTZ R9, R5 ;  /* 0x0000000500097305 */ /* 0x0002a2000021f000 */
[----:B0-----:R-:W-:Y:S02]  /*1290*/  IMAD.MOV.U32 R6, RZ, RZ, RZ ;  /* 0x000000ffff067224 */ /* 0x001fe400078e00ff */
[----:B-1----:R-:W-:-:S04]  /*12a0*/  IMAD.MOV R5, RZ, RZ, -R7 ;  /* 0x000000ffff057224 */ /* 0x002fc800078e0a07 */
[----:B------:R-:W-:-:S04]  /*12b0*/  IMAD R10, R5, R0, RZ ;  /* 0x00000000050a7224 */ /* 0x000fc800078e02ff */
[----:B------:R-:W-:Y:S01]  /*12c0*/  IMAD.HI.U32 R10, R7, R10, R6 ;  /* 0x0000000a070a7227 */ /* 0x000fe200078e0006 */
[----:B--2---:R-:W-:-:S05]  /*12d0*/  IABS R8, R17 ;  /* 0x0000001100087213 */ /* 0x004fca0000000000 */
[----:B------:R-:W-:Y:S02]  /*12e0*/  IMAD.MOV.U32 R7, RZ, RZ, R8 ;  /* 0x000000ffff077224 */ /* 0x000fe400078e0008 */
[----:B------:R-:W-:Y:S02]  /*12f0*/  IMAD.MOV R8, RZ, RZ, -R9 ;  /* 0x000000ffff087224 */ /* 0x000fe400078e0a09 */
[----:B------:R-:W-:-:S04]  /*1300*/  IMAD.HI.U32 R11, R10, R7, RZ ;  /* 0x000000070a0b7227 */ /* 0x000fc800078e00ff */
[----:B------:R-:W-:-:S04]  /*1310*/  IMAD.MOV R11, RZ, RZ, -R11 ;  /* 0x000000ffff0b7224 */ /* 0x000fc800078e0a0b */
[----:B------:R-:W-:-:S05]  /*1320*/  IMAD R7, R0, R11, R7 ;  /* 0x0000000b00077224 */ /* 0x000fca00078e0207 */
[----:B------:R-:W-:Y:S02]  /*1330*/  ISETP.GT.U32.AND P1, PT, R0, R7, PT ;  /* 0x000000070000720c */ /* 0x000fe40003f24070 */
[----:B---3--:R-:W-:Y:S01]  /*1340*/  ISETP.GE.AND P0, PT, R20, RZ, PT ;  /* 0x000000ff1400720c */ /* 0x008fe20003f06270 */
[----:B----4-:R-:W-:Y:S02]  /*1350*/  IMAD.MOV.U32 R17, RZ, RZ, R18 ;  /* 0x000000ffff117224 */ /* 0x010fe400078e0012 */
[----:B------:R-:W-:Y:S01]  /*1360*/  IMAD.MOV.U32 R16, RZ, RZ, R19 ;  /* 0x000000ffff107224 */ /* 0x000fe200078e0013 */
[----:B------:R-:W-:-:S05]  /*1370*/  IABS R5, R2 ;  /* 0x0000000200057213 */ /* 0x000fca0000000000 */
[----:B------:R-:W-:Y:S02]  /*1380*/  IMAD.MOV.U32 R6, RZ, RZ, R5 ;  /* 0x000000ffff067224 */ /* 0x000fe400078e0005 */
[----:B------:R-:W-:Y:S02]  /*1390*/  IMAD.MOV.U32 R5, RZ, RZ, R8 ;  /* 0x000000ffff057224 */ /* 0x000fe400078e0008 */
[----:B------:R-:W-:Y:S02]  /*13a0*/  IMAD.MOV.U32 R8, RZ, RZ, RZ ;  /* 0x000000ffff087224 */ /* 0x000fe400078e00ff */
[----:B------:R-:W-:Y:S02]  /*13b0*/  IMAD R5, R5, R4, RZ ;  /* 0x0000000405057224 */ /* 0x000fe400078e02ff */
[----:B------:R-:W-:-:S04]  /*13c0*/  IMAD.HI.U32 R10, R10, R6, RZ ;  /* 0x000000060a0a7227 */ /* 0x000fc800078e00ff */
[----:B------:R-:W-:Y:S01]  /*13d0*/  IMAD.HI.U32 R5, R9, R5, R8 ;  /* 0x0000000509057227 */ /* 0x000fe200078e0008 */
[----:B------:R-:W-:Y:S02]  /*13e0*/  IABS R8, R28 ;  /* 0x0000001c00087213 */ /* 0x000fe40000000000 */
[----:B------:R-:W2:Y:S01]  /*13f0*/  LDL.LU R28, [R1+0xa4] ;  /* 0x0000a400011c7983 */ /* 0x000ea20000300800 */
[----:B------:R-:W-:Y:S01]  /*1400*/  IABS R9, R29 ;  /* 0x0000001d00097213 */ /* 0x000fe20000000000 */
[----:B------:R-:W-:Y:S02]  /*1410*/  IMAD.MOV R10, RZ, RZ, -R10 ;  /* 0x000000ffff0a7224 */ /* 0x000fe400078e0a0a */
[----:B------:R-:W3:Y:S01]  /*1420*/  LDL R29, [R1+0x5d0] ;  /* 0x0005d000011d7983 */ /* 0x000ee20000100800 */
[----:B------:R-:W-:Y:S02]  /*1430*/  @!P1 IMAD.IADD R7, R7, 0x1, -R0 ;  /* 0x0000000107079824 */ /* 0x000fe400078e0a00 */
[----:B------:R-:W-:Y:S01]  /*1440*/  IMAD R6, R0, R10, R6 ;  /* 0x0000000a00067224 */ /* 0x000fe200078e0206 */
[----:B------:R-:W4:Y:S01]  /*1450*/  LDL.LU R18, [R1+0xac] ;  /* 0x0000ac0001127983 */ /* 0x000f220000300800 */
[----:B------:R-:W-:-:S02]  /*1460*/  IABS R10, R20 ;  /* 0x00000014000a7213 */ /* 0x000fc40000000000 */
[----:B------:R-:W-:Y:S01]  /*1470*/  ISETP.GE.AND P1, PT, R2, RZ, PT ;  /* 0x000000ff0200720c */ /* 0x000fe20003f26270 */
[----:B------:R-:W4:Y:S04]  /*1480*/  LDL.LU R19, [R1+0xb0] ;  /* 0x0000b00001137983 */ /* 0x000f280000300800 */
[----:B------:R-:W4:Y:S04]  /*1490*/  LDL.LU R20, [R1+0xb4] ;  /* 0x0000b40001147983 */ /* 0x000f280000300800 */
[----:B------:R-:W4:Y:S01]  /*14a0*/  LDL.LU R2, [R1+0x1394] ;  /* 0x0013940001027983 */ /* 0x000f220000300800 */
[----:B------:R-:W-:Y:S01]  /*14b0*/  ISETP.GT.U32.AND P3, PT, R0, R6, PT ;  /* 0x000000060000720c */ /* 0x000fe20003f64070 */
[----:B------:R-:W-:-:S12]  /*14c0*/  IMAD.HI.U32 R15, R5, R8, RZ ;  /* 0x00000008050f7227 */ /* 0x000fd800078e00ff */
[----:B------:R-:W-:Y:S01]  /*14d0*/  @!P3 IMAD.IADD R6, R6, 0x1, -R0 ;  /* 0x000000010606b824 */ /* 0x000fe200078e0a00 */
[----:B------:R-:W-:-:S04]  /*14e0*/  ISETP.GT.U32.AND P3, PT, R0, R7, PT ;  /* 0x000000070000720c */ /* 0x000fc80003f64070 */
[----:B------:R-:W-:Y:S01]  /*14f0*/  ISETP.GT.U32.AND P5, PT, R0, R6, PT ;  /* 0x000000060000720c */ /* 0x000fe20003fa4070 */
[----:B------:R-:W-:-:S04]  /*1500*/  IMAD.HI.U32 R13, R5, R10, RZ ;  /* 0x0000000a050d7227 */ /* 0x000fc800078e00ff */
[----:B------:R-:W-:Y:S02]  /*1510*/  IMAD.MOV R15, RZ, RZ, -R15 ;  /* 0x000000ffff0f7224 */ /* 0x000fe400078e0a0f */
[----:B------:R-:W-:Y:S01]  /*1520*/  IMAD.MOV R13, RZ, RZ, -R13 ;  /* 0x000000ffff0d7224 */ /* 0x000fe200078e0a0d */
[----:B------:R-:W-:Y:S01]  /*1530*/  IABS R12, R16 ;  /* 0x00000010000c7213 */ /* 0x000fe20000000000 */
[----:B------:R-:W-:Y:S02]  /*1540*/  IMAD R8, R4, R15, R8 ;  /* 0x0000000f04087224 */ /* 0x000fe400078e0208 */
[----:B------:R-:W-:-:S04]  /*1550*/  IMAD.HI.U32 R16, R5, R9, RZ ;  /* 0x0000000905107227 */ /* 0x000fc800078e00ff */
[----:B------:R-:W-:Y:S02]  /*1560*/  @!P5 IMAD.IADD R6, R6, 0x1, -R0 ;  /* 0x000000010606d824 */ /* 0x000fe400078e0a00 */
[C---:B------:R-:W-:Y:S02]  /*1570*/  IMAD R10, R4.reuse, R13, R10 ;  /* 0x0000000d040a7224 */ /* 0x040fe400078e020a */
[----:B------:R-:W-:Y:S02]  /*1580*/  @!P3 IMAD.IADD R7, R7, 0x1, -R0 ;  /* 0x000000010707b824 */ /* 0x000fe400078e0a00 */
[----:B------:R-:W-:Y:S01]  /*1590*/  IMAD.MOV.U32 R13, RZ, RZ, R6 ;  /* 0x000000ffff0d7224 */ /* 0x000fe200078e0006 */
[----:B------:R-:W-:Y:S01]  /*15a0*/  ISETP.GT.U32.AND P3, PT, R4, R8, PT ;  /* 0x000000080400720c */ /* 0x000fe20003f64070 */
[----:B------:R-:W-:Y:S02]  /*15b0*/  IMAD.MOV.U32 R3, RZ, RZ, R17 ;  /* 0x000000ffff037224 */ /* 0x000fe400078e0011 */
[----:B------:R-:W-:-:S02]  /*15c0*/  IMAD.MOV R16, RZ, RZ, -R16 ;  /* 0x000000ffff107224 */ /* 0x000fc400078e0a10 */
[----:B------:R-:W-:-:S04]  /*15d0*/  IMAD.HI.U32 R17, R5, R12, RZ ;  /* 0x0000000c05117227 */ /* 0x000fc800078e00ff */
[----:B------:R-:W-:Y:S02]  /*15e0*/  @!P1 IMAD.MOV R13, RZ, RZ, -R13 ;  /* 0x000000ffff0d9224 */ /* 0x000fe400078e0a0d */
[C---:B------:R-:W-:Y:S02]  /*15f0*/  IMAD R9, R4.reuse, R16, R9 ;  /* 0x0000001004097224 */ /* 0x040fe400078e0209 */
[----:B------:R-:W-:Y:S01]  /*1600*/  IMAD.MOV R17, RZ, RZ, -R17 ;  /* 0x000000ffff117224 */ /* 0x000fe200078e0a11 */
[----:B------:R-:W-:-:S03]  /*1610*/  ISETP.GT.U32.AND P1, PT, R4, R10, PT ;  /* 0x0000000a0400720c */ /* 0x000fc60003f24070 */
[----:B------:R-:W-:Y:S02]  /*1620*/  IMAD R12, R4, R17, R12 ;  /* 0x00000011040c7224 */ /* 0x000fe400078e020c */
[----:B------:R-:W-:-:S03]  /*1630*/  @!P3 IMAD.IADD R8, R8, 0x1, -R4 ;  /* 0x000000010808b824 */ /* 0x000fc600078e0a04 */
[----:B------:R-:W-:-:S05]  /*1640*/  ISETP.GT.U32.AND P3, PT, R4, R12, PT ;  /* 0x0000000c0400720c */ /* 0x000fca0003f64070 */
[----:B------:R-:W-:-:S08]  /*1650*/  @!P1 IMAD.IADD R10, R10, 0x1, -R4 ;  /* 0x000000010a0a9824 */ /* 0x000fd000078e0a04 */
[----:B------:R-:W-:Y:S01]  /*1660*/  @!P3 IMAD.IADD R12, R12, 0x1, -R4 ;  /* 0x000000010c0cb824 */ /* 0x000fe200078e0a04 */
[----:B------:R-:W-:-:S13]  /*1670*/  ISETP.GT.U32.AND P3, PT, R4, R10, PT ;  /* 0x0000000a0400720c */ /* 0x000fda0003f64070 */
[----:B------:R-:W-:Y:S01]  /*1680*/  @!P3 IMAD.IADD R10, R10, 0x1, -R4 ;  /* 0x000000010a0ab824 */ /* 0x000fe200078e0a04 */
[----:B--2---:R-:W-:Y:S02]  /*1690*/  IABS R11, R28 ;  /* 0x0000001c000b7213 */ /* 0x004fe40000000000 */
[----:B---3--:R-:W-:-:S03]  /*16a0*/  ISETP.GE.AND P6, PT, R29, RZ, PT ;  /* 0x000000ff1d00720c */ /* 0x008fc60003fc6270 */
[----:B------:R-:W-:Y:S01]  /*16b0*/  IMAD.HI.U32 R14, R5, R11, RZ ;  /* 0x0000000b050e7227 */ /* 0x000fe200078e00ff */
[----:B------:R-:W2:Y:S03]  /*16c0*/  LDL.LU R29, [R1+0xb8] ;  /* 0x0000b800011d7983 */ /* 0x000ea60000300800 */
[----:B------:R-:W-:-:S04]  /*16d0*/  IMAD.MOV R14, RZ, RZ, -R14 ;  /* 0x000000ffff0e7224 */ /* 0x000fc800078e0a0e */
[----:B------:R-:W-:Y:S02]  /*16e0*/  IMAD R11, R4, R14, R11 ;  /* 0x0000000e040b7224 */ /* 0x000fe400078e020b */
[----:B------:R-:W-:Y:S01]  /*16f0*/  @!P6 IMAD.MOV R7, RZ, RZ, -R7 ;  /* 0x000000ffff07e224 */ /* 0x000fe200078e0a07 */
[----:B----4-:R-:W-:Y:S02]  /*1700*/  ISETP.NE.AND P5, PT, R2, RZ, PT ;  /* 0x000000ff0200720c */ /* 0x010fe40003fa5270 */
[----:B------:R-:W-:-:S04]  /*1710*/  LOP3.LUT R2, RZ, R2, RZ, 0x33, !PT ;  /* 0x00000002ff027212 */ /* 0x000fc800078e33ff */
[C---:B------:R-:W-:Y:S02]  /*1720*/  SEL R7, R2.reuse, R7, !P5 ;  /* 0x0000000702077207 */ /* 0x040fe40006800000 */
[----:B------:R-:W-:Y:S02]  /*1730*/  SEL R2, R2, R13, !P5 ;  /* 0x0000000d02027207 */ /* 0x000fe40006800000 */
[C---:B------:R-:W-:Y:S02]  /*1740*/  ISETP.GT.U32.AND P5, PT, R4.reuse, R11, PT ;  /* 0x0000000b0400720c */ /* 0x040fe40003fa4070 */
[----:B------:R-:W-:Y:S01]  /*1750*/  ISETP.GT.U32.AND P6, PT, R4, R9, PT ;  /* 0x000000090400720c */ /* 0x000fe20003fc4070 */
[----:B------:R0:W-:Y:S04]  /*1760*/  STL [R1+0x39c], R7 ;  /* 0x00039c0701007387 */ /* 0x0001e80000100800 */
[----:B------:R-:W3:Y:S04]  /*1770*/  LDL.LU R15, [R1+0xa8] ;  /* 0x0000a800010f7983 */ /* 0x000ee80000300800 */
[----:B------:R1:W-:Y:S02]  /*1780*/  STL [R1+0x398], R2 ;  /* 0x0003980201007387 */ /* 0x0003e40000100800 */
[--C-:B------:R-:W-:Y:S01]  /*1790*/  @!P5 IMAD.IADD R11, R11, 0x1, -R4.reuse ;  /* 0x000000010b0bd824 */ /* 0x100fe200078e0a04 */
[----:B------:R-:W-:Y:S01]  /*17a0*/  ISETP.GE.AND P5, PT, R28, RZ, PT ;  /* 0x000000ff1c00720c */ /* 0x000fe20003fa6270 */
[----:B------:R-:W-:Y:S01]  /*17b0*/  @!P6 IMAD.IADD R9, R9, 0x1, -R4 ;  /* 0x000000010909e824 */ /* 0x000fe200078e0a04 */
[----:B------:R-:W4:Y:S01]  /*17c0*/  LDL.LU R28, [R1+0xbc] ;  /* 0x0000bc00011c7983 */ /* 0x000f220000300800 */
[----:B------:R-:W-:-:S03]  /*17d0*/  ISETP.GT.U32.AND P6, PT, R4, R8, PT ;  /* 0x000000080400720c */ /* 0x000fc60003fc4070 */
[----:B------:R-:W-:Y:S02]  /*17e0*/  ISETP.GT.U32.AND P1, PT, R4, R9, PT ;  /* 0x000000090400720c */ /* 0x000fe40003f24070 */
[----:B------:R-:W-:-:S05]  /*17f0*/  IABS R6, R19 ;  /* 0x0000001300067213 */ /* 0x000fca0000000000 */
[----:B------:R-:W-:-:S04]  /*1800*/  IMAD.HI.U32 R13, R5, R6, RZ ;  /* 0x00000006050d7227 */ /* 0x000fc800078e00ff */
[--C-:B------:R-:W-:Y:S02]  /*1810*/  @!P6 IMAD.IADD R8, R8, 0x1, -R4.reuse ;  /* 0x000000010808e824 */ /* 0x100fe400078e0a04 */
[----:B------:R-:W-:Y:S02]  /*1820*/  IMAD.MOV R13, RZ, RZ, -R13 ;  /* 0x000000ffff0d7224 */ /* 0x000fe400078e0a0d */
[----:B------:R-:W-:Y:S02]  /*1830*/  @!P1 IMAD.IADD R9, R9, 0x1, -R4 ;  /* 0x0000000109099824 */ /* 0x000fe400078e0a04 */
[----:B------:R-:W-:Y:S02]  /*1840*/  IMAD.MOV.U32 R16, RZ, RZ, R8 ;  /* 0x000000ffff107224 */ /* 0x000fe400078e0008 */
[----:B------:R-:W-:Y:S02]  /*1850*/  IMAD R6, R4, R13, R6 ;  /* 0x0000000d04067224 */ /* 0x000fe400078e0206 */
[----:B------:R-:W-:-:S02]  /*1860*/  IMAD.MOV.U32 R14, RZ, RZ, R9 ;  /* 0x000000ffff0e7224 */ /* 0x000fc400078e0009 */
[----:B------:R-:W-:Y:S01]  /*1870*/  IMAD.MOV.U32 R9, RZ, RZ, R10 ;  /* 0x000000ffff097224 */ /* 0x000fe200078e000a */
[----:B------:R-:W-:Y:S01]  /*1880*/  @!P2 IADD3 R16, -R16, RZ, RZ ;  /* 0x000000ff1010a210 */ /* 0x000fe20007ffe1ff */
[----:B------:R-:W-:Y:S01]  /*1890*/  @!P4 IMAD.MOV R14, RZ, RZ, -R14 ;  /* 0x000000ffff0ec224 */ /* 0x000fe200078e0a0e */
[----:B------:R-:W-:Y:S01]  /*18a0*/  ISETP.GT.U32.AND P3, PT, R4, R6, PT ;  /* 0x000000060400720c */ /* 0x000fe20003f64070 */
[----:B------:R-:W-:Y:S02]  /*18b0*/  @!P0 IMAD.MOV R9, RZ, RZ, -R9 ;  /* 0x000000ffff098224 */ /* 0x000fe400078e0a09 */
[----:B------:R-:W-:Y:S01]  /*18c0*/  STL [R1+0x8c], R16 ;  /* 0x00008c1001007387 */ /* 0x000fe20000100800 */
[----:B------:R-:W-:-:S03]  /*18d0*/  ISETP.GE.AND P0, PT, R19, RZ, PT ;  /* 0x000000ff1300720c */ /* 0x000fc60003f06270 */
[----:B------:R-:W-:Y:S04]  /*18e0*/  STL [R1+0x88], R14 ;  /* 0x0000880e01007387 */ /* 0x000fe80000100800 */
[----:B------:R-:W-:Y:S04]  /*18f0*/  STL [R1+0x80], R9 ;  /* 0x0000800901007387 */ /* 0x000fe80000100800 */
[----:B------:R-:W4:Y:S01]  /*1900*/  LDL.LU R19, [R1+0xc8] ;  /* 0x0000c80001137983 */ /* 0x000f220000300800 */
[----:B------:R-:W-:Y:S01]  /*1910*/  ISETP.GT.U32.AND P1, PT, R4, R11, PT ;  /* 0x0000000b0400720c */ /* 0x000fe20003f24070 */
[----:B------:R-:W-:Y:S01]  /*1920*/  @!P3 IMAD.IADD R6, R6, 0x1, -R4 ;  /* 0x000000010606b824 */ /* 0x000fe200078e0a04 */
[----:B0-----:R-:W-:-:S02]  /*1930*/  IABS R7, R20 ;  /* 0x0000001400077213 */ /* 0x001fc40000000000 */
[----:B------:R-:W-:Y:S02]  /*1940*/  ISETP.GE.AND P3, PT, R20, RZ, PT ;  /* 0x000000ff1400720c */ /* 0x000fe40003f66270 */
[----:B------:R-:W4:Y:S01]  /*1950*/  LDL.LU R20, [R1+0xcc] ;  /* 0x0000cc0001147983 */ /* 0x000f220000300800 */
[----:B------:R-:W-:-:S06]  /*1960*/  IABS R0, R18 ;  /* 0x0000001200007213 */ /* 0x000fcc0000000000 */
[----:B------:R-:W-:Y:S01]  /*1970*/  @!P1 IMAD.IADD R11, R11, 0x1, -R4 ;  /* 0x000000010b0b9824 */ /* 0x000fe200078e0a04 */
[----:B------:R-:W-:Y:S01]  /*1980*/  ISETP.GE.AND P1, PT, R18, RZ, PT ;  /* 0x000000ff1200720c */ /* 0x000fe20003f26270 */
[----:B------:R-:W-:Y:S02]  /*1990*/  IMAD.MOV.U32 R18, RZ, RZ, R22 ;  /* 0x000000ffff127224 */ /* 0x000fe400078e0016 */
[----:B------:R-:W4:Y:S01]  /*19a0*/  LDL.LU R22, [R1+0xd0] ;  /* 0x0000d00001167983 */ /* 0x000f220000300800 */
[----:B-1----:R-:W-:Y:S01]  /*19b0*/  IMAD.HI.U32 R2, R5, R0, RZ ;  /* 0x0000000005027227 */ /* 0x002fe200078e00ff */
[----:B------:R-:W-:-:S03]  /*19c0*/  ISETP.GT.U32.AND P6, PT, R4, R12, PT ;  /* 0x0000000c0400720c */ /* 0x000fc60003fc4070 */
[----:B------:R-:W-:Y:S02]  /*19d0*/  IMAD.MOV R2, RZ, RZ, -R2 ;  /* 0x000000ffff027224 */ /* 0x000fe400078e0a02 */
[----:B------:R-:W-:-:S04]  /*19e0*/  IMAD.HI.U32 R13, R5, R7, RZ ;  /* 0x00000007050d7227 */ /* 0x000fc800078e00ff */
[----:B------:R-:W-:Y:S02]  /*19f0*/  IMAD R0, R4, R2, R0 ;  /* 0x0000000204007224 */ /* 0x000fe400078e0200 */
[----:B------:R-:W-:-:S03]  /*1a00*/  IMAD.MOV R13, RZ, RZ, -R13 ;  /* 0x000000ffff0d7224 */ /* 0x000fc600078e0a0d */
[C---:B------:R-:W-:Y:S01]  /*1a10*/  ISETP.GT.U32.AND P2, PT, R4.reuse, R0, PT ;  /* 0x000000000400720c */ /* 0x040fe20003f44070 */
[----:B------:R-:W-:Y:S02]  /*1a20*/  IMAD R7, R4, R13, R7 ;  /* 0x0000000d04077224 */ /* 0x000fe400078e0207 */
[----:B------:R-:W-:-:S03]  /*1a30*/  @!P6 IMAD.IADD R12, R12, 0x1, -R4 ;  /* 0x000000010c0ce824 */ /* 0x000fc600078e0a04 */
[----:B------:R-:W-:-:S07]  /*1a40*/  ISETP.GT.U32.AND P6, PT, R4, R7, PT ;  /* 0x000000070400720c */ /* 0x000fce0003fc4070 */
[----:B------:R-:W-:-:S05]  /*1a50*/  @!P2 IMAD.IADD R0, R0, 0x1, -R4 ;  /* 0x000000010000a824 */ /* 0x000fca00078e0a04 */
[----:B------:R-:W-:Y:S01]  /*1a60*/  ISETP.GT.U32.AND P2, PT, R4, R0, PT ;  /* 0x000000000400720c */ /* 0x000fe20003f44070 */
[----:B------:R-:W-:Y:S02]  /*1a70*/  @!P6 IMAD.IADD R7, R7, 0x1, -R4 ;  /* 0x000000010707e824 */ /* 0x000fe400078e0a04 */
[----:B------:R-:W-:-:S03]  /*1a80*/  @!P5 IMAD.MOV R11, RZ, RZ, -R11 ;  /* 0x000000ffff0bd224 */ /* 0x000fc600078e0a0b */
[C---:B------:R-:W-:Y:S02]  /*1a90*/  ISETP.GT.U32.AND P6, PT, R4.reuse, R7, PT ;  /* 0x000000070400720c */ /* 0x040fe40003fc4070 */
[----:B------:R-:W-:Y:S01]  /*1aa0*/  ISETP.GT.U32.AND P5, PT, R4, R6, PT ;  /* 0x000000060400720c */ /* 0x000fe20003fa4070 */
[----:B------:R0:W-:Y:S04]  /*1ab0*/  STL [R1+0x6c], R11 ;  /* 0x00006c0b01007387 */ /* 0x0001e80000100800 */
[----:B------:R-:W-:-:S04]  /*1ac0*/  @!P2 IMAD.IADD R0, R0, 0x1, -R4 ;  /* 0x000000010000a824 */ /* 0x000fc800078e0a04 */
[----:B0-----:R-:W-:Y:S02]  /*1ad0*/  IMAD.MOV.U32 R11, RZ, RZ, R0 ;  /* 0x000000ffff0b7224 */ /* 0x001fe400078e0000 */
[--C-:B------:R-:W-:Y:S02]  /*1ae0*/  @!P6 IMAD.IADD R7, R7, 0x1, -R4.reuse ;  /* 0x000000010707e824 */ /* 0x100fe400078e0a04 */
[----:B------:R-:W-:Y:S02]  /*1af0*/  @!P1 IMAD.MOV R11, RZ, RZ, -R11 ;  /* 0x000000ffff0b9224 */ /* 0x000fe400078e0a0b */
[----:B------:R-:W-:Y:S01]  /*1b00*/  @!P5 IMAD.IADD R6, R6, 0x1, -R4 ;  /* 0x000000010606d824 */ /* 0x000fe200078e0a04 */
[----:B------:R-:W-:Y:S02]  /*1b10*/  IABS R10, R3 ;  /* 0x00000003000a7213 */ /* 0x000fe40000000000 */
[----:B------:R-:W-:Y:S01]  /*1b20*/  ISETP.GE.AND P5, PT, R3, RZ, PT ;  /* 0x000000ff0300720c */ /* 0x000fe20003fa6270 */
[----:B------:R-:W-:-:S02]  /*1b30*/  IMAD.MOV.U32 R3, RZ, RZ, R6 ;  /* 0x000000ffff037224 */ /* 0x000fc400078e0006 */
[----:B------:R-:W-:-:S04]  /*1b40*/  IMAD.HI.U32 R0, R5, R10, RZ ;  /* 0x0000000a05007227 */ /* 0x000fc800078e00ff */
[----:B------:R-:W-:Y:S02]  /*1b50*/  @!P0 IMAD.MOV R3, RZ, RZ, -R3 ;  /* 0x000000ffff038224 */ /* 0x000fe400078e0a03 */
[----:B------:R-:W-:-:S04]  /*1b60*/  IMAD.MOV R0, RZ, RZ, -R0 ;  /* 0x000000ffff007224 */ /* 0x000fc800078e0a00 */
[----:B------:R-:W-:Y:S01]  /*1b70*/  IMAD R10, R4, R0, R10 ;  /* 0x00000000040a7224 */ /* 0x000fe200078e020a */
[----:B--2---:R-:W-:-:S05]  /*1b80*/  IABS R2, R29 ;  /* 0x0000001d00027213 */ /* 0x004fca0000000000 */
[----:B------:R-:W-:-:S04]  /*1b90*/  IMAD.HI.U32 R8, R5, R2, RZ ;  /* 0x0000000205087227 */ /* 0x000fc800078e00ff */
[----:B------:R-:W-:-:S04]  /*1ba0*/  IMAD.MOV R8, RZ, RZ, -R8 ;  /* 0x000000ffff087224 */ /* 0x000fc800078e0a08 */
[----:B------:R-:W-:-:S05]  /*1bb0*/  IMAD R2, R4, R8, R2 ;  /* 0x0000000804027224 */ /* 0x000fca00078e0202 */
[----:B------:R-:W-:Y:S02]  /*1bc0*/  ISETP.GT.U32.AND P2, PT, R4, R2, PT ;  /* 0x000000020400720c */ /* 0x000fe40003f44070 */
[----:B---3--:R-:W-:Y:S02]  /*1bd0*/  ISETP.GE.AND P4, PT, R15, RZ, PT ;  /* 0x000000ff0f00720c */ /* 0x008fe40003f86270 */
[----:B----4-:R-:W-:-:S05]  /*1be0*/  IABS R9, R28 ;  /* 0x0000001c00097213 */ /* 0x010fca0000000000 */
[----:B------:R-:W-:-:S04]  /*1bf0*/  IMAD.HI.U32 R8, R5, R9, RZ ;  /* 0x0000000905087227 */ /* 0x000fc800078e00ff */
[----:B------:R-:W-:-:S04]  /*1c00*/  IMAD.MOV R8, RZ, RZ, -R8 ;  /* 0x000000ffff087224 */ /* 0x000fc800078e0a08 */
[----:B------:R-:W-:Y:S02]  /*1c10*/  IMAD R9, R4, R8, R9 ;  /* 0x0000000804097224 */ /* 0x000fe400078e0209 */
[----:B------:R-:W-:-:S03]  /*1c20*/  @!P4 IMAD.MOV R12, RZ, RZ, -R12 ;  /* 0x000000ffff0cc224 */ /* 0x000fc600078e0a0c */
[----:B------:R-:W-:Y:S01]  /*1c30*/  ISETP.GT.U32.AND P6, PT, R4, R9, PT ;  /* 0x000000090400720c */ /* 0x000fe20003fc4070 */
[----:B------:R-:W-:Y:S01]  /*1c40*/  @!P2 IMAD.IADD R2, R2, 0x1, -R4 ;  /* 0x000000010202a824 */ /* 0x000fe200078e0a04 */
[----:B------:R-:W-:Y:S04]  /*1c50*/  STL [R1+0x68], R12 ;  /* 0x0000680c01007387 */ /* 0x000fe80000100800 */
[----:B------:R0:W-:Y:S01]  /*1c60*/  STL [R1+0x64], R11 ;  /* 0x0000640b01007387 */ /* 0x0001e20000100800 */
[----:B------:R-:W-:Y:S02]  /*1c70*/  ISETP.GT.U32.AND P0, PT, R4, R2, PT ;  /* 0x000000020400720c */ /* 0x000fe40003f04070 */
[----:B0-----:R-:W-:-:S04]  /*1c80*/  IABS R11, R18 ;  /* 0x00000012000b7213 */ /* 0x001fc80000000000 */
[----:B------:R-:W-:Y:S01]  /*1c90*/  @!P6 IMAD.IADD R9, R9, 0x1, -R4 ;  /* 0x000000010909e824 */ /* 0x000fe200078e0a04 */
[----:B------:R0:W-:Y:S01]  /*1ca0*/  STL [R1+0x4c], R3 ;  /* 0x00004c0301007387 */ /* 0x0001e20000100800 */
[----:B------:R-:W-:Y:S01]  /*1cb0*/  IMAD.HI.U32 R12, R5, R11, RZ ;  /* 0x0000000b050c7227 */ /* 0x000fe200078e00ff */
[----:B------:R-:W-:Y:S02]  /*1cc0*/  ISETP.GE.AND P4, PT, R29, RZ, PT ;  /* 0x000000ff1d00720c */ /* 0x000fe40003f86270 */
[----:B------:R-:W-:Y:S01]  /*1cd0*/  IABS R8, R19 ;  /* 0x0000001300087213 */ /* 0x000fe20000000000 */
[----:B0-----:R-:W-:Y:S01]  /*1ce0*/  IMAD.MOV.U32 R3, RZ, RZ, R7 ;  /* 0x000000ffff037224 */ /* 0x001fe200078e0007 */
[----:B------:R-:W-:Y:S01]  /*1cf0*/  ISETP.GT.U32.AND P6, PT, R4, R9, PT ;  /* 0x000000090400720c */ /* 0x000fe20003fc4070 */
[----:B------:R-:W-:Y:S02]  /*1d00*/  IMAD.MOV R7, RZ, RZ, -R12 ;  /* 0x000000ffff077224 */ /* 0x000fe400078e0a0c */
[----:B------:R-:W-:Y:S01]  /*1d10*/  IMAD.HI.U32 R6, R5, R8, RZ ;  /* 0x0000000805067227 */ /* 0x000fe200078e00ff */
[----:B------:R-:W-:-:S03]  /*1d20*/  IABS R0, R20 ;  /* 0x0000001400007213 */ /* 0x000fc60000000000 */
[----:B------:R-:W-:Y:S01]  /*1d30*/  @!P3 IMAD.MOV R3, RZ, RZ, -R3 ;  /* 0x000000ffff03b224 */ /* 0x000fe200078e0a03 */
[C---:B------:R-:W-:Y:S01]  /*1d40*/  ISETP.GT.U32.AND P3, PT, R4.reuse, R10, PT ;  /* 0x0000000a0400720c */ /* 0x040fe20003f64070 */
[----:B------:R-:W-:Y:S02]  /*1d50*/  IMAD R7, R4, R7, R11 ;  /* 0x0000000704077224 */ /* 0x000fe400078e020b */
[----:B------:R-:W-:Y:S01]  /*1d60*/  IMAD.MOV R6, RZ, RZ, -R6 ;  /* 0x000000ffff067224 */ /* 0x000fe200078e0a06 */
[----:B------:R-:W-:Y:S01]  /*1d70*/  ISETP.GE.AND P1, PT, R28, RZ, PT ;  /* 0x000000ff1c00720c */ /* 0x000fe20003f26270 */
[----:B------:R-:W-:Y:S01]  /*1d80*/  @!P0 IMAD.IADD R2, R2, 0x1, -R4 ;  /* 0x0000000102028824 */ /* 0x000fe200078e0a04 */
[C---:B------:R-:W-:Y:S01]  /*1d90*/  ISETP.GT.U32.AND P0, PT, R4.reuse, R7, PT ;  /* 0x000000070400720c */ /* 0x040fe20003f04070 */
[----:B------:R-:W-:Y:S02]  /*1da0*/  IMAD R6, R4, R6, R8 ;  /* 0x0000000604067224 */ /* 0x000fe400078e0208 */
[----:B------:R-:W-:-:S04]  /*1db0*/  IMAD.HI.U32 R11, R5, R0, RZ ;  /* 0x00000000050b7227 */ /* 0x000fc800078e00ff */
[----:B------:R-:W-:Y:S02]  /*1dc0*/  @!P4 IMAD.MOV R2, RZ, RZ, -R2 ;  /* 0x000000ffff02c224 */ /* 0x000fe400078e0a02 */
[--C-:B------:R-:W-:Y:S01]  /*1dd0*/  @!P6 IMAD.IADD R9, R9, 0x1, -R4.reuse ;  /* 0x000000010909e824 */ /* 0x100fe200078e0a04 */
[----:B------:R-:W-:Y:S01]  /*1de0*/  ISETP.GT.U32.AND P6, PT, R4, R6, PT ;  /* 0x000000060400720c */ /* 0x000fe20003fc4070 */
[----:B------:R-:W-:Y:S01]  /*1df0*/  IMAD.MOV R11, RZ, RZ, -R11 ;  /* 0x000000ffff0b7224 */ /* 0x000fe200078e0a0b */
[----:B------:R-:W-:Y:S01]  /*1e00*/  STL [R1+0x48], R3 ;  /* 0x0000480301007387 */ /* 0x000fe20000100800 */
[----:B------:R-:W-:Y:S01]  /*1e10*/  @!P3 IMAD.IADD R10, R10, 0x1, -R4 ;  /* 0x000000010a0ab824 */ /* 0x000fe200078e0a04 */
[----:B------:R-:W-:Y:S01]  /*1e20*/  IABS R29, R22 ;  /* 0x00000016001d7213 */ /* 0x000fe20000000000 */
[C---:B------:R-:W-:Y:S01]  /*1e30*/  IMAD R0, R4.reuse, R11, R0 ;  /* 0x0000000b04007224 */ /* 0x040fe200078e0200 */
[----:B------:R0:W-:Y:S01]  /*1e40*/  STL [R1+0x44], R2 ;  /* 0x0000440201007387 */ /* 0x0001e20000100800 */
[----:B------:R-:W-:Y:S01]  /*1e50*/  @!P0 IMAD.IADD R7, R7, 0x1, -R4 ;  /* 0x0000000107078824 */ /* 0x000fe200078e0a04 */
[----:B------:R-:W-:Y:S01]  /*1e60*/  ISETP.GT.U32.AND P0, PT, R4, R10, PT ;  /* 0x0000000a0400720c */ /* 0x000fe20003f04070 */
[----:B------:R-:W-:-:S04]  /*1e70*/  IMAD.HI.U32 R8, R5, R29, RZ ;  /* 0x0000001d05087227 */ /* 0x000fc800078e00ff */
[----:B0-----:R-:W-:-:S04]  /*1e80*/  IMAD.MOV.U32 R2, RZ, RZ, R9 ;  /* 0x000000ffff027224 */ /* 0x001fc800078e0009 */
[----:B------:R-:W-:Y:S01]  /*1e90*/  @!P1 IMAD.MOV R2, RZ, RZ, -R2 ;  /* 0x000000ffff029224 */ /* 0x000fe200078e0a02 */
[----:B------:R-:W-:Y:S01]  /*1ea0*/  ISETP.GT.U32.AND P1, PT, R4, R0, PT ;  /* 0x000000000400720c */ /* 0x000fe20003f24070 */
[----:B------:R-:W-:Y:S02]  /*1eb0*/  @!P6 IMAD.IADD R6, R6, 0x1, -R4 ;  /* 0x000000010606e824 */ /* 0x000fe400078e0a04 */
[----:B------:R-:W-:-:S03]  /*1ec0*/  IMAD.MOV R8, RZ, RZ, -R8 ;  /* 0x000000ffff087224 */ /* 0x000fc600078e0a08 */
[C---:B------:R-:W-:Y:S01]  /*1ed0*/  ISETP.GT.U32.AND P4, PT, R4.reuse, R6, PT ;  /* 0x000000060400720c */ /* 0x040fe20003f84070 */
[----:B------:R-:W-:Y:S01]  /*1ee0*/  IMAD R29, R4, R8, R29 ;  /* 0x00000008041d7224 */ /* 0x000fe200078e021d */
[----:B------:R-:W-:Y:S01]  /*1ef0*/  IABS R8, R24 ;  /* 0x0000001800087213 */ /* 0x000fe20000000000 */
[--C-:B------:R-:W-:Y:S01]  /*1f00*/  @!P0 IMAD.IADD R10, R10, 0x1, -R4.reuse ;  /* 0x000000010a0a8824 */ /* 0x100fe200078e0a04 */
[----:B------:R-:W-:Y:S03]  /*1f10*/  STL [R1+0x18], R2 ;  /* 0x0000180201007387 */ /* 0x000fe60000100800 */
[----:B------:R-:W-:Y:S01]  /*1f20*/  @!P1 IMAD.IADD R0, R0, 0x1, -R4 ;  /* 0x0000000100009824 */ /* 0x000fe200078e0a04 */
[----:B------:R-:W-:Y:S01]  /*1f30*/  ISETP.GE.AND P1, PT, R22, RZ, PT ;  /* 0x000000ff1600720c */ /* 0x000fe20003f26270 */
[----:B------:R-:W-:Y:S01]  /*1f40*/  IMAD.MOV.U32 R9, RZ, RZ, R8 ;  /* 0x000000ffff097224 */ /* 0x000fe200078e0008 */
[----:B------:R-:W2:Y:S01]  /*1f50*/  LDL.LU R22, [R1+0xec] ;  /* 0x0000ec0001167983 */ /* 0x000ea20000300800 */
[----:B------:R-:W-:Y:S01]  /*1f60*/  IMAD.MOV.U32 R3, RZ, RZ, R10 ;  /* 0x000000ffff037224 */ /* 0x000fe200078e000a */
[----:B------:R-:W-:Y:S01]  /*1f70*/  ISETP.GE.AND P3, PT, R19, RZ, PT ;  /* 0x000000ff1300720c */ /* 0x000fe20003f66270 */
[----:B------:R-:W-:Y:S01]  /*1f80*/  IMAD.HI.U32 R8, R5, R9, RZ ;  /* 0x0000000905087227 */ /* 0x000fe200078e00ff */
[----:B------:R-:W-:-:S03]  /*1f90*/  @!P4 IADD3 R6, R6, -R4, RZ ;  /* 0x800000040606c210 */ /* 0x000fc60007ffe0ff */
[----:B------:R-:W-:Y:S01]  /*1fa0*/  @!P5 IMAD.MOV R3, RZ, RZ, -R3 ;  /* 0x000000ffff03d224 */ /* 0x000fe200078e0a03 */
[----:B------:R-:W-:Y:S01]  /*1fb0*/  ISETP.GT.U32.AND P6, PT, R4, R7, PT ;  /* 0x000000070400720c */ /* 0x000fe20003fc4070 */
[----:B------:R-:W-:Y:S01]  /*1fc0*/  IMAD.MOV R8, RZ, RZ, -R8 ;  /* 0x000000ffff087224 */ /* 0x000fe200078e0a08 */
[----:B------:R-:W-:Y:S02]  /*1fd0*/  ISETP.GE.AND P2, PT, R18, RZ, PT ;  /* 0x000000ff1200720c */ /* 0x000fe40003f46270 */
[----:B------:R0:W-:Y:S01]  /*1fe0*/  STL [R1+0xc], R3 ;  /* 0x00000c0301007387 */ /* 0x0001e20000100800 */
[----:B------:R-:W-:Y:S02]  /*1ff0*/  IMAD R9, R4, R8, R9 ;  /* 0x0000000804097224 */ /* 0x000fe400078e0209 */
[----:B0-----:R-:W-:-:S04]  /*2000*/  IMAD.MOV.U32 R3, RZ, RZ, R6 ;  /* 0x000000ffff037224 */ /* 0x001fc800078e0006 */
[----:B------:R-:W-:Y:S01]  /*2010*/  @!P3 IMAD.MOV R3, RZ, RZ, -R3 ;  /* 0x000000ffff03b224 */ /* 0x000fe200078e0a03 */
[----:B------:R-:W-:Y:S01]  /*2020*/  ISETP.GT.U32.AND P3, PT, R4, R9, PT ;  /* 0x000000090400720c */ /* 0x000fe20003f64070 */
[----:B------:R-:W-:-:S04]  /*2030*/  @!P6 IMAD.IADD R7, R7, 0x1, -R4 ;  /* 0x000000010707e824 */ /* 0x000fc800078e0a04 */
[----:B------:R-:W-:Y:S01]  /*2040*/  @!P2 IMAD.MOV R7, RZ, RZ, -R7 ;  /* 0x000000ffff07a224 */ /* 0x000fe200078e0a07 */
[----:B------:R-:W-:-:S04]  /*2050*/  IABS R8, R27 ;  /* 0x0000001b00087213 */ /* 0x000fc80000000000 */
[----:B------:R-:W-:Y:S03]  /*2060*/  STL [R1+0x8], R7 ;  /* 0x0000080701007387 */ /* 0x000fe60000100800 */
[----:B------:R-:W-:Y:S01]  /*2070*/  @!P3 IMAD.IADD R9, R9, 0x1, -R4 ;  /* 0x000000010909b824 */ /* 0x000fe200078e0a04 */
[----:B------:R0:W-:Y:S01]  /*2080*/  STL [R1+0x4], R3 ;  /* 0x0000040301007387 */ /* 0x0001e20000100800 */
[----:B------:R-:W-:-:S03]  /*2090*/  ISETP.GE.AND P3, PT, R27, RZ, PT ;  /* 0x000000ff1b00720c */ /* 0x000fc60003f66270 */
[----:B------:R-:W3:Y:S01]  /*20a0*/  LDL.LU R27, [R1+0xf0] ;  /* 0x0000f000011b7983 */ /* 0x000ee20000300800 */
[C---:B------:R-:W-:Y:S02]  /*20b0*/  ISETP.GT.U32.AND P0, PT, R4.reuse, R29, PT ;  /* 0x0000001d0400720c */ /* 0x040fe40003f04070 */
[----:B------:R-:W-:Y:S02]  /*20c0*/  IABS R28, R23 ;  /* 0x00000017001c7213 */ /* 0x000fe40000000000 */
[----:B------:R-:W-:Y:S02]  /*20d0*/  ISETP.GE.AND P2, PT, R23, RZ, PT ;  /* 0x000000ff1700720c */ /* 0x000fe40003f46270 */
[----:B------:R-:W4:Y:S07]  /*20e0*/  LDL.LU R23, [R1+0xf4] ;  /* 0x0000f40001177983 */ /* 0x000f2e0000300800 */
[----:B------:R-:W-:Y:S01]  /*20f0*/  @!P0 IMAD.IADD R29, R29, 0x1, -R4 ;  /* 0x000000011d1d8824 */ /* 0x000fe200078e0a04 */
[----:B------:R-:W-:-:S13]  /*2100*/  ISETP.GT.U32.AND P0, PT, R4, R0, PT ;  /* 0x000000000400720c */ /* 0x000fda0003f04070 */
[----:B------:R-:W-:Y:S01]  /*2110*/  @!P0 IMAD.IADD R0, R0, 0x1, -R4 ;  /* 0x0000000100008824 */ /* 0x000fe200078e0a04 */
[----:B------:R-:W-:Y:S02]  /*2120*/  ISETP.GE.AND P0, PT, R24, RZ, PT ;  /* 0x000000ff1800720c */ /* 0x000fe40003f06270 */
[----:B------:R-:W4:Y:S01]  /*2130*/  LDL.LU R24, [R1+0xf8] ;  /* 0x0000f80001187983 */ /* 0x000f220000300800 */
[----:B------:R-:W-:-:S04]  /*2140*/  IMAD.HI.U32 R11, R5, R28, RZ ;  /* 0x0000001c050b7227 */ /* 0x000fc800078e00ff */
[----:B------:R-:W-:-:S04]  /*2150*/  IMAD.MOV R11, RZ, RZ, -R11 ;  /* 0x000000ffff0b7224 */ /* 0x000fc800078e0a0b */
[----:B------:R-:W-:-:S05]  /*2160*/  IMAD R28, R4, R11, R28 ;  /* 0x0000000b041c7224 */ /* 0x000fca00078e021c */
[----:B------:R-:W-:Y:S02]  /*2170*/  ISETP.GT.U32.AND P6, PT, R4, R28, PT ;  /* 0x0000001c0400720c */ /* 0x000fe40003fc4070 */
[----:B------:R-:W-:-:S05]  /*2180*/  IABS R2, R25 ;  /* 0x0000001900027213 */ /* 0x000fca0000000000 */
[----:B------:R-:W-:-:S06]  /*2190*/  IMAD.HI.U32 R11, R5, R2, RZ ;  /* 0x00000002050b7227 */ /* 0x000fcc00078e00ff */
[----:B------:R-:W-:Y:S01]  /*21a0*/  @!P6 IMAD.IADD R28, R28, 0x1, -R4 ;  /* 0x000000011c1ce824 */ /* 0x000fe200078e0a04 */
[----:B------:R-:W-:Y:S01]  /*21b0*/  ISETP.GT.U32.AND P6, PT, R4, R29, PT ;  /* 0x0000001d0400720c */ /* 0x000fe20003fc4070 */
[----:B------:R-:W-:-:S04]  /*21c0*/  IMAD.MOV R11, RZ, RZ, -R11 ;  /* 0x000000ffff0b7224 */ /* 0x000fc800078e0a0b */
[----:B------:R-:W-:-:S08]  /*21d0*/  IMAD R10, R4, R11, R2 ;  /* 0x0000000b040a7224 */ /* 0x000fd000078e0202 */
[----:B------:R-:W-:Y:S01]  /*21e0*/  @!P6 IMAD.IADD R29, R29, 0x1, -R4 ;  /* 0x000000011d1de824 */ /* 0x000fe200078e0a04 */
[----:B------:R-:W-:Y:S01]  /*21f0*/  ISETP.GT.U32.AND P6, PT, R4, R10, PT ;  /* 0x0000000a0400720c */ /* 0x000fe20003fc4070 */
[----:B------:R-:W-:Y:S01]  /*2200*/  IMAD.HI.U32 R11, R5, R8, RZ ;  /* 0x00000008050b7227 */ /* 0x000fe200078e00ff */
[----:B------:R-:W-:Y:S02]  /*2210*/  ISETP.GE.AND P4, PT, R20, RZ, PT ;  /* 0x000000ff1400720c */ /* 0x000fe40003f86270 */
[----:B------:R-:W-:Y:S01]  /*2220*/  IABS R12, R21 ;  /* 0x00000015000c7213 */ /* 0x000fe20000000000 */
[----:B------:R-:W-:-:S04]  /*2230*/  IMAD.MOV R11, RZ, RZ, -R11 ;  /* 0x000000ffff0b7224 */ /* 0x000fc800078e0a0b */
[----:B------:R-:W-:-:S04]  /*2240*/  IMAD.HI.U32 R2, R5, R12, RZ ;  /* 0x0000000c05027227 */ /* 0x000fc800078e00ff */
[----:B------:R-:W-:Y:S01]  /*2250*/  @!P6 IMAD.IADD R10, R10, 0x1, -R4 ;  /* 0x000000010a0ae824 */ /* 0x000fe200078e0a04 */
[C---:B------:R-:W-:Y:S01]  /*2260*/  ISETP.GT.U32.AND P6, PT, R4.reuse, R9, PT ;  /* 0x000000090400720c */ /* 0x040fe20003fc4070 */
[C---:B------:R-:W-:Y:S02]  /*2270*/  IMAD R11, R4.reuse, R11, R8 ;  /* 0x0000000b040b7224 */ /* 0x040fe400078e0208 */
[----:B0-----:R-:W-:Y:S02]  /*2280*/  IMAD.MOV.U32 R3, RZ, RZ, R0 ;  /* 0x000000ffff037224 */ /* 0x001fe400078e0000 */
[----:B------:R-:W-:Y:S01]  /*2290*/  IMAD.MOV R2, RZ, RZ, -R2 ;  /* 0x000000ffff027224 */ /* 0x000fe200078e0a02 */
[C---:B------:R-:W-:Y:S01]  /*22a0*/  ISETP.GT.U32.AND P5, PT, R4.reuse, R28, PT ;  /* 0x0000001c0400720c */ /* 0x040fe20003fa4070 */
[----:B------:R-:W-:Y:S01]  /*22b0*/  @!P4 IMAD.MOV R3, RZ, RZ, -R3 ;  /* 0x000000ffff03c224 */ /* 0x000fe200078e0a03 */
[C---:B------:R-:W-:Y:S01]  /*22c0*/  ISETP.GT.U32.AND P4, PT, R4.reuse, R11, PT ;  /* 0x0000000b0400720c */ /* 0x040fe20003f84070 */
[----:B------:R-:W-:-:S02]  /*22d0*/  IMAD R12, R4, R2, R12 ;  /* 0x00000002040c7224 */ /* 0x000fc400078e020c */
[----:B------:R-:W-:Y:S02]  /*22e0*/  @!P1 IMAD.MOV R29, RZ, RZ, -R29 ;  /* 0x000000ffff1d9224 */ /* 0x000fe400078e0a1d */
[----:B------:R-:W-:Y:S01]  /*22f0*/  @!P6 IMAD.IADD R9, R9, 0x1, -R4 ;  /* 0x000000010909e824 */ /* 0x000fe200078e0a04 */
[C---:B------:R-:W-:Y:S02]  /*2300*/  ISETP.GT.U32.AND P6, PT, R4.reuse, R12, PT ;  /* 0x0000000c0400720c */ /* 0x040fe40003fc4070 */
[----:B------:R-:W-:-:S03]  /*2310*/  ISETP.GT.U32.AND P1, PT, R4, R10, PT ;  /* 0x0000000a0400720c */ /* 0x000fc60003f24070 */
[--C-:B------:R-:W-:Y:S01]  /*2320*/  @!P5 IMAD.IADD R28, R28, 0x1, -R4.reuse ;  /* 0x000000011c1cd824 */ /* 0x100fe200078e0a04 */
[----:B------:R-:W-:Y:S01]  /*2330*/  ISETP.GE.AND P5, PT, R25, RZ, PT ;  /* 0x000000ff1900720c */ /* 0x000fe20003fa6270 */
[----:B------:R-:W-:Y:S01]  /*2340*/  @!P4 IMAD.IADD R11, R11, 0x1, -R4 ;  /* 0x000000010b0bc824 */ /* 0x000fe200078e0a04 */
[----:B------:R-:W4:Y:S01]  /*2350*/  LDL.LU R25, [R1+0xfc] ;  /* 0x0000fc0001197983 */ /* 0x000f220000300800 */
[----:B------:R-:W-:Y:S01]  /*2360*/  @!P2 IMAD.MOV R28, RZ, RZ, -R28 ;  /* 0x000000ffff1ca224 */ /* 0x000fe200078e0a1c */
[----:B------:R-:W-:Y:S02]  /*2370*/  IABS R13, R26 ;  /* 0x0000001a000d7213 */ /* 0x000fe40000000000 */
[----:B------:R0:W-:Y:S01]  /*2380*/  STL [R1], R3 ;  /* 0x0000000301007387 */ /* 0x0001e20000100800 */
[--C-:B------:R-:W-:Y:S01]  /*2390*/  @!P6 IMAD.IADD R12, R12, 0x1, -R4.reuse ;  /* 0x000000010c0ce824 */ /* 0x100fe200078e0a04 */
[----:B------:R-:W-:Y:S01]  /*23a0*/  ISETP.GT.U32.AND P6, PT, R4, R11, PT ;  /* 0x0000000b0400720c */ /* 0x000fe20003fc4070 */
[----:B------:R-:W-:Y:S01]  /*23b0*/  @!P1 IMAD.IADD R10, R10, 0x1, -R4 ;  /* 0x000000010a0a9824 */ /* 0x000fe200078e0a04 */
[----:B------:R-:W-:Y:S01]  /*23c0*/  STL [R1+0x136c], R29 ;  /* 0x00136c1d01007387 */ /* 0x000fe20000100800 */
[----:B------:R-:W-:-:S03]  /*23d0*/  ISETP.GE.AND P1, PT, R26, RZ, PT ;  /* 0x000000ff1a00720c */ /* 0x000fc60003f26270 */
[----:B------:R-:W-:Y:S04]  /*23e0*/  STL [R1+0x1370], R28 ;  /* 0x0013701c01007387 */ /* 0x000fe80000100800 */
[----:B------:R-:W4:Y:S01]  /*23f0*/  LDL.LU R26, [R1+0x100] ;  /* 0x00010000011a7983 */ /* 0x000f220000300800 */
[----:B------:R-:W-:Y:S02]  /*2400*/  @!P5 IMAD.MOV R10, RZ, RZ, -R10 ;  /* 0x000000ffff0ad224 */ /* 0x000fe400078e0a0a */
[----:B------:R-:W-:Y:S02]  /*2410*/  @!P6 IMAD.IADD R11, R11, 0x1, -R4 ;  /* 0x000000010b0be824 */ /* 0x000fe400078e0a04 */
[----:B------:R-:W-:Y:S02]  /*2420*/  @!P0 IMAD.MOV R9, RZ, RZ, -R9 ;  /* 0x000000ffff098224 */ /* 0x000fe400078e0a09 */
[----:B------:R-:W-:-:S03]  /*2430*/  @!P3 IMAD.MOV R11, RZ, RZ, -R11 ;  /* 0x000000ffff0bb224 */ /* 0x000fc600078e0a0b */
[----:B------:R-:W-:Y:S04]  /*2440*/  STL [R1+0x1374], R9 ;  /* 0x0013740901007387 */ /* 0x000fe80000100800 */
[----:B------:R-:W-:Y:S04]  /*2450*/  STL [R1+0x1378], R10 ;  /* 0x0013780a01007387 */ /* 0x000fe80000100800 */
[----:B------:R-:W-:Y:S01]  /*2460*/  STL [R1+0x1380], R11 ;  /* 0x0013800b01007387 */ /* 0x000fe20000100800 */
[----:B------:R-:W-:-:S04]  /*2470*/  IMAD.HI.U32 R0, R5, R13, RZ ;  /* 0x0000000d05007227 */ /* 0x000fc800078e00ff */
[----:B------:R-:W-:-:S04]  /*2480*/  IMAD.MOV R0, RZ, RZ, -R0 ;  /* 0x000000ffff007224 */ /* 0x000fc800078e0a00 */
[C---:B------:R-:W-:Y:S01]  /*2490*/  IMAD R13, R4.reuse, R0, R13 ;  /* 0x00000000040d7224 */ /* 0x040fe200078e020d */
[----:B------:R-:W-:-:S04]  /*24a0*/  ISETP.GT.U32.AND P0, PT, R4, R12, PT ;  /* 0x0000000c0400720c */ /* 0x000fc80003f04070 */
[----:B------:R-:W-:Y:S02]  /*24b0*/  ISETP.GT.U32.AND P4, PT, R4, R13, PT ;  /* 0x0000000d0400720c */ /* 0x000fe40003f84070 */
[----:B------:R-:W-:-:S07]  /*24c0*/  ISETP.GE.AND P2, PT, R21, RZ, PT ;  /* 0x000000ff1500720c */ /* 0x000fce0003f46270 */
[----:B------:R-:W-:-:S04]  /*24d0*/  @!P0 IMAD.IADD R12, R12, 0x1, -R4 ;  /* 0x000000010c0c8824 */ /* 0x000fc800078e0a04 */
[----:B------:R-:W-:-:S05]  /*24e0*/  @!P4 IMAD.IADD R13, R13, 0x1, -R4 ;  /* 0x000000010d0dc824 */ /* 0x000fca00078e0a04 */
[----:B------:R-:W-:Y:S02]  /*24f0*/  ISETP.GT.U32.AND P4, PT, R4, R13, PT ;  /* 0x0000000d0400720c */ /* 0x000fe40003f84070 */
[----:B--2---:R-:W-:-:S05]  /*2500*/  IABS R16, R22 ;  /* 0x0000001600107213 */ /* 0x004fca0000000000 */
[----:B------:R-:W-:-:S04]  /*2510*/  IMAD.HI.U32 R2, R5, R16, RZ ;  /* 0x0000001005027227 */ /* 0x000fc800078e00ff */
[----:B------:R-:W-:-:S04]  /*2520*/  IMAD.MOV R2, RZ, RZ, -R2 ;  /* 0x000000ffff027224 */ /* 0x000fc800078e0a02 */
[----:B------:R-:W-:-:S05]  /*2530*/  IMAD R16, R4, R2, R16 ;  /* 0x0000000204107224 */ /* 0x000fca00078e0210 */
[----:B------:R-:W-:-:S13]  /*2540*/  ISETP.GT.U32.AND P5, PT, R4, R16, PT ;  /* 0x000000100400720c */ /* 0x000fda0003fa4070 */
[----:B------:R-:W-:Y:S01]  /*2550*/  @!P5 IMAD.IADD R16, R16, 0x1, -R4 ;  /* 0x000000011010d824 */ /* 0x000fe200078e0a04 */
[----:B---3--:R-:W-:Y:S02]  /*2560*/  IABS R17, R27 ;  /* 0x0000001b00117213 */ /* 0x008fe40000000000 */
[----:B------:R-:W-:Y:S02]  /*2570*/  ISETP.GE.AND P5, PT, R27, RZ, PT ;  /* 0x000000ff1b00720c */ /* 0x000fe40003fa6270 */
[----:B------:R-:W2:Y:S01]  /*2580*/  LDL.LU R27, [R1+0x104] ;  /* 0x00010400011b7983 */ /* 0x000ea20000300800 */
[----:B------:R-:W-:-:S04]  /*2590*/  IMAD.HI.U32 R7, R5, R17, RZ ;  /* 0x0000001105077227 */ /* 0x000fc800078e00ff */
[----:B------:R-:W-:-:S04]  /*25a0*/  IMAD.MOV R7, RZ, RZ, -R7 ;  /* 0x000000ffff077224 */ /* 0x000fc800078e0a07 */
[C---:B------:R-:W-:Y:S01]  /*25b0*/  IMAD R17, R4.reuse, R7, R17 ;  /* 0x0000000704117224 */ /* 0x040fe200078e0211 */
[----:B------:R-:W-:-:S04]  /*25c0*/  ISETP.GT.U32.AND P3, PT, R4, R16, PT ;  /* 0x000000100400720c */ /* 0x000fc80003f64070 */
[----:B------:R-:W-:Y:S02]  /*25d0*/  ISETP.GT.U32.AND P0, PT, R4, R17, PT ;  /* 0x000000110400720c */ /* 0x000fe40003f04070 */
[----:B------:R-:W-:Y:S01]  /*25e0*/  ISETP.GE.AND P6, PT, R22, RZ, PT ;  /* 0x000000ff1600720c */ /* 0x000fe20003fc6270 */
[----:B------:R-:W-:Y:S01]  /*25f0*/  @!P4 IMAD.IADD R13, R13, 0x1, -R4 ;  /* 0x000000010d0dc824 */ /* 0x000fe200078e0a04 */
[----:B------:R-:W3:Y:S01]  /*2600*/  LDL.LU R22, [R1+0x108] ;  /* 0x0001080001167983 */ /* 0x000ee20000300800 */
[----:B----4-:R-:W-:Y:S01]  /*2610*/  IABS R0, R23 ;  /* 0x0000001700007213 */ /* 0x010fe20000000000 */
[----:B------:R-:W-:-:S03]  /*2620*/  @!P2 IMAD.MOV R12, RZ, RZ, -R12 ;  /* 0x000000ffff0ca224 */ /* 0x000fc600078e0a0c */
[----:B------:R-:W-:-:S04]  /*2630*/  @!P3 IMAD.IADD R16, R16, 0x1, -R4 ;  /* 0x000000011010b824 */ /* 0x000fc800078e0a04 */
[----:B------:R-:W-:Y:S01]  /*2640*/  @!P0 IMAD.IADD R17, R17, 0x1, -R4 ;  /* 0x0000000111118824 */ /* 0x000fe200078e0a04 */
[----:B------:R-:W-:Y:S02]  /*2650*/  ISETP.GE.AND P0, PT, R23, RZ, PT ;  /* 0x000000ff1700720c */ /* 0x000fe40003f06270 */
[----:B------:R-:W4:Y:S01]  /*2660*/  LDL.LU R23, [R1+0x10c] ;  /* 0x00010c0001177983 */ /* 0x000f220000300800 */
[----:B------:R-:W-:Y:S02]  /*2670*/  @!P1 IMAD.MOV R13, RZ, RZ, -R13 ;  /* 0x000000ffff0d9224 */ /* 0x000fe400078e0a0d */
[----:B------:R-:W-:Y:S01]  /*2680*/  @!P6 IMAD.MOV R16, RZ, RZ, -R16 ;  /* 0x000000ffff10e224 */ /* 0x000fe200078e0a10 */
[----:B------:R-:W-:Y:S01]  /*2690*/  STL [R1+0x1384], R12 ;  /* 0x0013840c01007387 */ /* 0x000fe20000100800 */
[----:B------:R-:W-:Y:S02]  /*26a0*/  IABS R2, R24 ;  /* 0x0000001800027213 */ /* 0x000fe40000000000 */
[----:B------:R-:W-:Y:S01]  /*26b0*/  ISETP.GE.AND P1, PT, R24, RZ, PT ;  /* 0x000000ff1800720c */ /* 0x000fe20003f26270 */
[----:B------:R-:W-:Y:S04]  /*26c0*/  STL [R1+0x1388], R13 ;  /* 0x0013880d01007387 */ /* 0x000fe80000100800 */
[----:B------:R-:W-:Y:S04]  /*26d0*/  STL [R1+0x138c], R16 ;  /* 0x00138c1001007387 */ /* 0x000fe80000100800 */
[----:B------:R-:W4:Y:S01]  /*26e0*/  LDL.LU R24, [R1+0x110] ;  /* 0x0001100001187983 */ /* 0x000f220000300800 */
[----:B------:R-:W-:-:S04]  /*26f0*/  IMAD.HI.U32 R6, R5, R0, RZ ;  /* 0x0000000005067227 */ /* 0x000fc800078e00ff */
[----:B------:R-:W-:-:S04]  /*2700*/  IMAD.MOV R6, RZ, RZ, -R6 ;  /* 0x000000ffff067224 */ /* 0x000fc800078e0a06 */
[----:B------:R-:W-:-:S05]  /*2710*/  IMAD R0, R4, R6, R0 ;  /* 0x0000000604007224 */ /* 0x000fca00078e0200 */
[C---:B------:R-:W-:Y:S01]  /*2720*/  ISETP.GT.U32.AND P4, PT, R4.reuse, R0, PT ;  /* 0x000000000400720c */ /* 0x040fe20003f84070 */
[----:B------:R-:W-:Y:S01]  /*2730*/  IMAD.HI.U32 R6, R5, R2, RZ ;  /* 0x0000000205067227 */ /* 0x000fe200078e00ff */
[----:B------:R-:W-:-:S03]  /*2740*/  ISETP.GT.U32.AND P2, PT, R4, R17, PT ;  /* 0x000000110400720c */ /* 0x000fc60003f44070 */
[----:B------:R-:W-:-:S04]  /*2750*/  IMAD.MOV R15, RZ, RZ, -R6 ;  /* 0x000000ffff0f7224 */ /* 0x000fc800078e0a06 */
[----:B------:R-:W-:-:S04]  /*2760*/  IMAD R2, R4, R15, R2 ;  /* 0x0000000f04027224 */ /* 0x000fc800078e0202 */
[----:B------:R-:W-:Y:S01]  /*2770*/  @!P4 IMAD.IADD R0, R0, 0x1, -R4 ;  /* 0x000000010000c824 */ /* 0x000fe200078e0a04 */
[----:B------:R-:W-:-:S04]  /*2780*/  ISETP.GT.U32.AND P3, PT, R4, R2, PT ;  /* 0x000000020400720c */ /* 0x000fc80003f64070 */
[----:B------:R-:W-:Y:S01]  /*2790*/  ISETP.GT.U32.AND P4, PT, R4, R0, PT ;  /* 0x000000000400720c */ /* 0x000fe20003f84070 */
[----:B------:R-:W-:-:S04]  /*27a0*/  @!P2 IMAD.IADD R17, R17, 0x1, -R4 ;  /* 0x000000011111a824 */ /* 0x000fc800078e0a04 */
[----:B------:R-:W-:Y:S01]  /*27b0*/  @!P5 IMAD.MOV R17, RZ, RZ, -R17 ;  /* 0x000000ffff11d224 */ /* 0x000fe200078e0a11 */
[----:B------:R-:W-:-:S05]  /*27c0*/  IABS R8, R25 ;  /* 0x0000001900087213 */ /* 0x000fca0000000000 */
[----:B------:R-:W-:Y:S01]  /*27d0*/  IMAD.HI.U32 R7, R5, R8, RZ ;  /* 0x0000000805077227 */ /* 0x000fe200078e00ff */
[----:B------:R-:W-:Y:S02]  /*27e0*/  ISETP.GE.AND P2, PT, R25, RZ, PT ;  /* 0x000000ff1900720c */ /* 0x000fe40003f46270 */
[----:B------:R-:W4:Y:S01]  /*27f0*/  LDL.LU R25, [R1+0x114] ;  /* 0x0001140001197983 */ /* 0x000f220000300800 */
[----:B------:R-:W-:Y:S01]  /*2800*/  IMAD.MOV R7, RZ, RZ, -R7 ;  /* 0x000000ffff077224 */ /* 0x000fe200078e0a07 */
[----:B------:R-:W-:-:S03]  /*2810*/  IABS R14, R26 ;  /* 0x0000001a000e7213 */ /* 0x000fc60000000000 */
[----:B------:R-:W-:Y:S02]  /*2820*/  IMAD R8, R4, R7, R8 ;  /* 0x0000000704087224 */ /* 0x000fe400078e0208 */
[----:B------:R-:W-:Y:S02]  /*2830*/  IMAD.MOV.U32 R6, RZ, RZ, R14 ;  /* 0x000000ffff067224 */ /* 0x000fe400078e000e */
[--C-:B------:R-:W-:Y:S02]  /*2840*/  @!P4 IMAD.IADD R0, R0, 0x1, -R4.reuse ;  /* 0x000000010000c824 */ /* 0x100fe400078e0a04 */
[----:B------:R-:W-:Y:S01]  /*2850*/  IMAD.HI.U32 R7, R5, R6, RZ ;  /* 0x0000000605077227 */ /* 0x000fe200078e00ff */
[----:B------:R-:W-:Y:S03]  /*2860*/  STL [R1+0x1390], R17 ;  /* 0x0013901101007387 */ /* 0x000fe60000100800 */
[----:B------:R-:W-:Y:S01]  /*2870*/  @!P3 IMAD.IADD R2, R2, 0x1, -R4 ;  /* 0x000000010202b824 */ /* 0x000fe200078e0a04 */
[----:B------:R-:W-:Y:S01]  /*2880*/  IADD3 R7, -R7, RZ, RZ ;  /* 0x000000ff07077210 */ /* 0x000fe20007ffe1ff */
[----:B0-----:R-:W-:Y:S01]  /*2890*/  IMAD.MOV.U32 R3, RZ, RZ, R0 ;  /* 0x000000ffff037224 */ /* 0x001fe200078e0000 */
[----:B------:R-:W-:-:S02]  /*28a0*/  ISETP.GE.AND P3, PT, R26, RZ, PT ;  /* 0x000000ff1a00720c */ /* 0x000fc40003f66270 */
[----:B------:R-:W4:Y:S01]  /*28b0*/  LDL.LU R26, [R1+0x118] ;  /* 0x00011800011a7983 */ /* 0x000f220000300800 */
[C---:B------:R-:W-:Y:S02]  /*28c0*/  IMAD R6, R4.reuse, R7, R6 ;  /* 0x0000000704067224 */ /* 0x040fe400078e0206 */
[----:B------:R-:W-:Y:S01]  /*28d0*/  @!P0 IMAD.MOV R3, RZ, RZ, -R3 ;  /* 0x000000ffff038224 */ /* 0x000fe200078e0a03 */
[C---:B------:R-:W-:Y:S02]  /*28e0*/  ISETP.GT.U32.AND P6, PT, R4.reuse, R8, PT ;  /* 0x000000080400720c */ /* 0x040fe40003fc4070 */
[----:B------:R-:W-:-:S11]  /*28f0*/  ISETP.GT.U32.AND P4, PT, R4, R6, PT ;  /* 0x000000060400720c */ /* 0x000fd60003f84070 */
[--C-:B------:R-:W-:Y:S01]  /*2900*/  @!P6 IMAD.IADD R8, R8, 0x1, -R4.reuse ;  /* 0x000000010808e824 */ /* 0x100fe200078e0a04 */
[----:B------:R-:W-:Y:S01]  /*2910*/  ISETP.GT.U32.AND P6, PT, R4, R2, PT ;  /* 0x000000020400720c */ /* 0x000fe20003fc4070 */
[----:B------:R-:W-:-:S03]  /*2920*/  @!P4 IMAD.IADD R6, R6, 0x1, -R4 ;  /* 0x000000010606c824 */ /* 0x000fc600078e0a04 */
[C---:B------:R-:W-:Y:S02]  /*2930*/  ISETP.GT.U32.AND P5, PT, R4.reuse, R8, PT ;  /* 0x000000080400720c */ /* 0x040fe40003fa4070 */
[----:B------:R-:W-:-:S07]  /*2940*/  ISETP.GT.U32.AND P4, PT, R4, R6, PT ;  /* 0x000000060400720c */ /* 0x000fce0003f84070 */
[----:B------:R-:W-:-:S04]  /*2950*/  @!P6 IMAD.IADD R2, R2, 0x1, -R4 ;  /* 0x000000010202e824 */ /* 0x000fc800078e0a04 */
[--C-:B------:R-:W-:Y:S02]  /*2960*/  @!P5 IMAD.IADD R8, R8, 0x1, -R4.reuse ;  /* 0x000000010808d824 */ /* 0x100fe400078e0a04 */
[----:B------:R-:W-:Y:S02]  /*2970*/  @!P4 IMAD.IADD R6, R6, 0x1, -R4 ;  /* 0x000000010606c824 */ /* 0x000fe400078e0a04 */
[----:B------:R-:W-:Y:S01]  /*2980*/  @!P2 IMAD.MOV R8, RZ, RZ, -R8 ;  /* 0x000000ffff08a224 */ /* 0x000fe200078e0a08 */
[----:B--2---:R-:W-:Y:S02]  /*2990*/  IABS R7, R27 ;  /* 0x0000001b00077213 */ /* 0x004fe40000000000 */
[----:B------:R-:W-:Y:S02]  /*29a0*/  ISETP.GE.AND P0, PT, R27, RZ, PT ;  /* 0x000000ff1b00720c */ /* 0x000fe40003f06270 */
[----:B------:R-:W2:Y:S04]  /*29b0*/  LDL.LU R27, [R1+0x11c] ;  /* 0x00011c00011b7983 */ /* 0x000ea80000300800 */
[----:B------:R0:W-:Y:S02]  /*29c0*/  STL [R1+0x40], R3 ;  /* 0x0000400301007387 */ /* 0x0001e40000100800 */
[----:B0-----:R-:W-:Y:S01]  /*29d0*/  IMAD.MOV.U32 R3, RZ, RZ, R2 ;  /* 0x000000ffff037224 */ /* 0x001fe200078e0002 */
[----:B---3--:R-:W-:-:S03]  /*29e0*/  IABS R15, R22 ;  /* 0x00000016000f7213 */ /* 0x008fc60000000000 */
[----:B------:R-:W-:Y:S01]  /*29f0*/  @!P1 IMAD.MOV R3, RZ, RZ, -R3 ;  /* 0x000000ffff039224 */ /* 0x000fe200078e0a03 */
[----:B------:R-:W-:Y:S02]  /*2a00*/  ISETP.GE.AND P5, PT, R22, RZ, PT ;  /* 0x000000ff1600720c */ /* 0x000fe40003fa6270 */
[----:B------:R-:W3:Y:S01]  /*2a10*/  LDL.LU R22, [R1+0x120] ;  /* 0x0001200001167983 */ /* 0x000ee20000300800 */
[----:B------:R-:W-:-:S03]  /*2a20*/  IMAD.HI.U32 R14, R5, R7, RZ ;  /* 0x00000007050e7227 */ /* 0x000fc600078e00ff */
[----:B------:R0:W-:Y:S01]  /*2a30*/  STL [R1+0x30], R3 ;  /* 0x0000300301007387 */ /* 0x0001e20000100800 */
[----:B----4-:R-:W-:Y:S02]  /*2a40*/  IABS R18, R23 ;  /* 0x0000001700127213 */ /* 0x010fe40000000000 */
[----:B------:R-:W-:Y:S02]  /*2a50*/  ISETP.GE.AND P4, PT, R23, RZ, PT ;  /* 0x000000ff1700720c */ /* 0x000fe40003f86270 */
[----:B------:R-:W4:Y:S01]  /*2a60*/  LDL.LU R23, [R1+0x124] ;  /* 0x0001240001177983 */ /* 0x000f220000300800 */
[----:B------:R-:W-:Y:S02]  /*2a70*/  IMAD.MOV R14, RZ, RZ, -R14 ;  /* 0x000000ffff0e7224 */ /* 0x000fe400078e0a0e */
[----:B0-----:R-:W-:-:S04]  /*2a80*/  IMAD.MOV.U32 R3, RZ, RZ, R6 ;  /* 0x000000ffff037224 */ /* 0x001fc800078e0006 */
[----:B------:R-:W-:Y:S01]  /*2a90*/  @!P3 IMAD.MOV R3, RZ, RZ, -R3 ;  /* 0x000000ffff03b224 */ /* 0x000fe200078e0a03 */
[----:B------:R-:W-:Y:S01]  /*2aa0*/  STL [R1+0x38], R8 ;  /* 0x0000380801007387 */ /* 0x000fe20000100800 */
[----:B------:R-:W-:Y:S01]  /*2ab0*/  IMAD R0, R4, R14, R7 ;  /* 0x0000000e04007224 */ /* 0x000fe200078e0207 */
[----:B------:R-:W-:Y:S02]  /*2ac0*/  IABS R14, R24 ;  /* 0x00000018000e7213 */ /* 0x000fe40000000000 */
[----:B------:R-:W-:Y:S01]  /*2ad0*/  ISETP.GE.AND P3, PT, R24, RZ, PT ;  /* 0x000000ff1800720c */ /* 0x000fe20003f66270 */
[----:B------:R0:W-:Y:S04]  /*2ae0*/  STL [R1+0x3c], R3 ;  /* 0x00003c0301007387 */ /* 0x0001e80000100800 */
[----:B------:R-:W3:Y:S01]  /*2af0*/  LDL.LU R24, [R1+0x128] ;  /* 0x0001280001187983 */ /* 0x000ee20000300800 */
[----:B------:R-:W-:Y:S01]  /*2b00*/  ISETP.GT.U32.AND P6, PT, R4, R0, PT ;  /* 0x000000000400720c */ /* 0x000fe20003fc4070 */
[----:B------:R-:W-:-:S04]  /*2b10*/  IMAD.HI.U32 R7, R5, R15, RZ ;  /* 0x0000000f05077227 */ /* 0x000fc800078e00ff */
[----:B------:R-:W-:Y:S02]  /*2b20*/  IMAD.MOV R7, RZ, RZ, -R7 ;  /* 0x000000ffff077224 */ /* 0x000fe400078e0a07 */
[----:B------:R-:W-:-:S04]  /*2b30*/  IMAD.HI.U32 R19, R5, R18, RZ ;  /* 0x0000001205137227 */ /* 0x000fc800078e00ff */
[----:B------:R-:W-:Y:S02]  /*2b40*/  IMAD R15, R4, R7, R15 ;  /* 0x00000007040f7224 */ /* 0x000fe400078e020f */
[----:B------:R-:W-:Y:S02]  /*2b50*/  @!P6 IMAD.IADD R0, R0, 0x1, -R4 ;  /* 0x000000010000e824 */ /* 0x000fe400078e0a04 */
[----:B------:R-:W-:Y:S01]  /*2b60*/  IMAD.MOV R19, RZ, RZ, -R19 ;  /* 0x000000ffff137224 */ /* 0x000fe200078e0a13 */
[C---:B------:R-:W-:Y:S01]  /*2b70*/  ISETP.GT.U32.AND P6, PT, R4.reuse, R15, PT ;  /* 0x0000000f0400720c */ /* 0x040fe20003fc4070 */
[----:B------:R-:W-:Y:S01]  /*2b80*/  IMAD.HI.U32 R2, R5, R14, RZ ;  /* 0x0000000e05027227 */ /* 0x000fe200078e00ff */
[----:B------:R-:W-:-:S03]  /*2b90*/  ISETP.GT.U32.AND P1, PT, R4, R0, PT ;  /* 0x000000000400720c */ /* 0x000fc60003f24070 */
[----:B------:R-:W-:Y:S02]  /*2ba0*/  IMAD R18, R4, R19, R18 ;  /* 0x0000001304127224 */ /* 0x000fe400078e0212 */
[----:B------:R-:W-:-:S03]  /*2bb0*/  IMAD.MOV R2, RZ, RZ, -R2 ;  /* 0x000000ffff027224 */ /* 0x000fc600078e0a02 */
[C---:B------:R-:W-:Y:S01]  /*2bc0*/  ISETP.GT.U32.AND P2, PT, R4.reuse, R18, PT ;  /* 0x000000120400720c */ /* 0x040fe20003f44070 */
[----:B------:R-:W-:Y:S02]  /*2bd0*/  IMAD R14, R4, R2, R14 ;  /* 0x00000002040e7224 */ /* 0x000fe400078e020e */
[--C-:B------:R-:W-:Y:S02]  /*2be0*/  @!P6 IMAD.IADD R15, R15, 0x1, -R4.reuse ;  /* 0x000000010f0fe824 */ /* 0x100fe400078e0a04 */
[----:B------:R-:W-:Y:S01]  /*2bf0*/  @!P1 IMAD.IADD R0, R0, 0x1, -R4 ;  /* 0x0000000100009824 */ /* 0x000fe200078e0a04 */
[C---:B------:R-:W-:Y:S02]  /*2c00*/  ISETP.GT.U32.AND P1, PT, R4.reuse, R14, PT ;  /* 0x0000000e0400720c */ /* 0x040fe40003f24070 */
[----:B------:R-:W-:-:S05]  /*2c10*/  ISETP.GT.U32.AND P6, PT, R4, R15, PT ;  /* 0x0000000f0400720c */ /* 0x000fca0003fc4070 */
[----:B------:R-:W-:Y:S02]  /*2c20*/  @!P2 IMAD.IADD R18, R18, 0x1, -R4 ;  /* 0x000000011212a824 */ /* 0x000fe400078e0a04 */
[----:B0-----:R-:W-:-:S03]  /*2c30*/  IMAD.MOV.U32 R3, RZ, RZ, R0 ;  /* 0x000000ffff037224 */ /* 0x001fc600078e0000 */
[----:B------:R-:W-:Y:S01]  /*2c40*/  ISETP.GT.U32.AND P2, PT, R4, R18, PT ;  /* 0x000000120400720c */ /* 0x000fe20003f44070 */
[----:B------:R-:W-:Y:S01]  /*2c50*/  @!P1 IMAD.IADD R14, R14, 0x1, -R4 ;  /* 0x000000010e0e9824 */ /* 0x000fe200078e0a04 */
[----:B------:R-:W-:-:S05]  /*2c60*/  IABS R7, R25 ;  /* 0x0000001900077213 */ /* 0x000fca0000000000 */
[----:B------:R-:W-:-:S04]  /*2c70*/  IMAD.HI.U32 R2, R5, R7, RZ ;  /* 0x0000000705027227 */ /* 0x000fc800078e00ff */
[----:B------:R-:W-:-:S04]  /*2c80*/  IMAD.MOV R2, RZ, RZ, -R2 ;  /* 0x000000ffff027224 */ /* 0x000fc800078e0a02 */
[C---:B------:R-:W-:Y:S01]  /*2c90*/  IMAD R7, R4.reuse, R2, R7 ;  /* 0x0000000204077224 */ /* 0x040fe200078e0207 */
[----:B------:R-:W-:Y:S01]  /*2ca0*/  ISETP.GT.U32.AND P1, PT, R4, R14, PT ;  /* 0x0000000e0400720c */ /* 0x000fe20003f24070 */
[----:B------:R-:W-:-:S03]  /*2cb0*/  @!P6 IMAD.IADD R15, R15, 0x1, -R4 ;  /* 0x000000010f0fe824 */ /* 0x000fc600078e0a04 */
[----:B------:R-:W-:Y:S02]  /*2cc0*/  ISETP.GT.U32.AND P6, PT, R4, R7, PT ;  /* 0x000000070400720c */ /* 0x000fe40003fc4070 */
[----:B------:R-:W-:-:S05]  /*2cd0*/  IABS R8, R26 ;  /* 0x0000001a00087213 */ /* 0x000fca0000000000 */
[----:B------:R-:W-:-:S04]  /*2ce0*/  IMAD.HI.U32 R0, R5, R8, RZ ;  /* 0x0000000805007227 */ /* 0x000fc800078e00ff */
[----:B------:R-:W-:Y:S02]  /*2cf0*/  IMAD.MOV R0, RZ, RZ, -R0 ;  /* 0x000000ffff007224 */ /* 0x000fe400078e0a00 */
[----:B------:R-:W-:Y:S02]  /*2d00*/  @!P0 IMAD.MOV R3, RZ, RZ, -R3 ;  /* 0x000000ffff038224 */ /* 0x000fe400078e0a03 */
[----:B------:R-:W-:Y:S02]  /*2d10*/  IMAD R8, R4, R0, R8 ;  /* 0x0000000004087224 */ /* 0x000fe400078e0208 */
[--C-:B------:R-:W-:Y:S01]  /*2d20*/  @!P2 IMAD.IADD R18, R18, 0x1, -R4.reuse ;  /* 0x000000011212a824 */ /* 0x100fe200078e0a04 */
[----:B------:R0:W-:Y:S02]  /*2d30*/  STL [R1+0x34], R3 ;  /* 0x0000340301007387 */ /* 0x0001e40000100800 */
[----:B------:R-:W-:Y:S01]  /*2d40*/  ISETP.GT.U32.AND P2, PT, R4, R8, PT ;  /* 0x000000080400720c */ /* 0x000fe20003f44070 */
[----:B------:R-:W-:-:S02]  /*2d50*/  @!P1 IMAD.IADD R14, R14, 0x1, -R4 ;  /* 0x000000010e0e9824 */ /* 0x000fc400078e0a04 */
[----:B------:R-:W-:Y:S02]  /*2d60*/  @!P6 IMAD.IADD R7, R7, 0x1, -R4 ;  /* 0x000000010707e824 */ /* 0x000fe400078e0a04 */
[----:B0-----:R-:W-:-:S03]  /*2d70*/  IMAD.MOV.U32 R3, RZ, RZ, R15 ;  /* 0x000000ffff037224 */ /* 0x001fc600078e000f */
[----:B------:R-:W-:Y:S01]  /*2d80*/  ISETP.GT.U32.AND P6, PT, R4, R7, PT ;  /* 0x000000070400720c */ /* 0x000fe20003fc4070 */
[----:B------:R-:W-:Y:S01]  /*2d90*/  @!P5 IMAD.MOV R3, RZ, RZ, -R3 ;  /* 0x000000ffff03d224 */ /* 0x000fe200078e0a03 */
[----:B------:R-:W-:-:S03]  /*2da0*/  ISETP.GE.AND P0, PT, R25, RZ, PT ;  /* 0x000000ff1900720c */ /* 0x000fc60003f06270 */
[----:B------:R-:W-:Y:S01]  /*2db0*/  @!P2 IMAD.IADD R8, R8, 0x1, -R4 ;  /* 0x000000010808a824 */ /* 0x000fe200078e0a04 */
[----:B------:R-:W-:Y:S01]  /*2dc0*/  ISETP.GE.AND P5, PT, R26, RZ, PT ;  /* 0x000000ff1a00720c */ /* 0x000fe20003fa6270 */
[----:B------:R0:W-:Y:S04]  /*2dd0*/  STL [R1+0x2c], R3 ;  /* 0x00002c0301007387 */ /* 0x0001e80000100800 */
[----:B------:R-:W3:Y:S04]  /*2de0*/  LDL.LU R25, [R1+0x12c] ;  /* 0x00012c0001197983 */ /* 0x000ee80000300800 */
[----:B------:R-:W3:Y:S01]  /*2df0*/  LDL.LU R26, [R1+0x130] ;  /* 0x00013000011a7983 */ /* 0x000ee20000300800 */
[----:B0-----:R-:W-:-:S02]  /*2e00*/  IMAD.MOV.U32 R3, RZ, RZ, R18 ;  /* 0x000000ffff037224 */ /* 0x001fc400078e0012 */
[----:B------:R-:W-:-:S03]  /*2e10*/  @!P6 IMAD.IADD R7, R7, 0x1, -R4 ;  /* 0x000000010707e824 */ /* 0x000fc600078e0a04 */
[----:B------:R-:W-:Y:S01]  /*2e20*/  @!P4 IADD3 R3, -R3, RZ, RZ ;  /* 0x000000ff0303c210 */ /* 0x000fe20007ffe1ff */
[----:B------:R-:W-:-:S04]  /*2e30*/  IMAD.MOV.U32 R9, RZ, RZ, R14 ;  /* 0x000000ffff097224 */ /* 0x000fc800078e000e */
[----:B------:R-:W-:Y:S01]  /*2e40*/  @!P3 IMAD.MOV R9, RZ, RZ, -R9 ;  /* 0x000000ffff09b224 */ /* 0x000fe200078e0a09 */
[----:B--2---:R-:W-:-:S05]  /*2e50*/  IABS R6, R27 ;  /* 0x0000001b00067213 */ /* 0x004fca0000000000 */
[----:B------:R-:W-:-:S04]  /*2e60*/  IMAD.HI.U32 R19, R5, R6, RZ ;  /* 0x0000000605137227 */ /* 0x000fc800078e00ff */
[----:B------:R-:W-:-:S04]  /*2e70*/  IMAD.MOV R19, RZ, RZ, -R19 ;  /* 0x000000ffff137224 */ /* 0x000fc800078e0a13 */
[----:B------:R-:W-:-:S05]  /*2e80*/  IMAD R6, R4, R19, R6 ;  /* 0x0000001304067224 */ /* 0x000fca00078e0206 */
[----:B------:R-:W-:Y:S02]  /*2e90*/  ISETP.GT.U32.AND P1, PT, R4, R6, PT ;  /* 0x000000060400720c */ /* 0x000fe40003f24070 */
[----:B------:R-:W-:Y:S02]  /*2ea0*/  ISETP.GE.AND P2, PT, R27, RZ, PT ;  /* 0x000000ff1b00720c */ /* 0x000fe40003f46270 */
[----:B------:R-:W2:Y:S09]  /*2eb0*/  LDL.LU R27, [R1+0x134] ;  /* 0x00013400011b7983 */ /* 0x000eb20000300800 */
[----:B------:R-:W-:Y:S01]  /*2ec0*/  @!P1 IMAD.IADD R6, R6, 0x1, -R4 ;  /* 0x0000000106069824 */ /* 0x000fe200078e0a04 */
[C---:B------:R-:W-:Y:S01]  /*2ed0*/  ISETP.GT.U32.AND P1, PT, R4.reuse, R8, PT ;  /* 0x000000080400720c */ /* 0x040fe20003f24070 */
[----:B------:R0:W-:Y:S03]  /*2ee0*/  STL [R1+0x20], R3 ;  /* 0x0000200301007387 */ /* 0x0001e60000100800 */
[----:B------:R-:W-:Y:S01]  /*2ef0*/  ISETP.GT.U32.AND P4, PT, R4, R6, PT ;  /* 0x000000060400720c */ /* 0x000fe20003f84070 */
[----:B0-----:R-:W-:-:S08]  /*2f00*/  IMAD.MOV.U32 R3, RZ, RZ, R7 ;  /* 0x000000ffff037224 */ /* 0x001fd000078e0007 */
[--C-:B------:R-:W-:Y:S02]  /*2f10*/  @!P1 IMAD.IADD R8, R8, 0x1, -R4.reuse ;  /* 0x0000000108089824 */ /* 0x100fe400078e0a04 */
[----:B------:R-:W-:Y:S01]  /*2f20*/  @!P0 IMAD.MOV R3, RZ, RZ, -R3 ;  /* 0x000000ffff038224 */ /* 0x000fe200078e0a03 */
[----:B------:R-:W-:Y:S01]  /*2f30*/  STL [R1+0x24], R9 ;  /* 0x0000240901007387 */ /* 0x000fe20000100800 */
[----:B----4-:R-:W-:Y:S02]  /*2f40*/  IABS R0, R23 ;  /* 0x0000001700007213 */ /* 0x010fe40000000000 */
[----:B------:R-:W-:Y:S01]  /*2f50*/  ISETP.GE.AND P1, PT, R23, RZ, PT ;  /* 0x000000ff1700720c */ /* 0x000fe20003f26270 */
[----:B------:R0:W-:Y:S04]  /*2f60*/  STL [R1+0x28], R3 ;  /* 0x0000280301007387 */ /* 0x0001e80000100800 */
[----:B------:R-:W4:Y:S01]  /*2f70*/  LDL.LU R23, [R1+0x138] ;  /* 0x0001380001177983 */ /* 0x000f220000300800 */
[----:B------:R-:W-:-:S02]  /*2f80*/  @!P4 IMAD.IADD R6, R6, 0x1, -R4 ;  /* 0x000000010606c824 */ /* 0x000fc400078e0a04 */
[----:B0-----:R-:W-:Y:S01]  /*2f90*/  IMAD.MOV.U32 R3, RZ, RZ, R8 ;  /* 0x000000ffff037224 */ /* 0x001fe200078e0008 */
[----:B------:R-:W4:Y:S03]  /*2fa0*/  LDL.LU R28, [R1+0x13c] ;  /* 0x00013c00011c7983 */ /* 0x000f260000300800 */
[----:B------:R-:W-:Y:S01]  /*2fb0*/  @!P5 IMAD.MOV R3, RZ, RZ, -R3 ;  /* 0x000000ffff03d224 */ /* 0x000fe200078e0a03 */
[----:B---3--:R-:W-:Y:S02]  /*2fc0*/  IABS R18, R24 ;  /* 0x0000001800127213 */ /* 0x008fe40000000000 */
[----:B------:R-:W-:Y:S02]  /*2fd0*/  ISETP.GE.AND P4, PT, R24, RZ, PT ;  /* 0x000000ff1800720c */ /* 0x000fe40003f86270 */
[----:B------:R0:W-:Y:S04]  /*2fe0*/  STL [R1+0xb8], R3 ;  /* 0x0000b80301007387 */ /* 0x0001e80000100800 */
[----:B------:R-:W3:Y:S01]  /*2ff0*/  LDL.LU R24, [R1+0x140] ;  /* 0x0001400001187983 */ /* 0x000ee20000300800 */
[----:B------:R-:W-:Y:S01]  /*3000*/  IABS R2, R22 ;  /* 0x0000001600027213 */ /* 0x000fe20000000000 */
[----:B------:R-:W-:-:S04]  /*3010*/  IMAD.HI.U32 R15, R5, R0, RZ ;  /* 0x00000000050f7227 */ /* 0x000fc800078e00ff */
[----:B------:R-:W-:-:S04]  /*3020*/  IMAD.HI.U32 R19, R5, R2, RZ ;  /* 0x0000000205137227 */ /* 0x000fc800078e00ff */
[----:B------:R-:W-:Y:S02]  /*3030*/  IMAD.MOV R19, RZ, RZ, -R19 ;  /* 0x000000ffff137224 */ /* 0x000fe400078e0a13 */
[----:B------:R-:W-:Y:S02]  /*3040*/  IMAD.MOV R15, RZ, RZ, -R15 ;  /* 0x000000ffff0f7224 */ /* 0x000fe400078e0a0f */
[C---:B------:R-:W-:Y:S02]  /*3050*/  IMAD R2, R4.reuse, R19, R2 ;  /* 0x0000001304027224 */ /* 0x040fe400078e0202 */
[----:B0-----:R-:W-:Y:S02]  /*3060*/  IMAD.MOV.U32 R3, RZ, RZ, R6 ;  /* 0x000000ffff037224 */ /* 0x001fe400078e0006 */
[C---:B------:R-:W-:Y:S01]  /*3070*/  IMAD R0, R4.reuse, R15, R0 ;  /* 0x0000000f04007224 */ /* 0x040fe200078e0200 */
[----:B------:R-:W-:Y:S01]  /*3080*/  ISETP.GT.U32.AND P6, PT, R4, R2, PT ;  /* 0x000000020400720c */ /* 0x000fe20003fc4070 */
[----:B------:R-:W-:-:S03]  /*3090*/  @!P2 IMAD.MOV R3, RZ, RZ, -R3 ;  /* 0x000000ffff03a224 */ /* 0x000fc600078e0a03 */
[C---:B------:R-:W-:Y:S01]  /*30a0*/  ISETP.GT.U32.AND P0, PT, R4.reuse, R0, PT ;  /* 0x000000000400720c */ /* 0x040fe20003f04070 */
[----:B------:R-:W-:Y:S01]  /*30b0*/  IMAD.HI.U32 R7, R5, R18, RZ ;  /* 0x0000001205077227 */ /* 0x000fe200078e00ff */
[----:B------:R0:W-:Y:S03]  /*30c0*/  STL [R1+0xb4], R3 ;  /* 0x0000b40301007387 */ /* 0x0001e60000100800 */
[----:B------:R-:W-:Y:S01]  /*30d0*/  IMAD.MOV R7, RZ, RZ, -R7 ;  /* 0x000000ffff077224 */ /* 0x000fe200078e0a07 */
[----:B0-----:R-:W3:Y:S03]  /*30e0*/  LDL.LU R3, [R1+0x144] ;  /* 0x0001440001037983 */ /* 0x001ee60000300800 */
[----:B------:R-:W-:Y:S02]  /*30f0*/  IMAD R18, R4, R7, R18 ;  /* 0x0000000704127224 */ /* 0x000fe400078e0212 */
[----:B------:R-:W-:-:S02]  /*3100*/  @!P6 IMAD.IADD R2, R2, 0x1, -R4 ;  /* 0x000000010202e824 */ /* 0x000fc400078e0a04 */
[----:B------:R-:W-:Y:S01]  /*3110*/  @!P0 IMAD.IADD R0, R0, 0x1, -R4 ;  /* 0x0000000100008824 */ /* 0x000fe200078e0a04 */
[C---:B------:R-:W-:Y:S02]  /*3120*/  ISETP.GT.U32.AND P2, PT, R4.reuse, R18, PT ;  /* 0x000000120400720c */ /* 0x040fe40003f44070 */
[C---:B------:R-:W-:Y:S02]  /*3130*/  ISETP.GT.U32.AND P5, PT, R4.reuse, R2, PT ;  /* 0x000000020400720c */ /* 0x040fe40003fa4070 */
[----:B------:R-:W-:Y:S02]  /*3140*/  ISETP.GT.U32.AND P0, PT, R4, R0, PT ;  /* 0x000000000400720c */ /* 0x000fe40003f04070 */
[----:B------:R-:W-:-:S07]  /*3150*/  ISETP.GE.AND P3, PT, R22, RZ, PT ;  /* 0x000000ff1600720c */ /* 0x000fce0003f66270 */
[--C-:B------:R-:W-:Y:S02]  /*3160*/  @!P2 IMAD.IADD R18, R18, 0x1, -R4.reuse ;  /* 0x000000011212a824 */ /* 0x100fe400078e0a04 */
[--C-:B------:R-:W-:Y:S02]  /*3170*/  @!P5 IMAD.IADD R2, R2, 0x1, -R4.reuse ;  /* 0x000000010202d824 */ /* 0x100fe400078e0a04 */
[----:B------:R-:W-:Y:S01]  /*3180*/  @!P0 IMAD.IADD R0, R0, 0x1, -R4 ;  /* 0x0000000100008824 */ /* 0x000fe200078e0a04 */
[----:B------:R-:W-:-:S03]  /*3190*/  ISETP.GT.U32.AND P2, PT, R4, R18, PT ;  /* 0x000000120400720c */ /* 0x000fc60003f44070 */
[----:B------:R-:W-:-:S04]  /*31a0*/  IMAD.MOV.U32 R9, RZ, RZ, R0 ;  /* 0x000000ffff097224 */ /* 0x000fc800078e0000 */
[----:B------:R-:W-:Y:S02]  /*31b0*/  @!P1 IMAD.MOV R9, RZ, RZ, -R9 ;  /* 0x000000ffff099224 */ /* 0x000fe400078e0a09 */
[----:B------:R-:W-:-:S04]  /*31c0*/  @!P3 IMAD.MOV R2, RZ, RZ, -R2 ;  /* 0x000000ffff02b224 */ /* 0x000fc800078e0a02 */
[----:B------:R-:W-:Y:S01]  /*31d0*/  @!P2 IMAD.IADD R18, R18, 0x1, -R4 ;  /* 0x000000011212a824 */ /* 0x000fe200078e0a04 */
[----:B------:R-:W-:Y:S02]  /*31e0*/  IABS R14, R26 ;  /* 0x0000001a000e7213 */ /* 0x000fe40000000000 */
[----:B------:R-:W-:Y:S02]  /*31f0*/  ISETP.GE.AND P6, PT, R25, RZ, PT ;  /* 0x000000ff1900720c */ /* 0x000fe40003fc6270 */
[----:B------:R-:W-:Y:S01]  /*3200*/  IABS R15, R25 ;  /* 0x00000019000f7213 */ /* 0x000fe20000000000 */
[C---:B------:R-:W-:Y:S01]  /*3210*/  IMAD.HI.U32 R6, R5.reuse, R14, RZ ;  /* 0x0000000e05067227 */ /* 0x040fe200078e00ff */
[----:B------:R-:W3:Y:S01]  /*3220*/  LDL.LU R25, [R1+0x148] ;  /* 0x0001480001197983 */ /* 0x000ee20000300800 */
[----:B------:R-:W-:Y:S02]  /*3230*/  ISETP.GE.AND P5, PT, R26, RZ, PT ;  /* 0x000000ff1a00720c */ /* 0x000fe40003fa6270 */
[----:B------:R-:W-:Y:S01]  /*3240*/  IMAD.MOV R6, RZ, RZ, -R6 ;  /* 0x000000ffff067224 */ /* 0x000fe200078e0a06 */
[----:B------:R-:W3:Y:S01]  /*3250*/  LDL.LU R26, [R1+0x14c] ;  /* 0x00014c00011a7983 */ /* 0x000ee20000300800 */
[----:B------:R-:W-:-:S04]  /*3260*/  IMAD.HI.U32 R7, R5, R15, RZ ;  /* 0x0000000f05077227 */ /* 0x000fc800078e00ff */
[----:B------:R-:W-:Y:S02]  /*3270*/  IMAD R14, R4, R6, R14 ;  /* 0x00000006040e7224 */ /* 0x000fe400078e020e */
[----:B------:R-:W-:-:S03]  /*3280*/  IMAD.MOV R7, RZ, RZ, -R7 ;  /* 0x000000ffff077224 */ /* 0x000fc600078e0a07 */
[C---:B------:R-:W-:Y:S01]  /*3290*/  ISETP.GT.U32.AND P1, PT, R4.reuse, R14, PT ;  /* 0x0000000e0400720c */ /* 0x040fe20003f24070 */
[----:B------:R-:W-:Y:S01]  /*32a0*/  IMAD R15, R4, R7, R15 ;  /* 0x00000007040f7224 */ /* 0x000fe200078e020f */
[----:B------:R-:W-:Y:S11]  /*32b0*/  STL [R1+0x1c], R2 ;  /* 0x00001c0201007387 */ /* 0x000ff60000100800 */
[----:B------:R-:W-:Y:S01]  /*32c0*/  @!P1 IMAD.IADD R14, R14, 0x1, -R4 ;  /* 0x000000010e0e9824 */ /* 0x000fe200078e0a04 */
[----:B--2---:R-:W-:-:S05]  /*32d0*/  IABS R8, R27 ;  /* 0x0000001b00087213 */ /* 0x004fca0000000000 */
[----:B------:R-:W-:-:S04]  /*32e0*/  IMAD.HI.U32 R19, R5, R8, RZ ;  /* 0x0000000805137227 */ /* 0x000fc800078e00ff */
[----:B------:R-:W-:-:S04]  /*32f0*/  IMAD.MOV R19, RZ, RZ, -R19 ;  /* 0x000000ffff137224 */ /* 0x000fc800078e0a13 */
[C---:B------:R-:W-:Y:S01]  /*3300*/  IMAD R8, R4.reuse, R19, R8 ;  /* 0x0000001304087224 */ /* 0x040fe200078e0208 */
[----:B------:R-:W-:Y:S02]  /*3310*/  ISETP.GE.AND P0, PT, R27, RZ, PT ;  /* 0x000000ff1b00720c */ /* 0x000fe40003f06270 */
[----:B------:R-:W2:Y:S02]  /*3320*/  LDL.LU R27, [R1+0x150] ;  /* 0x00015000011b7983 */ /* 0x000ea40000300800 */
[----:B------:R-:W-:Y:S02]  /*3330*/  ISETP.GT.U32.AND P2, PT, R4, R8, PT ;  /* 0x000000080400720c */ /* 0x000fe40003f44070 */
[----:B------:R0:W-:Y:S01]  /*3340*/  STL [R1+0xa4], R9 ;  /* 0x0000a40901007387 */ /* 0x0001e20000100800 */
[----:B----4-:R-:W-:Y:S01]  /*3350*/  IABS R7, R23 ;  /* 0x0000001700077213 */ /* 0x010fe20000000000 */
[----:B0-----:R-:W-:-:S04]  /*3360*/  IMAD.MOV.U32 R9, RZ, RZ, R18 ;  /* 0x000000ffff097224 */ /* 0x001fc800078e0012 */
[----:B------:R-:W-:-:S04]  /*3370*/  IMAD.HI.U32 R19, R5, R7, RZ ;  /* 0x0000000705137227 */ /* 0x000fc800078e00ff */
[----:B------:R-:W-:Y:S02]  /*3380*/  IMAD.MOV R19, RZ, RZ, -R19 ;  /* 0x000000ffff137224 */ /* 0x000fe400078e0a13 */
[----:B------:R-:W-:Y:S01]  /*3390*/  @!P4 IMAD.MOV R9, RZ, RZ, -R9 ;  /* 0x000000ffff09c224 */ /* 0x000fe200078e0a09 */
[C---:B------:R-:W-:Y:S01]  /*33a0*/  ISETP.GT.U32.AND P4, PT, R4.reuse, R14, PT ;  /* 0x0000000e0400720c */ /* 0x040fe20003f84070 */
[----:B------:R-:W-:Y:S01]  /*33b0*/  IMAD R7, R4, R19, R7 ;  /* 0x0000001304077224 */ /* 0x000fe200078e0207 */
[----:B---3--:R-:W-:Y:S01]  /*33c0*/  IABS R2, R24 ;  /* 0x0000001800027213 */ /* 0x008fe20000000000 */
[----:B------:R-:W-:-:S04]  /*33d0*/  @!P2 IMAD.IADD R8, R8, 0x1, -R4 ;  /* 0x000000010808a824 */ /* 0x000fc800078e0a04 */
[----:B------:R-:W-:Y:S01]  /*33e0*/  IMAD.HI.U32 R19, R5, R2, RZ ;  /* 0x0000000205137227 */ /* 0x000fe200078e00ff */
[----:B------:R-:W-:-:S03]  /*33f0*/  ISETP.GT.U32.AND P2, PT, R4, R8, PT ;  /* 0x000000080400720c */ /* 0x000fc60003f44070 */
[----:B------:R-:W-:-:S04]  /*3400*/  IMAD.MOV R19, RZ, RZ, -R19 ;  /* 0x000000ffff137224 */ /* 0x000fc800078e0a13 */
[----:B------:R-:W-:Y:S02]  /*3410*/  IMAD R2, R4, R19, R2 ;  /* 0x0000001304027224 */ /* 0x000fe400078e0202 */
[----:B------:R-:W-:-:S03]  /*3420*/  @!P4 IMAD.IADD R14, R14, 0x1, -R4 ;  /* 0x000000010e0ec824 */ /* 0x000fc600078e0a04 */
[----:B------:R-:W-:Y:S01]  /*3430*/  ISETP.GT.U32.AND P4, PT, R4, R2, PT ;  /* 0x000000020400720c */ /* 0x000fe20003f84070 */
[----:B------:R0:W-:Y:S01]  /*3440*/  STL [R1+0x98], R9 ;  /* 0x0000980901007387 */ /* 0x0001e20000100800 */
[--C-:B------:R-:W-:Y:S01]  /*3450*/  @!P2 IMAD.IADD R8, R8, 0x1, -R4.reuse ;  /* 0x000000010808a824 */ /* 0x100fe200078e0a04 */
[----:B------:R-:W-:Y:S02]  /*3460*/  ISETP.GE.AND P2, PT, R23, RZ, PT ;  /* 0x000000ff1700720c */ /* 0x000fe40003f46270 */
[----:B------:R-:W3:Y:S04]  /*3470*/  LDL.LU R29, [R1+0x154] ;  /* 0x00015400011d7983 */ /* 0x000ee80000300800 */
[----:B------:R-:W4:Y:S04]  /*3480*/  LDL.LU R23, [R1+0x158] ;  /* 0x0001580001177983 */ /* 0x000f280000300800 */
[----:B------:R-:W-:Y:S01]  /*3490*/  @!P4 IMAD.IADD R2, R2, 0x1, -R4 ;  /* 0x000000010202c824 */ /* 0x000fe200078e0a04 */
[----:B------:R-:W-:-:S02]  /*34a0*/  ISETP.GE.AND P4, PT, R24, RZ, PT ;  /* 0x000000ff1800720c */ /* 0x000fc40003f86270 */
[----:B------:R-:W4:Y:S01]  /*34b0*/  LDL.LU R24, [R1+0x15c] ;  /* 0x00015c0001187983 */ /* 0x000f220000300800 */
[----:B------:R-:W-:Y:S02]  /*34c0*/  ISETP.GT.U32.AND P3, PT, R4, R15, PT ;  /* 0x0000000f0400720c */ /* 0x000fe40003f64070 */
[----:B------:R-:W-:-:S05]  /*34d0*/  IABS R6, R28 ;  /* 0x0000001c00067213 */ /* 0x000fca0000000000 */
[----:B------:R-:W-:-:S06]  /*34e0*/  IMAD.HI.U32 R0, R5, R6, RZ ;  /* 0x0000000605007227 */ /* 0x000fcc00078e00ff */
[----:B------:R-:W-:Y:S01]  /*34f0*/  @!P3 IMAD.IADD R15, R15, 0x1, -R4 ;  /* 0x000000010f0fb824 */ /* 0x000fe200078e0a04 */
[----:B------:R-:W-:Y:S01]  /*3500*/  ISETP.GT.U32.AND P3, PT, R4, R7, PT ;  /* 0x000000070400720c */ /* 0x000fe20003f64070 */
[----:B------:R-:W-:-:S03]  /*3510*/  IMAD.MOV R0, RZ, RZ, -R0 ;  /* 0x000000ffff007224 */ /* 0x000fc600078e0a00 */
[C---:B------:R-:W-:Y:S01]  /*3520*/  ISETP.GT.U32.AND P1, PT, R4.reuse, R15, PT ;  /* 0x0000000f0400720c */ /* 0x040fe20003f24070 */
[----:B------:R-:W-:Y:S01]  /*3530*/  IMAD R6, R4, R0, R6 ;  /* 0x0000000004067224 */ /* 0x000fe200078e0206 */
[----:B------:R-:W-:-:S07]  /*3540*/  IABS R0, R3 ;  /* 0x0000000300007213 */ /* 0x000fce0000000000 */
[----:B------:R-:W-:Y:S02]  /*3550*/  @!P3 IMAD.IADD R7, R7, 0x1, -R4 ;  /* 0x000000010707b824 */ /* 0x000fe400078e0a04 */
[----:B------:R-:W-:-:S03]  /*3560*/  IMAD.HI.U32 R19, R5, R0, RZ ;  /* 0x0000000005137227 */ /* 0x000fc600078e00ff */
[C---:B------:R-:W-:Y:S01]  /*3570*/  ISETP.GT.U32.AND P3, PT, R4.reuse, R7, PT ;  /* 0x000000070400720c */ /* 0x040fe20003f64070 */
[----:B------:R-:W-:Y:S02]  /*3580*/  IMAD.MOV R19, RZ, RZ, -R19 ;  /* 0x000000ffff137224 */ /* 0x000fe400078e0a13 */
[----:B------:R-:W-:Y:S01]  /*3590*/  @!P1 IMAD.IADD R15, R15, 0x1, -R4 ;  /* 0x000000010f0f9824 */ /* 0x000fe200078e0a04 */
[C---:B------:R-:W-:Y:S01]  /*35a0*/  ISETP.GT.U32.AND P1, PT, R4.reuse, R6, PT ;  /* 0x000000060400720c */ /* 0x040fe20003f24070 */
[----:B------:R-:W-:Y:S01]  /*35b0*/  IMAD R0, R4, R19, R0 ;  /* 0x0000001304007224 */ /* 0x000fe200078e0200 */
[----:B0-----:R-:W-:-:S07]  /*35c0*/  MOV R9, R14 ;  /* 0x0000000e00097202 */ /* 0x001fce0000000f00 */
[--C-:B------:R-:W-:Y:S01]  /*35d0*/  @!P3 IMAD.IADD R7, R7, 0x1, -R4.reuse ;  /* 0x000000010707b824 */ /* 0x100fe200078e0a04 */
[C---:B------:R-:W-:Y:S01]  /*35e0*/  ISETP.GT.U32.AND P3, PT, R4.reuse, R0, PT ;  /* 0x000000000400720c */ /* 0x040fe20003f64070 */
[----:B------:R-:W-:Y:S01]  /*35f0*/  @!P5 IMAD.MOV R9, RZ, RZ, -R9 ;  /* 0x000000ffff09d224 */ /* 0x000fe200078e0a09 */
[----:B------:R-:W-:Y:S01]  /*3600*/  ISETP.GT.U32.AND P5, PT, R4, R2, PT ;  /* 0x000000020400720c */ /* 0x000fe20003fa4070 */
[----:B------:R-:W-:Y:S02]  /*3610*/  IMAD.MOV.U32 R10, RZ, RZ, R15 ;  /* 0x000000ffff0a7224 */ /* 0x000fe400078e000f */
[----:B------:R-:W-:Y:S02]  /*3620*/  @!P1 IMAD.IADD R6, R6, 0x1, -R4 ;  /* 0x0000000106069824 */ /* 0x000fe400078e0a04 */
[----:B------:R-:W-:Y:S02]  /*3630*/  @!P6 IMAD.MOV R10, RZ, RZ, -R10 ;  /* 0x000000ffff0ae224 */ /* 0x000fe400078e0a0a */
[----:B------:R-:W-:-:S02]  /*3640*/  @!P0 IMAD.MOV R8, RZ, RZ, -R8 ;  /* 0x000000ffff088224 */ /* 0x000fc400078e0a08 */
[----:B------:R-:W-:Y:S02]  /*3650*/  @!P2 IMAD.MOV R7, RZ, RZ, -R7 ;  /* 0x000000ffff07a224 */ /* 0x000fe400078e0a07 */
[--C-:B------:R-:W-:Y:S01]  /*3660*/  @!P3 IMAD.IADD R0, R0, 0x1, -R4.reuse ;  /* 0x000000010000b824 */ /* 0x100fe200078e0a04 */
[----:B------:R-:W-:Y:S01]  /*3670*/  ISETP.GT.U32.AND P3, PT, R4, R6, PT ;  /* 0x000000060400720c */ /* 0x000fe20003f64070 */
[----:B------:R-:W-:Y:S01]  /*3680*/  STL [R1+0x84], R10 ;  /* 0x0000840a01007387 */ /* 0x000fe20000100800 */
[----:B------:R-:W-:Y:S01]  /*3690*/  @!P5 IMAD.IADD R2, R2, 0x1, -R4 ;  /* 0x000000010202d824 */ /* 0x000fe200078e0a04 */
[----:B------:R-:W-:Y:S02]  /*36a0*/  IABS R21, R25 ;  /* 0x0000001900157213 */ /* 0x000fe40000000000 */
[----:B------:R-:W-:-:S03]  /*36b0*/  IABS R18, R26 ;  /* 0x0000001a00127213 */ /* 0x000fc60000000000 */
[C---:B------:R-:W-:Y:S01]  /*36c0*/  IMAD.HI.U32 R22, R5.reuse, R21, RZ ;  /* 0x0000001505167227 */ /* 0x040fe200078e00ff */
[----:B------:R-:W-:Y:S03]  /*36d0*/  STL [R1+0x7c], R9 ;  /* 0x00007c0901007387 */ /* 0x000fe60000100800 */
[----:B------:R-:W-:Y:S01]  /*36e0*/  IMAD.HI.U32 R19, R5, R18, RZ ;  /* 0x0000001205137227 */ /* 0x000fe200078e00ff */
[----:B------:R-:W-:Y:S03]  /*36f0*/  STL [R1+0x78], R8 ;  /* 0x0000780801007387 */ /* 0x000fe60000100800 */
[----:B------:R-:W-:Y:S01]  /*3700*/  IMAD.MOV R22, RZ, RZ, -R22 ;  /* 0x000000ffff167224 */ /* 0x000fe200078e0a16 */
[----:B------:R-:W-:Y:S01]  /*3710*/  STL [R1+0x74], R7 ;  /* 0x0000740701007387 */ /* 0x000fe20000100800 */
[----:B------:R-:W-:Y:S01]  /*3720*/  IMAD.MOV R19, RZ, RZ, -R19 ;  /* 0x000000ffff137224 */ /* 0x000fe200078e0a13 */
[----:B------:R-:W-:Y:S01]  /*3730*/  ISETP.GE.AND P5, PT, R25, RZ, PT ;  /* 0x000000ff1900720c */ /* 0x000fe20003fa6270 */
[C---:B------:R-:W-:Y:S01]  /*3740*/  IMAD R21, R4.reuse, R22, R21 ;  /* 0x0000001604157224 */ /* 0x040fe200078e0215 */
[----:B------:R-:W4:Y:S01]  /*3750*/  LDL.LU R25, [R1+0x160] ;  /* 0x0001600001197983 */ /* 0x000f220000300800 */
[----:B------:R-:W-:-:S03]  /*3760*/  IMAD R18, R4, R19, R18 ;  /* 0x0000001304127224 */ /* 0x000fc600078e0212 */
[----:B------:R-:W-:Y:S01]  /*3770*/  ISETP.GT.U32.AND P0, PT, R4, R21, PT ;  /* 0x000000150400720c */ /* 0x000fe20003f04070 */
[----:B------:R-:W-:Y:S01]  /*3780*/  @!P3 IMAD.IADD R6, R6, 0x1, -R4 ;  /* 0x000000010606b824 */ /* 0x000fe200078e0a04 */
[----:B------:R-:W-:Y:S02]  /*3790*/  ISETP.GE.AND P1, PT, R28, RZ, PT ;  /* 0x000000ff1c00720c */ /* 0x000fe40003f26270 */
[C---:B------:R-:W-:Y:S02]  /*37a0*/  ISETP.GT.U32.AND P3, PT, R4.reuse, R18, PT ;  /* 0x000000120400720c */ /* 0x040fe40003f64070 */
[----:B------:R-:W-:Y:S02]  /*37b0*/  ISETP.GT.U32.AND P6, PT, R4, R0, PT ;  /* 0x000000000400720c */ /* 0x000fe40003fc4070 */
[----:B------:R-:W-:Y:S01]  /*37c0*/  ISETP.GE.AND P2, PT, R3, RZ, PT ;  /* 0x000000ff0300720c */ /* 0x000fe20003f46270 */
[----:B------:R-:W-:-:S04]  /*37d0*/  IMAD.MOV.U32 R3, RZ, RZ, R6 ;  /* 0x000000ffff037224 */ /* 0x000fc800078e0006 */
[--C-:B------:R-:W-:Y:S02]  /*37e0*/  @!P0 IMAD.IADD R21, R21, 0x1, -R4.reuse ;  /* 0x0000000115158824 */ /* 0x100fe400078e0a04 */
[----:B------:R-:W-:Y:S02]  /*37f0*/  @!P1 IMAD.MOV R3, RZ, RZ, -R3 ;  /* 0x000000ffff039224 */ /* 0x000fe400078e0a03 */
[--C-:B------:R-:W-:Y:S01]  /*3800*/  @!P3 IMAD.IADD R18, R18, 0x1, -R4.reuse ;  /* 0x000000011212b824 */ /* 0x100fe200078e0a04 */
[----:B------:R-:W-:Y:S01]  /*3810*/  ISETP.GT.U32.AND P3, PT, R4, R21, PT ;  /* 0x000000150400720c */ /* 0x000fe20003f64070 */
[----:B------:R-:W-:Y:S01]  /*3820*/  @!P6 IMAD.IADD R0, R0, 0x1, -R4 ;  /* 0x000000010000e824 */ /* 0x000fe200078e0a04 */
[----:B------:R-:W-:Y:S01]  /*3830*/  ISETP.GE.AND P0, PT, R26, RZ, PT ;  /* 0x000000ff1a00720c */ /* 0x000fe20003f06270 */
[----:B------:R0:W-:Y:S04]  /*3840*/  STL [R1+0x70], R3 ;  /* 0x0000700301007387 */ /* 0x0001e80000100800 */
[----:B------:R-:W4:Y:S01]  /*3850*/  LDL.LU R26, [R1+0x164] ;  /* 0x00016400011a7983 */ /* 0x000f220000300800 */
[----:B0-----:R-:W-:-:S04]  /*3860*/  IMAD.MOV.U32 R3, RZ, RZ, R2 ;  /* 0x000000ffff037224 */ /* 0x001fc800078e0002 */
[----:B------:R-:W-:Y:S01]  /*3870*/  @!P4 IMAD.MOV R3, RZ, RZ, -R3 ;  /* 0x000000ffff03c224 */ /* 0x000fe200078e0a03 */
[----:B------:R-:W-:Y:S01]  /*3880*/  ISETP.GT.U32.AND P4, PT, R4, R18, PT ;  /* 0x000000120400720c */ /* 0x000fe20003f84070 */
[----:B------:R-:W-:Y:S02]  /*3890*/  @!P3 IMAD.IADD R21, R21, 0x1, -R4 ;  /* 0x000000011515b824 */ /* 0x000fe400078e0a04 */
[----:B------:R-:W-:-:S04]  /*38a0*/  IMAD.MOV.U32 R9, RZ, RZ, R0 ;  /* 0x000000ffff097224 */ /* 0x000fc800078e0000 */
[----:B------:R-:W-:-:S06]  /*38b0*/  @!P2 IMAD.MOV R9, RZ, RZ, -R9 ;  /* 0x000000ffff09a224 */ /* 0x000fcc00078e0a09 */
        /* <DEDUP_REMOVED lines=8> */
[----:B------:R-:W2:Y:S04]  /*3940*/  LDL.LU R17, [R1+0x16c] ;  /* 0x00016c0001117983 */ /* 0x000ea80000300800 */
[----:B------:R0:W-:Y:S07]  /*3950*/  STL [R1+0x60], R3 ;  /* 0x0000600301007387 */ /* 0x0001ee0000100800 */
[----:B------:R-:W-:-:S02]  /*3960*/  @!P6 IMAD.IADD R7, R7, 0x1, -R4 ;  /* 0x000000010707e824 */ /* 0x000fc400078e0a04 */
[----:B0-----:R-:W-:-:S04]  /*3970*/  IMAD.MOV.U32 R3, RZ, RZ, R21 ;  /* 0x000000ffff037224 */ /* 0x001fc800078e0015 */
[----:B------:R-:W-:Y:S01]  /*3980*/  @!P5 IMAD.MOV R3, RZ, RZ, -R3 ;  /* 0x000000ffff03d224 */ /* 0x000fe200078e0a03 */
[----:B------:R-:W-:Y:S01]  /*3990*/  ISETP.GT.U32.AND P6, PT, R4, R7, PT ;  /* 0x000000070400720c */ /* 0x000fe20003fc4070 */
[----:B------:R-:W-:Y:S04]  /*39a0*/  STL [R1+0x5c], R9 ;  /* 0x00005c0901007387 */ /* 0x000fe80000100800 */
[----:B------:R0:W-:Y:S01]  /*39b0*/  STL [R1+0x58], R3 ;  /* 0x0000580301007387 */ /* 0x0001e20000100800 */
[----:B---3--:R-:W-:Y:S02]  /*39c0*/  IABS R8, R29 ;  /* 0x0000001d00087213 */ /* 0x008fe40000000000 */
[----:B----4-:R-:W-:-:S03]  /*39d0*/  IABS R14, R23 ;  /* 0x00000017000e7213 */ /* 0x010fc60000000000 */
[----:B------:R-:W-:-:S04]  /*39e0*/  IMAD.HI.U32 R19, R5, R8, RZ ;  /* 0x0000000805137227 */ /* 0x000fc800078e00ff */
[----:B------:R-:W-:Y:S01]  /*39f0*/  IMAD.HI.U32 R6, R5, R14, RZ ;  /* 0x0000000e05067227 */ /* 0x000fe200078e00ff */
[----:B------:R-:W-:-:S03]  /*3a00*/  IABS R15, R24 ;  /* 0x00000018000f7213 */ /* 0x000fc60000000000 */
[----:B------:R-:W-:Y:S02]  /*3a10*/  IMAD.MOV R19, RZ, RZ, -R19 ;  /* 0x000000ffff137224 */ /* 0x000fe400078e0a13 */
[----:B------:R-:W-:Y:S02]  /*3a20*/  IMAD.MOV R2, RZ, RZ, -R6 ;  /* 0x000000ffff027224 */ /* 0x000fe400078e0a06 */
[----:B------:R-:W-:Y:S02]  /*3a30*/  IMAD R6, R4, R19, R8 ;  /* 0x0000001304067224 */ /* 0x000fe400078e0208 */
[----:B0-----:R-:W-:Y:S02]  /*3a40*/  IMAD.MOV.U32 R3, RZ, RZ, R18 ;  /* 0x000000ffff037224 */ /* 0x001fe400078e0012 */
[----:B------:R-:W-:Y:S02]  /*3a50*/  IMAD.MOV.U32 R8, RZ, RZ, R15 ;  /* 0x000000ffff087224 */ /* 0x000fe400078e000f */
[----:B------:R-:W-:Y:S01]  /*3a60*/  @!P0 IMAD.MOV R3, RZ, RZ, -R3 ;  /* 0x000000ffff038224 */ /* 0x000fe200078e0a03 */
[----:B------:R-:W3:Y:S01]  /*3a70*/  LDL.LU R15, [R1+0x170] ;  /* 0x00017000010f7983 */ /* 0x000ee20000300800 */
[----:B------:R-:W-:-:S03]  /*3a80*/  IMAD.HI.U32 R0, R5, R8, RZ ;  /* 0x0000000805007227 */ /* 0x000fc600078e00ff */
[----:B------:R0:W-:Y:S01]  /*3a90*/  STL [R1+0x54], R3 ;  /* 0x0000540301007387 */ /* 0x0001e20000100800 */
[----:B------:R-:W-:Y:S02]  /*3aa0*/  IMAD.MOV R0, RZ, RZ, -R0 ;  /* 0x000000ffff007224 */ /* 0x000fe400078e0a00 */
[----:B------:R-:W-:Y:S01]  /*3ab0*/  @!P6 IMAD.IADD R7, R7, 0x1, -R4 ;  /* 0x000000010707e824 */ /* 0x000fe200078e0a04 */
[----:B------:R-:W4:Y:S01]  /*3ac0*/  LDL.LU R16, [R1+0x174] ;  /* 0x0001740001107983 */ /* 0x000f220000300800 */
[----:B------:R-:W-:-:S03]  /*3ad0*/  IMAD R18, R4, R0, R8 ;  /* 0x0000000004127224 */ /* 0x000fc600078e0208 */
[----:B------:R-:W4:Y:S01]  /*3ae0*/  LDL.LU R13, [R1+0x178] ;  /* 0x00017800010d7983 */ /* 0x000f220000300800 */
[----:B------:R-:W-:Y:S01]  /*3af0*/  IMAD.MOV.U32 R0, RZ, RZ, R7 ;  /* 0x000000ffff007224 */ /* 0x000fe200078e0007 */
[C---:B------:R-:W-:Y:S01]  /*3b00*/  ISETP.GT.U32.AND P3, PT, R4.reuse, R6, PT ;  /* 0x000000060400720c */ /* 0x040fe20003f64070 */
[----:B------:R-:W-:Y:S01]  /*3b10*/  IMAD R2, R4, R2, R14 ;  /* 0x0000000204027224 */ /* 0x000fe200078e020e */
[----:B------:R-:W4:Y:S01]  /*3b20*/  LDL.LU R12, [R1+0x17c] ;  /* 0x00017c00010c7983 */ /* 0x000f220000300800 */
[----:B------:R-:W-:-:S03]  /*3b30*/  @!P1 IMAD.MOV R0, RZ, RZ, -R0 ;  /* 0x000000ffff009224 */ /* 0x000fc600078e0a00 */
[----:B------:R-:W-:Y:S02]  /*3b40*/  ISETP.GT.U32.AND P4, PT, R4, R2, PT ;  /* 0x000000020400720c */ /* 0x000fe40003f84070 */
[----:B------:R-:W-:Y:S04]  /*3b50*/  STL [R1+0x50], R0 ;  /* 0x0000500001007387 */ /* 0x000fe80000100800 */
[----:B------:R-:W4:Y:S01]  /*3b60*/  LDL.LU R9, [R1+0x180] ;  /* 0x0001800001097983 */ /* 0x000f220000300800 */
[----:B------:R-:W-:-:S03]  /*3b70*/  @!P3 IMAD.IADD R6, R6, 0x1, -R4 ;  /* 0x000000010606b824 */ /* 0x000fc600078e0a04 */
[----:B------:R-:W4:Y:S02]  /*3b80*/  LDL.LU R28, [R1+0x184] ;  /* 0x00018400011c7983 */ /* 0x000f240000300800 */
[----:B------:R-:W-:Y:S01]  /*3b90*/  ISETP.GT.U32.AND P0, PT, R4, R6, PT ;  /* 0x000000060400720c */ /* 0x000fe20003f04070 */
[----:B------:R-:W-:Y:S01]  /*3ba0*/  @!P4 IMAD.IADD R2, R2, 0x1, -R4 ;  /* 0x000000010202c824 */ /* 0x000fe200078e0a04 */
[----:B------:R-:W-:Y:S01]  /*3bb0*/  ISETP.GE.AND P2, PT, R29, RZ, PT ;  /* 0x000000ff1d00720c */ /* 0x000fe20003f46270 */
[----:B------:R-:W4:Y:S03]  /*3bc0*/  LDL.LU R11, [R1+0x188] ;  /* 0x00018800010b7983 */ /* 0x000f260000300800 */
[----:B------:R-:W-:-:S07]  /*3bd0*/  ISETP.GT.U32.AND P4, PT, R4, R2, PT ;  /* 0x000000020400720c */ /* 0x000fce0003f84070 */
[----:B------:R-:W-:Y:S01]  /*3be0*/  @!P0 IMAD.IADD R6, R6, 0x1, -R4 ;  /* 0x0000000106068824 */ /* 0x000fe200078e0a04 */
[----:B------:R-:W-:-:S03]  /*3bf0*/  ISETP.GE.AND P5, PT, R23, RZ, PT ;  /* 0x000000ff1700720c */ /* 0x000fc60003fa6270 */
[----:B0-----:R-:W-:Y:S02]  /*3c00*/  IMAD.MOV.U32 R3, RZ, RZ, R6 ;  /* 0x000000ffff037224 */ /* 0x001fe400078e0006 */
[----:B------:R-:W-:Y:S02]  /*3c10*/  @!P4 IMAD.IADD R2, R2, 0x1, -R4 ;  /* 0x000000010202c824 */ /* 0x000fe400078e0a04 */
[----:B------:R-:W-:-:S05]  /*3c20*/  @!P2 IMAD.MOV R3, RZ, RZ, -R3 ;  /* 0x000000ffff03a224 */ /* 0x000fca00078e0a03 */
[----:B------:R0:W-:Y:S04]  /*3c30*/  STL [R1+0x10], R3 ;  /* 0x0000100301007387 */ /* 0x0001e80000100800 */
[----:B------:R-:W4:Y:S01]  /*3c40*/  LDL.LU R10, [R1+0x18c] ;  /* 0x00018c00010a7983 */ /* 0x000f220000300800 */
[----:B0-----:R-:W-:-:S05]  /*3c50*/  MOV R3, R2 ;  /* 0x0000000200037202 */ /* 0x001fca0000000f00 */
[----:B------:R-:W-:-:S05]  /*3c60*/  @!P5 IMAD.MOV R3, RZ, RZ, -R3 ;  /* 0x000000ffff03d224 */ /* 0x000fca00078e0a03 */
[----:B------:R0:W-:Y:S04]  /*3c70*/  STL [R1+0x14], R3 ;  /* 0x0000140301007387 */ /* 0x0001e80000100800 */
[----:B0-----:R-:W4:Y:S04]  /*3c80*/  LDL.LU R3, [R1+0x190] ;  /* 0x0001900001037983 */ /* 0x001f280000300800 */
[----:B------:R-:W4:Y:S01]  /*3c90*/  LDL R29, [R1+0x544] ;  /* 0x00054400011d7983 */ /* 0x000f220000100800 */
[----:B------:R-:W-:Y:S02]  /*3ca0*/  IABS R19, R25 ;  /* 0x0000001900137213 */ /* 0x000fe40000000000 */
[----:B------:R-:W-:-:S03]  /*3cb0*/  ISETP.GT.U32.AND P1, PT, R4, R18, PT ;  /* 0x000000120400720c */ /* 0x000fc60003f24070 */
[----:B------:R-:W-:-:S04]  /*3cc0*/  IMAD.HI.U32 R14, R5, R19, RZ ;  /* 0x00000013050e7227 */ /* 0x000fc800078e00ff */
[----:B------:R-:W-:-:S04]  /*3cd0*/  IMAD.MOV R14, RZ, RZ, -R14 ;  /* 0x000000ffff0e7224 */ /* 0x000fc800078e0a0e */
[----:B------:R-:W-:Y:S02]  /*3ce0*/  IMAD R19, R4, R14, R19 ;  /* 0x0000000e04137224 */ /* 0x000fe400078e0213 */
[----:B------:R-:W-:-:S03]  /*3cf0*/  @!P1 IMAD.IADD R18, R18, 0x1, -R4 ;  /* 0x0000000112129824 */ /* 0x000fc600078e0a04 */
[C---:B------:R-:W-:Y:S02]  /*3d00*/  ISETP.GT.U32.AND P1, PT, R4.reuse, R19, PT ;  /* 0x000000130400720c */ /* 0x040fe40003f24070 */
[----:B------:R-:W-:Y:S02]  /*3d10*/  ISETP.GT.U32.AND P2, PT, R4, R18, PT ;  /* 0x000000120400720c */ /* 0x000fe40003f44070 */
[----:B------:R-:W-:-:S09]  /*3d20*/  IABS R20, R26 ;  /* 0x0000001a00147213 */ /* 0x000fd20000000000 */
[----:B------:R-:W-:Y:S02]  /*3d30*/  @!P1 IMAD.IADD R19, R19, 0x1, -R4 ;  /* 0x0000000113139824 */ /* 0x000fe400078e0a04 */
[----:B------:R-:W-:-:S03]  /*3d40*/  IMAD.HI.U32 R8, R5, R20, RZ ;  /* 0x0000001405087227 */ /* 0x000fc600078e00ff */
[----:B------:R-:W-:Y:S01]  /*3d50*/  ISETP.GT.U32.AND P1, PT, R4, R19, PT ;  /* 0x000000130400720c */ /* 0x000fe20003f24070 */
[----:B------:R-:W-:Y:S02]  /*3d60*/  IMAD.MOV R8, RZ, RZ, -R8 ;  /* 0x000000ffff087224 */ /* 0x000fe400078e0a08 */
[----:B------:R-:W-:Y:S02]  /*3d70*/  @!P2 IMAD.IADD R18, R18, 0x1, -R4 ;  /* 0x000000011212a824 */ /* 0x000fe400078e0a04 */
[----:B------:R-:W-:-:S05]  /*3d80*/  IMAD R20, R4, R8, R20 ;  /* 0x0000000804147224 */ /* 0x000fca00078e0214 */
[----:B------:R-:W-:-:S03]  /*3d90*/  ISETP.GT.U32.AND P5, PT, R4, R20, PT ;  /* 0x000000140400720c */ /* 0x000fc60003fa4070 */
[----:B------:R-:W-:Y:S01]  /*3da0*/  @!P1 IMAD.IADD R19, R19, 0x1, -R4 ;  /* 0x0000000113139824 */ /* 0x000fe200078e0a04 */
[----:B------:R-:W-:Y:S02]  /*3db0*/  ISETP.GE.AND P3, PT, R25, RZ, PT ;  /* 0x000000ff1900720c */ /* 0x000fe40003f66270 */
[----:B------:R-:W-:-:S07]  /*3dc0*/  ISETP.GE.AND P6, PT, R24, RZ, PT ;  /* 0x000000ff1800720c */ /* 0x000fce0003fc6270 */
[----:B------:R-:W-:Y:S01]  /*3dd0*/  @!P5 IMAD.IADD R20, R20, 0x1, -R4 ;  /* 0x000000011414d824 */ /* 0x000fe200078e0a04 */
[----:B------:R-:W-:-:S05]  /*3de0*/  ISETP.GE.AND P0, PT, R26, RZ, PT ;  /* 0x000000ff1a00720c */ /* 0x000fca0003f06270 */
[----:B------:R-:W-:Y:S01]  /*3df0*/  @!P6 IMAD.MOV R18, RZ, RZ, -R18 ;  /* 0x000000ffff12e224 */ /* 0x000fe200078e0a12 */
[----:B--2---:R-:W-:Y:S02]  /*3e00*/  IABS R21, R27 ;  /* 0x0000001b00157213 */ /* 0x004fe40000000000 */
[----:B------:R-:W-:-:S03]  /*3e10*/  IABS R22, R17 ;  /* 0x0000001100167213 */ /* 0x000fc60000000000 */
[----:B------:R-:W-:-:S04]  /*3e20*/  IMAD.HI.U32 R7, R5, R21, RZ ;  /* 0x0000001505077227 */ /* 0x000fc800078e00ff */
[----:B------:R-:W-:-:S04]  /*3e30*/  IMAD.HI.U32 R0, R5, R22, RZ ;  /* 0x0000001605007227 */ /* 0x000fc800078e00ff */
[----:B------:R-:W-:Y:S02]  /*3e40*/  IMAD.MOV R7, RZ, RZ, -R7 ;  /* 0x000000ffff077224 */ /* 0x000fe400078e0a07 */
[----:B------:R-:W-:Y:S02]  /*3e50*/  IMAD.MOV R0, RZ, RZ, -R0 ;  /* 0x000000ffff007224 */ /* 0x000fe400078e0a00 */
[C---:B------:R-:W-:Y:S02]  /*3e60*/  IMAD R21, R4.reuse, R7, R21 ;  /* 0x0000000704157224 */ /* 0x040fe400078e0215 */
[----:B------:R-:W-:-:S03]  /*3e70*/  IMAD R22, R4, R0, R22 ;  /* 0x0000000004167224 */ /* 0x000fc600078e0216 */
[C---:B------:R-:W-:Y:S02]  /*3e80*/  ISETP.GT.U32.AND P2, PT, R4.reuse, R21, PT ;  /* 0x000000150400720c */ /* 0x040fe40003f44070 */
[----:B------:R-:W-:-:S11]  /*3e90*/  ISETP.GT.U32.AND P1, PT, R4, R22, PT ;  /* 0x000000160400720c */ /* 0x000fd60003f24070 */
[--C-:B------:R-:W-:Y:S02]  /*3ea0*/  @!P2 IMAD.IADD R21, R21, 0x1, -R4.reuse ;  /* 0x000000011515a824 */ /* 0x100fe400078e0a04 */
[----:B------:R-:W-:-:S03]  /*3eb0*/  @!P1 IMAD.IADD R22, R22, 0x1, -R4 ;  /* 0x0000000116169824 */ /* 0x000fc600078e0a04 */
[C---:B------:R-:W-:Y:S02]  /*3ec0*/  ISETP.GT.U32.AND P1, PT, R4.reuse, R21, PT ;  /* 0x000000150400720c */ /* 0x040fe40003f24070 */
[----:B------:R-:W-:Y:S02]  /*3ed0*/  ISETP.GT.U32.AND P2, PT, R4, R20, PT ;  /* 0x000000140400720c */ /* 0x000fe40003f44070 */
[----:B---3--:R-:W-:-:S05]  /*3ee0*/  IABS R23, R15 ;  /* 0x0000000f00177213 */ /* 0x008fca0000000000 */
[----:B------:R-:W-:Y:S01]  /*3ef0*/  IMAD.HI.U32 R0, R5, R23, RZ ;  /* 0x0000001705007227 */ /* 0x000fe200078e00ff */
[----:B----4-:R-:W-:-:S03]  /*3f00*/  IABS R25, R13 ;  /* 0x0000000d00197213 */ /* 0x010fc60000000000 */
[----:B------:R-:W-:Y:S01]  /*3f10*/  IMAD.MOV R0, RZ, RZ, -R0 ;  /* 0x000000ffff007224 */ /* 0x000fe200078e0a00 */
[----:B------:R-:W-:Y:S01]  /*3f20*/  IABS R24, R16 ;  /* 0x0000001000187213 */ /* 0x000fe20000000000 */
[----:B------:R-:W-:-:S04]  /*3f30*/  IMAD.HI.U32 R2, R5, R25, RZ ;  /* 0x0000001905027227 */ /* 0x000fc800078e00ff */
[C---:B------:R-:W-:Y:S02]  /*3f40*/  IMAD R23, R4.reuse, R0, R23 ;  /* 0x0000000004177224 */ /* 0x040fe400078e0217 */
[----:B------:R-:W-:Y:S02]  /*3f50*/  IMAD.MOV R2, RZ, RZ, -R2 ;  /* 0x000000ffff027224 */ /* 0x000fe400078e0a02 */
[----:B------:R-:W-:Y:S01]  /*3f60*/  IMAD.HI.U32 R6, R5, R24, RZ ;  /* 0x0000001805067227 */ /* 0x000fe200078e00ff */
[----:B------:R-:W-:-:S03]  /*3f70*/  ISETP.GT.U32.AND P5, PT, R4, R23, PT ;  /* 0x000000170400720c */ /* 0x000fc60003fa4070 */
[C---:B------:R-:W-:Y:S01]  /*3f80*/  IMAD R25, R4.reuse, R2, R25 ;  /* 0x0000000204197224 */ /* 0x040fe200078e0219 */
[----:B------:R-:W-:Y:S01]  /*3f90*/  IABS R8, R28 ;  /* 0x0000001c00087213 */ /* 0x000fe20000000000 */
[----:B------:R-:W-:Y:S02]  /*3fa0*/  IMAD.MOV R6, RZ, RZ, -R6 ;  /* 0x000000ffff067224 */ /* 0x000fe400078e0a06 */
[----:B------:R-:W-:Y:S01]  /*3fb0*/  @!P1 IMAD.IADD R21, R21, 0x1, -R4 ;  /* 0x0000000115159824 */ /* 0x000fe200078e0a04 */
[C---:B------:R-:W-:Y:S01]  /*3fc0*/  ISETP.GT.U32.AND P1, PT, R4.reuse, R25, PT ;  /* 0x000000190400720c */ /* 0x040fe20003f24070 */
[----:B------:R-:W-:Y:S01]  /*3fd0*/  IMAD R24, R4, R6, R24 ;  /* 0x0000000604187224 */ /* 0x000fe200078e0218 */
[----:B------:R-:W-:Y:S01]  /*3fe0*/  IABS R26, R12 ;  /* 0x0000000c001a7213 */ /* 0x000fe20000000000 */
[----:B------:R-:W-:-:S04]  /*3ff0*/  IMAD.HI.U32 R2, R5, R8, RZ ;  /* 0x0000000805027227 */ /* 0x000fc800078e00ff */
[----:B------:R-:W-:Y:S01]  /*4000*/  @!P2 IMAD.IADD R20, R20, 0x1, -R4 ;  /* 0x000000011414a824 */ /* 0x000fe200078e0a04 */
[----:B------:R-:W-:Y:S01]  /*4010*/  ISETP.GT.U32.AND P2, PT, R4, R24, PT ;  /* 0x000000180400720c */ /* 0x000fe20003f44070 */
[----:B------:R-:W-:Y:S02]  /*4020*/  IMAD.MOV R2, RZ, RZ, -R2 ;  /* 0x000000ffff027224 */ /* 0x000fe400078e0a02 */
[----:B------:R-:W-:Y:S01]  /*4030*/  IMAD.HI.U32 R0, R5, R26, RZ ;  /* 0x0000001a05007227 */ /* 0x000fe200078e00ff */
[----:B------:R-:W-:-:S03]  /*4040*/  ISETP.GE.AND P4, PT, R27, RZ, PT ;  /* 0x000000ff1b00720c */ /* 0x000fc60003f86270 */
[----:B------:R-:W-:Y:S01]  /*4050*/  @!P5 IMAD.IADD R23, R23, 0x1, -R4 ;  /* 0x000000011717d824 */ /* 0x000fe200078e0a04 */
[C---:B------:R-:W-:Y:S01]  /*4060*/  ISETP.GT.U32.AND P5, PT, R4.reuse, R22, PT ;  /* 0x000000160400720c */ /* 0x040fe20003fa4070 */
[C---:B------:R-:W-:Y:S01]  /*4070*/  IMAD R8, R4.reuse, R2, R8 ;  /* 0x0000000204087224 */ /* 0x040fe200078e0208 */
[----:B------:R-:W-:Y:S01]  /*4080*/  IABS R27, R9 ;  /* 0x00000009001b7213 */ /* 0x000fe20000000000 */
[----:B------:R-:W-:Y:S02]  /*4090*/  IMAD.MOV R0, RZ, RZ, -R0 ;  /* 0x000000ffff007224 */ /* 0x000fe400078e0a00 */
[----:B------:R-:W-:Y:S01]  /*40a0*/  @!P1 IMAD.IADD R25, R25, 0x1, -R4 ;  /* 0x0000000119199824 */ /* 0x000fe200078e0a04 */
[C---:B------:R-:W-:Y:S01]  /*40b0*/  ISETP.GT.U32.AND P1, PT, R4.reuse, R8, PT ;  /* 0x000000080400720c */ /* 0x040fe20003f24070 */
[C---:B------:R-:W-:Y:S02]  /*40c0*/  IMAD R26, R4.reuse, R0, R26 ;  /* 0x00000000041a7224 */ /* 0x040fe400078e021a */
[----:B------:R-:W-:Y:S01]  /*40d0*/  IMAD.HI.U32 R0, R5, R27, RZ ;  /* 0x0000001b05007227 */ /* 0x000fe200078e00ff */
[----:B------:R-:W-:-:S02]  /*40e0*/  ISETP.GT.U32.AND P6, PT, R4, R23, PT ;  /* 0x000000170400720c */ /* 0x000fc40003fc4070 */
[----:B------:R-:W-:Y:S01]  /*40f0*/  IABS R7, R11 ;  /* 0x0000000b00077213 */ /* 0x000fe20000000000 */
[----:B------:R-:W-:Y:S02]  /*4100*/  @!P2 IMAD.IADD R24, R24, 0x1, -R4 ;  /* 0x000000011818a824 */ /* 0x000fe400078e0a04 */
[----:B------:R-:W-:Y:S02]  /*4110*/  IMAD.MOV R0, RZ, RZ, -R0 ;  /* 0x000000ffff007224 */ /* 0x000fe400078e0a00 */
[----:B------:R-:W-:Y:S01]  /*4120*/  @!P5 IMAD.IADD R22, R22, 0x1, -R4 ;  /* 0x000000011616d824 */ /* 0x000fe200078e0a04 */
[C---:B------:R-:W-:Y:S01]  /*4130*/  ISETP.GT.U32.AND P5, PT, R4.reuse, R26, PT ;  /* 0x0000001a0400720c */ /* 0x040fe20003fa4070 */
[----:B------:R-:W-:Y:S01]  /*4140*/  @!P3 IMAD.MOV R19, RZ, RZ, -R19 ;  /* 0x000000ffff13b224 */ /* 0x000fe200078e0a13 */
[C---:B------:R-:W-:Y:S01]  /*4150*/  ISETP.GT.U32.AND P3, PT, R4.reuse, R24, PT ;  /* 0x000000180400720c */ /* 0x040fe20003f64070 */
[----:B------:R-:W-:Y:S02]  /*4160*/  IMAD R27, R4, R0, R27 ;  /* 0x00000000041b7224 */ /* 0x000fe400078e021b */
[----:B------:R-:W-:-:S04]  /*4170*/  IMAD.HI.U32 R0, R5, R7, RZ ;  /* 0x0000000705007227 */ /* 0x000fc800078e00ff */
[----:B------:R-:W-:Y:S01]  /*4180*/  @!P1 IMAD.IADD R8, R8, 0x1, -R4 ;  /* 0x0000000108089824 */ /* 0x000fe200078e0a04 */
[----:B------:R-:W-:Y:S01]  /*4190*/  ISETP.GE.AND P1, PT, R16, RZ, PT ;  /* 0x000000ff1000720c */ /* 0x000fe20003f26270 */
[----:B------:R-:W-:Y:S02]  /*41a0*/  IMAD.MOV R0, RZ, RZ, -R0 ;  /* 0x000000ffff007224 */ /* 0x000fe400078e0a00 */
[--C-:B------:R-:W-:Y:S01]  /*41b0*/  @!P6 IMAD.IADD R23, R23, 0x1, -R4.reuse ;  /* 0x000000011717e824 */ /* 0x100fe200078e0a04 */
[C---:B------:R-:W-:Y:S01]  /*41c0*/  ISETP.GT.U32.AND P6, PT, R4.reuse, R27, PT ;  /* 0x0000001b0400720c */ /* 0x040fe20003fc4070 */
[----:B------:R-:W-:Y:S01]  /*41d0*/  IMAD R7, R4, R0, R7 ;  /* 0x0000000004077224 */ /* 0x000fe200078e0207 */
[----:B------:R-:W-:Y:S01]  /*41e0*/  IABS R6, R10 ;  /* 0x0000000a00067213 */ /* 0x000fe20000000000 */
[--C-:B------:R-:W-:Y:S02]  /*41f0*/  @!P5 IMAD.IADD R26, R26, 0x1, -R4.reuse ;  /* 0x000000011a1ad824 */ /* 0x100fe400078e0a04 */
[----:B------:R-:W-:Y:S01]  /*4200*/  @!P3 IMAD.IADD R24, R24, 0x1, -R4 ;  /* 0x000000011818b824 */ /* 0x000fe200078e0a04 */
[----:B------:R-:W-:Y:S01]  /*4210*/  ISETP.GT.U32.AND P5, PT, R4, R7, PT ;  /* 0x000000070400720c */ /* 0x000fe20003fa4070 */
[----:B------:R-:W-:Y:S01]  /*4220*/  IMAD.HI.U32 R14, R5, R6, RZ ;  /* 0x00000006050e7227 */ /* 0x000fe200078e00ff */
[----:B------:R-:W-:-:S03]  /*4230*/  IABS R2, R3 ;  /* 0x0000000300027213 */ /* 0x000fc60000000000 */
[----:B------:R-:W-:Y:S01]  /*4240*/  @!P1 IMAD.MOV R24, RZ, RZ, -R24 ;  /* 0x000000ffff189224 */ /* 0x000fe200078e0a18 */
[----:B------:R-:W-:Y:S02]  /*4250*/  ISETP.GE.AND P1, PT, R28, RZ, PT ;  /* 0x000000ff1c00720c */ /* 0x000fe40003f26270 */
[----:B------:R-:W0:Y:S01]  /*4260*/  S2R R28, SR_TID.X ;  /* 0x00000000001c7919 */ /* 0x000e220000002100 */
[----:B------:R-:W-:Y:S01]  /*4270*/  IABS R0, R29 ;  /* 0x0000001d00007213 */ /* 0x000fe20000000000 */
[----:B------:R-:W-:Y:S01]  /*4280*/  @!P6 IMAD.IADD R27, R27, 0x1, -R4 ;  /* 0x000000011b1be824 */ /* 0x000fe200078e0a04 */
[----:B------:R-:W-:Y:S01]  /*4290*/  ISETP.GE.AND P6, PT, R15, RZ, PT ;  /* 0x000000ff0f00720c */ /* 0x000fe20003fc6270 */
[----:B------:R-:W-:Y:S02]  /*42a0*/  IMAD.MOV R14, RZ, RZ, -R14 ;  /* 0x000000ffff0e7224 */ /* 0x000fe400078e0a0e */
[----:B------:R-:W-:Y:S01]  /*42b0*/  @!P4 IMAD.MOV R21, RZ, RZ, -R21 ;  /* 0x000000ffff15c224 */ /* 0x000fe200078e0a15 */
[----:B------:R-:W-:Y:S01]  /*42c0*/  ISETP.GT.U32.AND P4, PT, R4, R26, PT ;  /* 0x0000001a0400720c */ /* 0x000fe20003f84070 */
[----:B------:R-:W-:-:S04]  /*42d0*/  IMAD.HI.U32 R15, R5, R2, RZ ;  /* 0x00000002050f7227 */ /* 0x000fc800078e00ff */
[----:B------:R-:W-:Y:S02]  /*42e0*/  IMAD R6, R4, R14, R6 ;  /* 0x0000000e04067224 */ /* 0x000fe400078e0206 */
[----:B------:R-:W-:-:S04]  /*42f0*/  IMAD.HI.U32 R14, R5, R0, RZ ;  /* 0x00000000050e7227 */ /* 0x000fc800078e00ff */
[----:B------:R-:W-:Y:S02]  /*4300*/  IMAD.MOV R5, RZ, RZ, -R15 ;  /* 0x000000ffff057224 */ /* 0x000fe400078e0a0f */
[----:B------:R-:W-:Y:S01]  /*4310*/  @!P5 IMAD.IADD R7, R7, 0x1, -R4 ;  /* 0x000000010707d824 */ /* 0x000fe200078e0a04 */
[C---:B------:R-:W-:Y:S01]  /*4320*/  ISETP.GT.U32.AND P3, PT, R4.reuse, R6, PT ;  /* 0x000000060400720c */ /* 0x040fe20003f64070 */
[----:B------:R-:W-:-:S03]  /*4330*/  IMAD R2, R4, R5, R2 ;  /* 0x0000000504027224 */ /* 0x000fc600078e0202 */
[----:B------:R-:W-:Y:S01]  /*4340*/  ISETP.GT.U32.AND P5, PT, R4, R7, PT ;  /* 0x000000070400720c */ /* 0x000fe20003fa4070 */
[----:B------:R-:W-:Y:S01]  /*4350*/  @!P4 IMAD.IADD R26, R26, 0x1, -R4 ;  /* 0x000000011a1ac824 */ /* 0x000fe200078e0a04 */
[C---:B------:R-:W-:Y:S01]  /*4360*/  ISETP.GT.U32.AND P4, PT, R4.reuse, R2, PT ;  /* 0x000000020400720c */ /* 0x040fe20003f84070 */
[----:B------:R-:W-:Y:S01]  /*4370*/  @!P6 IMAD.MOV R23, RZ, RZ, -R23 ;  /* 0x000000ffff17e224 */ /* 0x000fe200078e0a17 */
[----:B------:R-:W-:Y:S02]  /*4380*/  ISETP.GE.AND P2, PT, R17, RZ, PT ;  /* 0x000000ff1100720c */ /* 0x000fe40003f46270 */
[----:B------:R-:W-:Y:S01]  /*4390*/  ISETP.GT.U32.AND P6, PT, R4, R8, PT ;  /* 0x000000080400720c */ /* 0x000fe20003fc4070 */
[----:B------:R-:W-:Y:S02]  /*43a0*/  IMAD.MOV R5, RZ, RZ, -R14 ;  /* 0x000000ffff057224 */ /* 0x000fe400078e0a0e */
[----:B------:R-:W-:-:S04]  /*43b0*/  @!P3 IMAD.IADD R6, R6, 0x1, -R4 ;  /* 0x000000010606b824 */ /* 0x000fc800078e0a04 */
[----:B------:R-:W-:Y:S01]  /*43c0*/  @!P5 IMAD.IADD R7, R7, 0x1, -R4 ;  /* 0x000000010707d824 */ /* 0x000fe200078e0a04 */
[----:B------:R-:W-:Y:S01]  /*43d0*/  ISETP.GE.AND P5, PT, R9, RZ, PT ;  /* 0x000000ff0900720c */ /* 0x000fe20003fa6270 */
[C---:B------:R-:W-:Y:S01]  /*43e0*/  IMAD R0, R4.reuse, R5, R0 ;  /* 0x0000000504007224 */ /* 0x040fe200078e0200 */
[----:B------:R-:W1:Y:S01]  /*43f0*/  LDC R9, c[0x0][0x23c] ;  /* 0x00008f00ff097b82 */ /* 0x000e620000000800 */
[----:B------:R-:W-:Y:S01]  /*4400*/  ISETP.GT.U32.AND P3, PT, R4, R6, PT ;  /* 0x000000060400720c */ /* 0x000fe20003f64070 */
[----:B------:R-:W-:Y:S02]  /*4410*/  @!P4 IMAD.IADD R2, R2, 0x1, -R4 ;  /* 0x000000010202c824 */ /* 0x000fe400078e0a04 */
[----:B------:R-:W-:Y:S01]  /*4420*/  @!P0 IMAD.MOV R20, RZ, RZ, -R20 ;  /* 0x000000ffff148224 */ /* 0x000fe200078e0a14 */
[C---:B------:R-:W-:Y:S01]  /*4430*/  ISETP.GT.U32.AND P0, PT, R4.reuse, R25, PT ;  /* 0x000000190400720c */ /* 0x040fe20003f04070 */
[----:B------:R-:W-:Y:S01]  /*4440*/  @!P2 IMAD.MOV R22, RZ, RZ, -R22 ;  /* 0x000000ffff16a224 */ /* 0x000fe200078e0a16 */
[----:B------:R-:W-:Y:S01]  /*4450*/  ISETP.GT.U32.AND P2, PT, R4, R27, PT ;  /* 0x0000001b0400720c */ /* 0x000fe20003f44070 */
[----:B0-----:R-:W-:-:S02]  /*4460*/  IMAD.SHL.U32 R15, R28, 0x2, RZ ;  /* 0x000000021c0f7824 */ /* 0x001fc400078e00ff */
[----:B------:R-:W-:Y:S01]  /*4470*/  @!P6 IMAD.IADD R8, R8, 0x1, -R4 ;  /* 0x000000010808e824 */ /* 0x000fe200078e0a04 */
[----:B------:R-:W-:Y:S02]  /*4480*/  ISETP.GT.U32.AND P6, PT, R4, R0, PT ;  /* 0x000000000400720c */ /* 0x000fe40003fc4070 */
[----:B------:R-:W-:Y:S02]  /*4490*/  LOP3.LUT R14, R28, 0x7, RZ, 0xc0, !PT ;  /* 0x000000071c0e7812 */ /* 0x000fe400078ec0ff */
[----:B------:R-:W-:Y:S02]  /*44a0*/  ISETP.GT.U32.AND P4, PT, R4, R2, PT ;  /* 0x000000020400720c */ /* 0x000fe40003f84070 */
[----:B------:R-:W-:Y:S01]  /*44b0*/  LOP3.LUT R5, R15, 0x10, RZ, 0xc0, !PT ;  /* 0x000000100f057812 */ /* 0x000fe200078ec0ff */
[----:B------:R-:W-:Y:S01]  /*44c0*/  STL [R1+0x1354], R18 ;  /* 0x0013541201007387 */ /* 0x000fe20000100800 */
[----:B------:R-:W-:Y:S02]  /*44d0*/  IMAD R14, R14, 0x110, RZ ;  /* 0x000001100e0e7824 */ /* 0x000fe400078e02ff */
[----:B------:R-:W-:Y:S01]  /*44e0*/  LOP3.LUT R5, R5, 0x20, R28, 0xf8, !PT ;  /* 0x0000002005057812 */ /* 0x000fe200078ef81c */
[----:B------:R-:W2:Y:S01]  /*44f0*/  LDL.LU R17, [R1+0x1390] ;  /* 0x0013900001117983 */ /* 0x000ea20000300800 */
[----:B------:R-:W-:Y:S01]  /*4500*/  @!P3 IMAD.IADD R6, R6, 0x1, -R4 ;  /* 0x000000010606b824 */ /* 0x000fe200078e0a04 */
[----:B------:R-:W-:-:S02]  /*4510*/  ISETP.GE.AND P3, PT, R10, RZ, PT ;  /* 0x000000ff0a00720c */ /* 0x000fc40003f66270 */
[----:B------:R-:W3:Y:S01]  /*4520*/  LDL.LU R16, [R1+0x138c] ;  /* 0x00138c0001107983 */ /* 0x000ee20000300800 */
[----:B------:R-:W-:-:S03]  /*4530*/  IMAD.SHL.U32 R10, R28, 0x80, RZ ;  /* 0x000000801c0a7824 */ /* 0x000fc600078e00ff */
[----:B------:R0:W-:Y:S01]  /*4540*/  STL [R1+0x1358], R19 ;  /* 0x0013581301007387 */ /* 0x0001e20000100800 */
[--C-:B------:R-:W-:Y:S01]  /*4550*/  @!P0 IMAD.IADD R25, R25, 0x1, -R4.reuse ;  /* 0x0000000119198824 */ /* 0x100fe200078e0a04 */
[----:B------:R-:W-:Y:S02]  /*4560*/  LOP3.LUT R5, R14, R5, RZ, 0x3c, !PT ;  /* 0x000000050e057212 */ /* 0x000fe400078e3cff */
[----:B------:R-:W-:Y:S01]  /*4570*/  STL [R1+0x135c], R20 ;  /* 0x00135c1401007387 */ /* 0x000fe20000100800 */
[--C-:B------:R-:W-:Y:S01]  /*4580*/  @!P2 IMAD.IADD R27, R27, 0x1, -R4.reuse ;  /* 0x000000011b1ba824 */ /* 0x100fe200078e0a04 */
[----:B------:R-:W-:Y:S02]  /*4590*/  ISETP.GE.AND P0, PT, R13, RZ, PT ;  /* 0x000000ff0d00720c */ /* 0x000fe40003f06270 */
[----:B------:R-:W-:Y:S01]  /*45a0*/  STL [R1+0x1360], R21 ;  /* 0x0013601501007387 */ /* 0x000fe20000100800 */
[----:B------:R-:W-:Y:S01]  /*45b0*/  ISETP.GE.AND P2, PT, R12, RZ, PT ;  /* 0x000000ff0c00720c */ /* 0x000fe20003f46270 */
[----:B------:R-:W-:Y:S01]  /*45c0*/  @!P4 IMAD.IADD R2, R2, 0x1, -R4 ;  /* 0x000000010202c824 */ /* 0x000fe200078e0a04 */
[----:B------:R-:W-:Y:S01]  /*45d0*/  @!P6 IADD3 R0, R0, -R4, RZ ;  /* 0x800000040000e210 */ /* 0x000fe20007ffe0ff */
[----:B------:R-:W-:Y:S01]  /*45e0*/  STL [R1+0x1364], R22 ;  /* 0x0013641601007387 */ /* 0x000fe20000100800 */
[----:B------:R-:W-:Y:S01]  /*45f0*/  LOP3.LUT R28, R28, 0x3f, RZ, 0xc0, !PT ;  /* 0x0000003f1c1c7812 */ /* 0x000fe200078ec0ff */
[----:B0-----:R-:W0:Y:S02]  /*4600*/  LDC R19, c[0x0][0x230] ;  /* 0x00008c00ff137b82 */ /* 0x001e240000000800 */
[----:B------:R-:W-:Y:S01]  /*4610*/  STL [R1+0x1368], R23 ;  /* 0x0013681701007387 */ /* 0x000fe20000100800 */
[----:B------:R-:W-:-:S02]  /*4620*/  ISETP.GE.AND P6, PT, R11, RZ, PT ;  /* 0x000000ff0b00720c */ /* 0x000fc40003fc6270 */
[----:B------:R-:W-:Y:S01]  /*4630*/  LOP3.LUT R14, R14, 0x30, R15, 0x78, !PT ;  /* 0x000000300e0e7812 */ /* 0x000fe200078e780f */
[----:B------:R-:W4:Y:S01]  /*4640*/  LDL.LU R13, [R1+0x1388] ;  /* 0x00138800010d7983 */ /* 0x000f220000300800 */
[----:B------:R-:W-:Y:S02]  /*4650*/  ISETP.GE.AND P4, PT, R3, RZ, PT ;  /* 0x000000ff0300720c */ /* 0x000fe40003f86270 */
[----:B------:R-:W-:Y:S01]  /*4660*/  LOP3.LUT R10, R5, 0x800, R10, 0xf8, !PT ;  /* 0x00000800050a7812 */ /* 0x000fe200078ef80a */
[----:B------:R-:W2:Y:S01]  /*4670*/  LDL.LU R12, [R1+0x1384] ;  /* 0x00138400010c7983 */ /* 0x000ea20000300800 */
[----:B-1----:R-:W-:-:S03]  /*4680*/  IMAD R5, R28, R9, RZ ;  /* 0x000000091c057224 */ /* 0x002fc600078e02ff */
[----:B------:R-:W3:Y:S04]  /*4690*/  LDL.LU R11, [R1+0x1380] ;  /* 0x00138000010b7983 */ /* 0x000ee80000300800 */
[----:B------:R-:W4:Y:S01]  /*46a0*/  LDL.LU R3, [R1+0x137c] ;  /* 0x00137c0001037983 */ /* 0x000f220000300800 */
[----:B------:R-:W-:-:S03]  /*46b0*/  IMAD R15, R9, 0x40, R5 ;  /* 0x00000040090f7824 */ /* 0x000fc600078e0205 */
[----:B------:R-:W-:Y:S04]  /*46c0*/  STL [R1+0x3dc], R14 ;  /* 0x0003dc0e01007387 */ /* 0x000fe80000100800 */
[----:B------:R1:W-:Y:S01]  /*46d0*/  STL [R1+0x3d8], R10 ;  /* 0x0003d80a01007387 */ /* 0x0003e20000100800 */
[----:B------:R-:W-:Y:S01]  /*46e0*/  @!P2 IMAD.MOV R26, RZ, RZ, -R26 ;  /* 0x000000ffff1aa224 */ /* 0x000fe200078e0a1a */
[----:B------:R-:W-:Y:S02]  /*46f0*/  ISETP.GE.AND P2, PT, R29, RZ, PT ;  /* 0x000000ff1d00720c */ /* 0x000fe40003f46270 */
[----:B-1----:R-:W2:Y:S04]  /*4700*/  LDL.LU R10, [R1+0x8c] ;  /* 0x00008c00010a7983 */ /* 0x002ea80000300800 */
[----:B------:R-:W3:Y:S04]  /*4710*/  LDL.LU R9, [R1+0x88] ;  /* 0x0000880001097983 */ /* 0x000ee80000300800 */
[----:B------:R-:W3:Y:S04]  /*4720*/  LDL.LU R28, [R1+0x80] ;  /* 0x00008000011c7983 */ /* 0x000ee80000300800 */
[----:B------:R-:W3:Y:S01]  /*4730*/  LDL.LU R29, [R1+0x6c] ;  /* 0x00006c00011d7983 */ /* 0x000ee20000300800 */
[----:B------:R-:W-:Y:S01]  /*4740*/  @!P0 IMAD.MOV R25, RZ, RZ, -R25 ;  /* 0x000000ffff198224 */ /* 0x000fe200078e0a19 */
[----:B------:R-:W-:Y:S01]  /*4750*/  ISETP.GT.U32.AND P0, PT, R4, R0, PT ;  /* 0x000000000400720c */ /* 0x000fe20003f04070 */
[----:B0-----:R-:W-:Y:S01]  /*4760*/  VIADD R19, R19, 0x7f ;  /* 0x0000007f13137836 */ /* 0x001fe20000000000 */
[----:B------:R-:W3:Y:S04]  /*4770*/  LDL.LU R23, [R1+0x44] ;  /* 0x0000440001177983 */ /* 0x000ee80000300800 */
[----:B------:R-:W-:Y:S01]  /*4780*/  SHF.R.S32.HI R18, RZ, 0x1f, R19 ;  /* 0x0000001fff127819 */ /* 0x000fe20000011413 */
[----:B------:R-:W-:Y:S01]  /*4790*/  @!P5 IMAD.MOV R27, RZ, RZ, -R27 ;  /* 0x000000ffff1bd224 */ /* 0x000fe200078e0a1b */
[----:B------:R-:W3:Y:S02]  /*47a0*/  LDL.LU R22, [R1+0x18] ;  /* 0x0000180001167983 */ /* 0x000ee40000300800 */
[----:B------:R-:W-:-:S02]  /*47b0*/  LEA.HI R18, R18, R19, RZ, 0x7 ;  /* 0x0000001312127211 */ /* 0x000fc400078f38ff */
[----:B------:R-:W3:Y:S01]  /*47c0*/  LDL.LU R21, [R1+0xc] ;  /* 0x00000c0001157983 */ /* 0x000ee20000300800 */
[----:B------:R-:W-:Y:S01]  /*47d0*/  @!P0 IMAD.IADD R0, R0, 0x1, -R4 ;  /* 0x0000000100008824 */ /* 0x000fe200078e0a04 */
[----:B------:R-:W-:Y:S02]  /*47e0*/  LEA R4, P0, R5, UR8, 0x1 ;  /* 0x0000000805047c11 */ /* 0x000fe4000f8008ff */
[----:B------:R-:W-:Y:S01]  /*47f0*/  LEA R14, P5, R15, UR8, 0x1 ;  /* 0x000000080f0e7c11 */ /* 0x000fe2000f8a08ff */
[----:B------:R-:W3:Y:S01]  /*4800*/  LDL.LU R20, [R1+0x8] ;  /* 0x0000080001147983 */ /* 0x000ee20000300800 */
[----:B------:R-:W-:-:S03]  /*4810*/  LEA.HI.X.SX32 R5, R5, UR9, 0x1, P0 ;  /* 0x0000000905057c11 */ /* 0x000fc600080f0eff */
[----:B------:R-:W3:Y:S01]  /*4820*/  LDL.LU R19, [R1+0x4] ;  /* 0x0000040001137983 */ /* 0x000ee20000300800 */
[----:B------:R-:W-:Y:S01]  /*4830*/  LEA.HI.X.SX32 R15, R15, UR9, 0x1, P5 ;  /* 0x000000090f0f7c11 */ /* 0x000fe2000a8f0eff */
[----:B------:R-:W-:Y:S01]  /*4840*/  @!P1 IMAD.MOV R8, RZ, RZ, -R8 ;  /* 0x000000ffff089224 */ /* 0x000fe200078e0a08 */
[----:B------:R-:W-:Y:S01]  /*4850*/  ULDC.64 UR8, c[0x0][0x210] ;  /* 0x0000840000087ab9 */ /* 0x000fe20000000a00 */
[----:B------:R-:W3:Y:S04]  /*4860*/  LDL.LU R18, [R1] ;  /* 0x0000000001127983 */ /* 0x000ee80000300800 */
[----:B------:R0:W-:Y:S04]  /*4870*/  STL.64 [R1+0x1258], R4 ;  /* 0x0012580401007387 */ /* 0x0001e80000100a00 */
[----:B0-----:R-:W3:Y:S04]  /*4880*/  LDL.LU R4, [R1+0x4c] ;  /* 0x00004c0001047983 */ /* 0x001ee80000300800 */
[----:B------:R-:W3:Y:S04]  /*4890*/  LDL.LU R5, [R1+0x48] ;  /* 0x0000480001057983 */ /* 0x000ee80000300800 */
[----:B------:R0:W-:Y:S04]  /*48a0*/  STL [R1+0x12e4], R14 ;  /* 0x0012e40e01007387 */ /* 0x0001e80000100800 */
[----:B0-----:R-:W3:Y:S04]  /*48b0*/  LDL.LU R14, [R1+0x64] ;  /* 0x00006400010e7983 */ /* 0x001ee80000300800 */
[----:B------:R0:W-:Y:S04]  /*48c0*/  STL [R1+0x12e0], R15 ;  /* 0x0012e00f01007387 */ /* 0x0001e80000100800 */
[----:B0-----:R-:W3:Y:S01]  /*48d0*/  LDL.LU R15, [R1+0x68] ;  /* 0x00006800010f7983 */ /* 0x001ee20000300800 */
[----:B----4-:R-:W-:-:S02]  /*48e0*/  ISETP.NE.AND P0, PT, R3, RZ, PT ;  /* 0x000000ff0300720c */ /* 0x010fc40003f05270 */
[----:B------:R-:W-:-:S04]  /*48f0*/  LOP3.LUT R3, RZ, R3, RZ, 0x33, !PT ;  /* 0x00000003ff037212 */ /* 0x000fc800078e33ff */
[C---:B--2---:R-:W-:Y:S02]  /*4900*/  SEL R10, R3.reuse, R10, !P0 ;  /* 0x0000000a030a7207 */ /* 0x044fe40004000000 */
[----:B---3--:R-:W-:-:S03]  /*4910*/  SEL R9, R3, R9, !P0 ;  /* 0x0000000903097207 */ /* 0x008fc60004000000 */
[----:B------:R0:W-:Y:S01]  /*4920*/  STL [R1+0xdc], R10 ;  /* 0x0000dc0a01007387 */ /* 0x0001e20000100800 */
[C---:B------:R-:W-:Y:S02]  /*4930*/  SEL R28, R3.reuse, R28, !P0 ;  /* 0x0000001c031c7207 */ /* 0x040fe40004000000 */
[C---:B------:R-:W-:Y:S01]  /*4940*/  SEL R29, R3.reuse, R29, !P0 ;  /* 0x0000001d031d7207 */ /* 0x040fe20004000000 */
[----:B0-----:R-:W2:Y:S04]  /*4950*/  LDL.LU R10, [R1+0x1378] ;  /* 0x00137800010a7983 */ /* 0x001ea80000300800 */
[----:B------:R0:W-:Y:S04]  /*4960*/  STL [R1+0xd8], R9 ;  /* 0x0000d80901007387 */ /* 0x0001e80000100800 */
[----:B0-----:R-:W3:Y:S04]  /*4970*/  LDL.LU R9, [R1+0x1374] ;  /* 0x0013740001097983 */ /* 0x001ee80000300800 */
[----:B------:R0:W-:Y:S04]  /*4980*/  STL [R1+0xd4], R28 ;  /* 0x0000d41c01007387 */ /* 0x0001e80000100800 */
[----:B0-----:R-:W4:Y:S04]  /*4990*/  LDL.LU R28, [R1+0x1370] ;  /* 0x00137000011c7983 */ /* 0x001f280000300800 */
[----:B------:R0:W-:Y:S04]  /*49a0*/  STL [R1+0xd0], R29 ;  /* 0x0000d01d01007387 */ /* 0x0001e80000100800 */
[----:B0-----:R-:W2:Y:S01]  /*49b0*/  LDL.LU R29, [R1+0x136c] ;  /* 0x00136c00011d7983 */ /* 0x001ea20000300800 */
[----:B------:R-:W-:-:S02]  /*49c0*/  SEL R5, R3, R5, !P0 ;  /* 0x0000000503057207 */ /* 0x000fc40004000000 */
[----:B------:R-:W-:-:S05]  /*49d0*/  SEL R15, R3, R15, !P0 ;  /* 0x0000000f030f7207 */ /* 0x000fca0004000000 */
[----:B------:R0:W-:Y:S02]  /*49e0*/  STL [R1+0xcc], R15 ;  /* 0x0000cc0f01007387 */ /* 0x0001e40000100800 */
[C---:B0-----:R-:W-:Y:S02]  /*49f0*/  SEL R15, R3.reuse, R14, !P0 ;  /* 0x0000000e030f7207 */ /* 0x041fe40004000000 */
[C---:B------:R-:W-:Y:S02]  /*4a00*/  SEL R14, R3.reuse, R4, !P0 ;  /* 0x00000004030e7207 */ /* 0x040fe40004000000 */
[C---:B------:R-:W-:Y:S01]  /*4a10*/  SEL R4, R3.reuse, R23, !P0 ;  /* 0x0000001703047207 */ /* 0x040fe20004000000 */
[----:B------:R-:W-:Y:S04]  /*4a20*/  STL [R1+0xc8], R15 ;  /* 0x0000c80f01007387 */ /* 0x000fe80000100800 */
[----:B------:R0:W-:Y:S04]  /*4a30*/  STL [R1+0xc4], R14 ;  /* 0x0000c40e01007387 */ /* 0x0001e80000100800 */
[----:B------:R1:W-:Y:S01]  /*4a40*/  STL [R1+0xc0], R5 ;  /* 0x0000c00501007387 */ /* 0x0003e20000100800 */
[----:B0-----:R-:W-:-:S03]  /*4a50*/  SEL R14, R3, R22, !P0 ;  /* 0x00000016030e7207 */ /* 0x001fc60004000000 */
[----:B------:R0:W-:Y:S01]  /*4a60*/  STL [R1+0xbc], R4 ;  /* 0x0000bc0401007387 */ /* 0x0001e20000100800 */
[----:B-1----:R-:W-:-:S03]  /*4a70*/  SEL R5, R3, R21, !P0 ;  /* 0x0000001503057207 */ /* 0x002fc60004000000 */
[----:B------:R1:W-:Y:S01]  /*4a80*/  STL [R1+0xb0], R14 ;  /* 0x0000b00e01007387 */ /* 0x0003e20000100800 */
[----:B0-----:R-:W-:-:S03]  /*4a90*/  SEL R4, R3, R20, !P0 ;  /* 0x0000001403047207 */ /* 0x001fc60004000000 */
[----:B------:R0:W-:Y:S01]  /*4aa0*/  STL [R1+0xac], R5 ;  /* 0x0000ac0501007387 */ /* 0x0001e20000100800 */
[----:B-1----:R-:W-:-:S03]  /*4ab0*/  SEL R14, R3, R19, !P0 ;  /* 0x00000013030e7207 */ /* 0x002fc60004000000 */
[----:B------:R1:W-:Y:S01]  /*4ac0*/  STL [R1+0xa8], R4 ;  /* 0x0000a80401007387 */ /* 0x0003e20000100800 */
[----:B0-----:R-:W-:-:S03]  /*4ad0*/  SEL R5, R3, R18, !P0 ;  /* 0x0000001203057207 */ /* 0x001fc60004000000 */
[----:B-1----:R-:W2:Y:S04]  /*4ae0*/  LDL.LU R4, [R1+0x2c] ;  /* 0x00002c0001047983 */ /* 0x002ea80000300800 */
[----:B------:R-:W-:Y:S04]  /*4af0*/  STL [R1+0xa0], R14 ;  /* 0x0000a00e01007387 */ /* 0x000fe80000100800 */
[----:B------:R3:W-:Y:S02]  /*4b00*/  STL [R1+0x9c], R5 ;  /* 0x00009c0501007387 */ /* 0x0007e40000100800 */
[----:B---3--:R-:W-:-:S02]  /*4b10*/  SEL R5, R3, R9, !P0 ;  /* 0x0000000903057207 */ /* 0x008fc40004000000 */
[C---:B----4-:R-:W-:Y:S02]  /*4b20*/  SEL R14, R3.reuse, R28, !P0 ;  /* 0x0000001c030e7207 */ /* 0x050fe40004000000 */
[----:B--2---:R-:W-:-:S05]  /*4b30*/  SEL R15, R3, R29, !P0 ;  /* 0x0000001d030f7207 */ /* 0x004fca0004000000 */
[----:B------:R0:W-:Y:S04]  /*4b40*/  STL [R1+0x94], R15 ;  /* 0x0000940f01007387 */ /* 0x0001e80000100800 */
[----:B------:R-:W2:Y:S04]  /*4b50*/  LDL.LU R9, [R1+0x34] ;  /* 0x0000340001097983 */ /* 0x000ea80000300800 */
[----:B------:R1:W-:Y:S01]  /*4b60*/  STL [R1+0x90], R14 ;  /* 0x0000900e01007387 */ /* 0x0003e20000100800 */
[----:B0-----:R-:W-:-:S03]  /*4b70*/  SEL R15, R3, R11, !P0 ;  /* 0x0000000b030f7207 */ /* 0x001fc60004000000 */
[----:B------:R0:W-:Y:S01]  /*4b80*/  STL [R1+0x8c], R5 ;  /* 0x00008c0501007387 */ /* 0x0001e20000100800 */
[----:B-1----:R-:W-:-:S03]  /*4b90*/  SEL R14, R3, R10, !P0 ;  /* 0x0000000a030e7207 */ /* 0x002fc60004000000 */
[----:B------:R-:W3:Y:S04]  /*4ba0*/  LDL.LU R10, [R1+0x3c] ;  /* 0x00003c00010a7983 */ /* 0x000ee80000300800 */
[----:B0-----:R-:W4:Y:S04]  /*4bb0*/  LDL.LU R5, [R1+0x20] ;  /* 0x0000200001057983 */ /* 0x001f280000300800 */
[----:B------:R0:W-:Y:S04]  /*4bc0*/  STL [R1+0x88], R14 ;  /* 0x0000880e01007387 */ /* 0x0001e80000100800 */
[----:B------:R-:W2:Y:S04]  /*4bd0*/  LDL.LU R11, [R1+0x38] ;  /* 0x00003800010b7983 */ /* 0x000ea80000300800 */
[----:B------:R-:W-:Y:S01]  /*4be0*/  STL [R1+0x80], R15 ;  /* 0x0000800f01007387 */ /* 0x000fe20000100800 */
[----:B0-----:R-:W-:-:S03]  /*4bf0*/  SEL R14, R3, R12, !P0 ;  /* 0x0000000c030e7207 */ /* 0x001fc60004000000 */
[----:B------:R-:W3:Y:S04]  /*4c00*/  LDL.LU R12, [R1+0x30] ;  /* 0x00003000010c7983 */ /* 0x000ee80000300800 */
[----:B------:R-:W2:Y:S04]  /*4c10*/  LDL.LU R23, [R1+0x24] ;  /* 0x0000240001177983 */ /* 0x000ea80000300800 */
[----:B------:R0:W-:Y:S04]  /*4c20*/  STL [R1+0x6c], R14 ;  /* 0x00006c0e01007387 */ /* 0x0001e80000100800 */
[----:B------:R-:W2:Y:S04]  /*4c30*/  LDL.LU R22, [R1+0x28] ;  /* 0x0000280001167983 */ /* 0x000ea80000300800 */
[----:B------:R-:W2:Y:S01]  /*4c40*/  LDL.LU R21, [R1+0xb8] ;  /* 0x0000b80001157983 */ /* 0x000ea20000300800 */
[----:B------:R-:W-:-:S03]  /*4c50*/  SEL R28, R3, R13, !P0 ;  /* 0x0000000d031c7207 */ /* 0x000fc60004000000 */
[----:B------:R-:W2:Y:S04]  /*4c60*/  LDL.LU R20, [R1+0xb4] ;  /* 0x0000b40001147983 */ /* 0x000ea80000300800 */
[----:B------:R-:W2:Y:S04]  /*4c70*/  LDL.LU R19, [R1+0x1c] ;  /* 0x00001c0001137983 */ /* 0x000ea80000300800 */
[----:B------:R-:W2:Y:S04]  /*4c80*/  LDL.LU R18, [R1+0xa4] ;  /* 0x0000a40001127983 */ /* 0x000ea80000300800 */
[----:B0-----:R-:W2:Y:S04]  /*4c90*/  LDL.LU R14, [R1+0x7c] ;  /* 0x00007c00010e7983 */ /* 0x001ea80000300800 */
[----:B------:R-:W2:Y:S04]  /*4ca0*/  LDL.LU R13, [R1+0x40] ;  /* 0x00004000010d7983 */ /* 0x000ea80000300800 */
[----:B------:R-:W2:Y:S04]  /*4cb0*/  LDL.LU R15, [R1+0x78] ;  /* 0x00007800010f7983 */ /* 0x000ea80000300800 */
[----:B------:R0:W-:Y:S04]  /*4cc0*/  STL [R1+0x68], R28 ;  /* 0x0000681c01007387 */ /* 0x0001e80000100800 */
[----:B------:R-:W2:Y:S01]  /*4cd0*/  LDL.LU R29, [R1+0x74] ;  /* 0x00007400011d7983 */ /* 0x000ea20000300800 */
[----:B0-----:R-:W-:-:S02]  /*4ce0*/  SEL R28, R3, R16, !P0 ;  /* 0x00000010031c7207 */ /* 0x001fc40004000000 */
[----:B------:R-:W-:-:S03]  /*4cf0*/  SEL R16, R3, R17, !P0 ;  /* 0x0000001103107207 */ /* 0x000fc60004000000 */
[----:B------:R0:W-:Y:S04]  /*4d00*/  STL [R1+0x64], R28 ;  /* 0x0000641c01007387 */ /* 0x0001e80000100800 */
[----:B0-----:R-:W2:Y:S04]  /*4d10*/  LDL.LU R28, [R1+0x70] ;  /* 0x00007000011c7983 */ /* 0x001ea80000300800 */
[----:B------:R0:W-:Y:S04]  /*4d20*/  STL [R1+0x4c], R16 ;  /* 0x00004c1001007387 */ /* 0x0001e80000100800 */
[----:B------:R-:W2:Y:S01]  /*4d30*/  LDL.LU R17, [R1+0x60] ;  /* 0x0000600001117983 */ /* 0x000ea20000300800 */
[----:B------:R-:W-:-:S02]  /*4d40*/  SEL R4, R3, R4, !P0 ;  /* 0x0000000403047207 */ /* 0x000fc40004000000 */
[C---:B----4-:R-:W-:Y:S02]  /*4d50*/  SEL R5, R3.reuse, R5, !P0 ;  /* 0x0000000503057207 */ /* 0x050fe40004000000 */
[C---:B---3--:R-:W-:Y:S02]  /*4d60*/  SEL R12, R3.reuse, R12, !P0 ;  /* 0x0000000c030c7207 */ /* 0x048fe40004000000 */
[----:B--2---:R-:W-:-:S05]  /*4d70*/  SEL R13, R3, R13, !P0 ;  /* 0x0000000d030d7207 */ /* 0x004fca0004000000 */
[----:B------:R1:W-:Y:S04]  /*4d80*/  STL [R1+0x48], R13 ;  /* 0x0000480d01007387 */ /* 0x0003e80000100800 */
[----:B0-----:R-:W2:Y:S04]  /*4d90*/  LDL.LU R16, [R1+0x5c] ;  /* 0x00005c0001107983 */ /* 0x001ea80000300800 */
[----:B------:R0:W-:Y:S01]  /*4da0*/  STL [R1+0x44], R12 ;  /* 0x0000440c01007387 */ /* 0x0001e20000100800 */
[----:B-1----:R-:W-:-:S03]  /*4db0*/  SEL R13, R3, R11, !P0 ;  /* 0x0000000b030d7207 */ /* 0x002fc60004000000 */
[----:B------:R-:W3:Y:S01]  /*4dc0*/  LDL.LU R11, [R1+0x58] ;  /* 0x00005800010b7983 */ /* 0x000ee20000300800 */
[----:B0-----:R-:W-:-:S03]  /*4dd0*/  SEL R12, R3, R10, !P0 ;  /* 0x0000000a030c7207 */ /* 0x001fc60004000000 */
[----:B------:R0:W-:Y:S01]  /*4de0*/  STL [R1+0x40], R13 ;  /* 0x0000400d01007387 */ /* 0x0001e20000100800 */
[----:B------:R-:W-:-:S03]  /*4df0*/  SEL R10, R3, R9, !P0 ;  /* 0x00000009030a7207 */ /* 0x000fc60004000000 */
[----:B0-----:R-:W4:Y:S04]  /*4e00*/  LDL.LU R13, [R1+0x54] ;  /* 0x00005400010d7983 */ /* 0x001f280000300800 */
[----:B------:R-:W-:Y:S04]  /*4e10*/  STL [R1+0x3c], R12 ;  /* 0x00003c0c01007387 */ /* 0x000fe80000100800 */
[----:B------:R-:W4:Y:S04]  /*4e20*/  LDL.LU R9, [R1+0x50] ;  /* 0x0000500001097983 */ /* 0x000f280000300800 */
[----:B------:R0:W-:Y:S04]  /*4e30*/  STL [R1+0x38], R10 ;  /* 0x0000380a01007387 */ /* 0x0001e80000100800 */
[----:B0-----:R-:W4:Y:S04]  /*4e40*/  LDL.LU R10, [R1+0x10] ;  /* 0x00001000010a7983 */ /* 0x001f280000300800 */
[----:B------:R-:W4:Y:S04]  /*4e50*/  LDL.LU R12, [R1+0x14] ;  /* 0x00001400010c7983 */ /* 0x000f280000300800 */
[----:B------:R0:W-:Y:S04]  /*4e60*/  STL [R1+0x1308], R4 ;  /* 0x0013080401007387 */ /* 0x0001e80000100800 */
[----:B0-----:R-:W4:Y:S04]  /*4e70*/  LDL.LU R4, [R1+0x84] ;  /* 0x0000840001047983 */ /* 0x001f280000300800 */
[----:B------:R0:W-:Y:S04]  /*4e80*/  STL [R1+0x130c], R5 ;  /* 0x00130c0501007387 */ /* 0x0001e80000100800 */
[----:B0-----:R-:W4:Y:S01]  /*4e90*/  LDL.LU R5, [R1+0x98] ;  /* 0x0000980001057983 */ /* 0x001f220000300800 */
[----:B------:R-:W-:-:S02]  /*4ea0*/  SEL R23, R3, R23, !P0 ;  /* 0x0000001703177207 */ /* 0x000fc40004000000 */
[C---:B------:R-:W-:Y:S02]  /*4eb0*/  SEL R22, R3.reuse, R22, !P0 ;  /* 0x0000001603167207 */ /* 0x040fe40004000000 */
[C---:B------:R-:W-:Y:S01]  /*4ec0*/  SEL R21, R3.reuse, R21, !P0 ;  /* 0x0000001503157207 */ /* 0x040fe20004000000 */
[----:B------:R0:W-:Y:S01]  /*4ed0*/  STL [R1+0x2c], R23 ;  /* 0x00002c1701007387 */ /* 0x0001e20000100800 */
[C---:B------:R-:W-:Y:S02]  /*4ee0*/  SEL R20, R3.reuse, R20, !P0 ;  /* 0x0000001403147207 */ /* 0x040fe40004000000 */
[C---:B------:R-:W-:Y:S02]  /*4ef0*/  SEL R19, R3.reuse, R19, !P0 ;  /* 0x0000001303137207 */ /* 0x040fe40004000000 */
[C---:B------:R-:W-:Y:S01]  /*4f00*/  SEL R18, R3.reuse, R18, !P0 ;  /* 0x0000001203127207 */ /* 0x040fe20004000000 */
[----:B0-----:R-:W4:Y:S04]  /*4f10*/  LDL.LU R23, [R1+0x1368] ;  /* 0x0013680001177983 */ /* 0x001f280000300800 */
[----:B------:R0:W-:Y:S01]  /*4f20*/  STL [R1+0x28], R22 ;  /* 0x0000281601007387 */ /* 0x0001e20000100800 */
[----:B------:R-:W-:-:S03]  /*4f30*/  SEL R14, R3, R14, !P0 ;  /* 0x0000000e030e7207 */ /* 0x000fc60004000000 */
        /* <DEDUP_REMOVED lines=12> */
[----:B0-----:R-:W4:Y:S01]  /*5000*/  LDL.LU R18, [R1+0x1354] ;  /* 0x0013540001127983 */ /* 0x001f220000300800 */
[C---:B--2---:R-:W-:Y:S02]  /*5010*/  SEL R16, R3.reuse, R16, !P0 ;  /* 0x0000001003107207 */ /* 0x044fe40004000000 */
[C---:B---3--:R-:W-:Y:S02]  /*5020*/  SEL R11, R3.reuse, R11, !P0 ;  /* 0x0000000b030b7207 */ /* 0x048fe40004000000 */
[C---:B----4-:R-:W-:Y:S02]  /*5030*/  SEL R13, R3.reuse, R13, !P0 ;  /* 0x0000000d030d7207 */ /* 0x050fe40004000000 */
[C---:B------:R-:W-:Y:S02]  /*5040*/  SEL R9, R3.reuse, R9, !P0 ;  /* 0x0000000903097207 */ /* 0x040fe40004000000 */
[C---:B------:R-:W-:Y:S02]  /*5050*/  SEL R10, R3.reuse, R10, !P0 ;  /* 0x0000000a030a7207 */ /* 0x040fe40004000000 */
[----:B------:R-:W-:-:S02]  /*5060*/  SEL R4, R3, R4, !P0 ;  /* 0x0000000403047207 */ /* 0x000fc40004000000 */
[----:B------:R-:W-:-:S05]  /*5070*/  SEL R5, R3, R5, !P0 ;  /* 0x0000000503057207 */ /* 0x000fca0004000000 */
[----:B------:R-:W-:Y:S04]  /*5080*/  STL [R1+0xc], R5 ;  /* 0x00000c0501007387 */ /* 0x000fe80000100800 */
[----:B------:R-:W-:Y:S04]  /*5090*/  STL [R1+0x12e8], R14 ;  /* 0x0012e80e01007387 */ /* 0x000fe80000100800 */
[----:B------:R-:W-:Y:S04]  /*50a0*/  STL [R1+0x8], R4 ;  /* 0x0000080401007387 */ /* 0x000fe80000100800 */
[----:B------:R-:W-:Y:S04]  /*50b0*/  STL [R1+0x12ec], R15 ;  /* 0x0012ec0f01007387 */ /* 0x000fe80000100800 */
[----:B------:R-:W-:Y:S04]  /*50c0*/  STL [R1+0x12f0], R29 ;  /* 0x0012f01d01007387 */ /* 0x000fe80000100800 */
[----:B------:R-:W-:Y:S04]  /*50d0*/  STL [R1+0x12f4], R28 ;  /* 0x0012f41c01007387 */ /* 0x000fe80000100800 */
[----:B------:R-:W-:Y:S04]  /*50e0*/  STL [R1+0x12f8], R17 ;  /* 0x0012f81101007387 */ /* 0x000fe80000100800 */
[----:B------:R-:W-:Y:S04]  /*50f0*/  STL [R1+0x12fc], R16 ;  /* 0x0012fc1001007387 */ /* 0x000fe80000100800 */
[----:B------:R0:W-:Y:S04]  /*5100*/  STL [R1+0x1300], R11 ;  /* 0x0013000b01007387 */ /* 0x0001e80000100800 */
[----:B------:R-:W-:Y:S04]  /*5110*/  STL [R1+0x1304], R13 ;  /* 0x0013040d01007387 */ /* 0x000fe80000100800 */
[----:B------:R-:W-:Y:S04]  /*5120*/  STL [R1+0x1310], R9 ;  /* 0x0013100901007387 */ /* 0x000fe80000100800 */
[----:B------:R-:W-:Y:S04]  /*5130*/  STL [R1+0x1314], R10 ;  /* 0x0013140a01007387 */ /* 0x000fe80000100800 */
[----:B0-----:R-:W2:Y:S04]  /*5140*/  LDL.LU R11, [R1+0xdc] ;  /* 0x0000dc00010b7983 */ /* 0x001ea80000300800 */
[----:B------:R-:W3:Y:S04]  /*5150*/  LDL.LU R16, [R1+0xd8] ;  /* 0x0000d80001107983 */ /* 0x000ee80000300800 */
[----:B------:R-:W4:Y:S04]  /*5160*/  LDL.LU R17, [R1+0xd4] ;  /* 0x0000d40001117983 */ /* 0x000f280000300800 */
[----:B------:R-:W2:Y:S04]  /*5170*/  LDL.LU R5, [R1+0xd0] ;  /* 0x0000d00001057983 */ /* 0x000ea80000300800 */
[----:B------:R-:W2:Y:S01]  /*5180*/  LDL.LU R4, [R1+0xcc] ;  /* 0x0000cc0001047983 */ /* 0x000ea20000300800 */
[----:B------:R-:W-:-:S02]  /*5190*/  SEL R12, R3, R12, !P0 ;  /* 0x0000000c030c7207 */ /* 0x000fc40004000000 */
[C---:B------:R-:W-:Y:S01]  /*51a0*/  SEL R19, R3.reuse, R19, !P0 ;  /* 0x0000001303137207 */ /* 0x040fe20004000000 */
[----:B------:R-:W2:Y:S01]  /*51b0*/  LDL.LU R28, [R1+0xc8] ;  /* 0x0000c800011c7983 */ /* 0x000ea20000300800 */
[----:B------:R-:W-:-:S03]  /*51c0*/  SEL R20, R3, R20, !P0 ;  /* 0x0000001403147207 */ /* 0x000fc60004000000 */
[----:B------:R-:W2:Y:S01]  /*51d0*/  LDL.LU R29, [R1+0xc4] ;  /* 0x0000c400011d7983 */ /* 0x000ea20000300800 */
[----:B------:R-:W-:-:S03]  /*51e0*/  SEL R21, R3, R21, !P0 ;  /* 0x0000001503157207 */ /* 0x000fc60004000000 */
[----:B------:R-:W2:Y:S01]  /*51f0*/  LDL.LU R15, [R1+0xc0] ;  /* 0x0000c000010f7983 */ /* 0x000ea20000300800 */
[----:B------:R-:W-:-:S03]  /*5200*/  SEL R22, R3, R22, !P0 ;  /* 0x0000001603167207 */ /* 0x000fc60004000000 */
[----:B------:R-:W2:Y:S01]  /*5210*/  LDL.LU R14, [R1+0xbc] ;  /* 0x0000bc00010e7983 */ /* 0x000ea20000300800 */
[C---:B------:R-:W-:Y:S01]  /*5220*/  SEL R18, R3.reuse, R18, !P0 ;  /* 0x0000001203127207 */ /* 0x040fe20004000000 */
[----:B------:R-:W-:Y:S01]  /*5230*/  @!P6 IMAD.MOV R7, RZ, RZ, -R7 ;  /* 0x000000ffff07e224 */ /* 0x000fe200078e0a07 */
[C---:B------:R-:W-:Y:S01]  /*5240*/  SEL R23, R3.reuse, R23, !P0 ;  /* 0x0000001703177207 */ /* 0x040fe20004000000 */
[----:B------:R-:W-:Y:S01]  /*5250*/  STL [R1+0x1318], R12 ;  /* 0x0013180c01007387 */ /* 0x000fe20000100800 */
[C---:B------:R-:W-:Y:S01]  /*5260*/  SEL R24, R3.reuse, R24, !P0 ;  /* 0x0000001803187207 */ /* 0x040fe20004000000 */
[----:B------:R-:W-:Y:S02]  /*5270*/  @!P3 IMAD.MOV R6, RZ, RZ, -R6 ;  /* 0x000000ffff06b224 */ /* 0x000fe400078e0a06 */
[----:B------:R-:W-:Y:S01]  /*5280*/  STL [R1+0x131c], R18 ;  /* 0x00131c1201007387 */ /* 0x000fe20000100800 */
[----:B------:R-:W-:Y:S01]  /*5290*/  SEL R25, R3, R25, !P0 ;  /* 0x0000001903197207 */ /* 0x000fe20004000000 */
[----:B------:R-:W-:-:S02]  /*52a0*/  @!P4 IMAD.MOV R2, RZ, RZ, -R2 ;  /* 0x000000ffff02c224 */ /* 0x000fc400078e0a02 */
[----:B------:R-:W-:Y:S01]  /*52b0*/  STL [R1+0x1320], R19 ;  /* 0x0013201301007387 */ /* 0x000fe20000100800 */
[----:B------:R-:W-:-:S03]  /*52c0*/  SEL R26, R3, R26, !P0 ;  /* 0x0000001a031a7207 */ /* 0x000fc60004000000 */
        /* <DEDUP_REMOVED lines=10> */
[----:B------:R-:W-:Y:S04]  /*5370*/  STL [R1+0x1338], R25 ;  /* 0x0013381901007387 */ /* 0x000fe80000100800 */
[----:B------:R-:W-:Y:S04]  /*5380*/  STL [R1+0x133c], R26 ;  /* 0x00133c1a01007387 */ /* 0x000fe80000100800 */
[----:B------:R-:W-:Y:S04]  /*5390*/  STL [R1+0x1340], R27 ;  /* 0x0013401b01007387 */ /* 0x000fe80000100800 */
[----:B------:R-:W-:Y:S04]  /*53a0*/  STL [R1+0x1344], R8 ;  /* 0x0013440801007387 */ /* 0x000fe80000100800 */
[----:B------:R-:W-:Y:S04]  /*53b0*/  STL [R1+0x1348], R7 ;  /* 0x0013480701007387 */ /* 0x000fe80000100800 */
[----:B------:R3:W-:Y:S04]  /*53c0*/  STL [R1+0x134c], R6 ;  /* 0x00134c0601007387 */ /* 0x0007e80000100800 */
[----:B------:R4:W-:Y:S01]  /*53d0*/  STL [R1+0x1350], R2 ;  /* 0x0013500201007387 */ /* 0x0009e20000100800 */
[----:B---3--:R-:W-:-:S02]  /*53e0*/  IMAD R6, R16, UR5, RZ ;  /* 0x0000000510067c24 */ /* 0x008fc4000f8e02ff */
[----:B----4-:R-:W-:-:S03]  /*53f0*/  IMAD R2, R17, UR5, RZ ;  /* 0x0000000511027c24 */ /* 0x010fc6000f8e02ff */
[----:B------:R-:W-:Y:S01]  /*5400*/  STL [R1+0x10], R6 ;  /* 0x0000100601007387 */ /* 0x000fe20000100800 */
[----:B--2---:R-:W-:-:S03]  /*5410*/  IMAD R5, R5, UR5, RZ ;  /* 0x0000000505057c24 */ /* 0x004fc6000f8e02ff */
[----:B------:R0:W-:Y:S01]  /*5420*/  STL [R1+0x14], R2 ;  /* 0x0000140201007387 */ /* 0x0001e20000100800 */
[----:B------:R-:W-:-:S03]  /*5430*/  IMAD R4, R4, UR5, RZ ;  /* 0x0000000504047c24 */ /* 0x000fc6000f8e02ff */
[----:B0-----:R-:W2:Y:S04]  /*5440*/  LDL.LU R2, [R1+0xb0] ;  /* 0x0000b00001027983 */ /* 0x001ea80000300800 */
[----:B------:R0:W-:Y:S04]  /*5450*/  STL [R1+0x124], R5 ;  /* 0x0001240501007387 */ /* 0x0001e80000100800 */
[----:B------:R-:W3:Y:S04]  /*5460*/  LDL.LU R6, [R1+0xac] ;  /* 0x0000ac0001067983 */ /* 0x000ee80000300800 */
[----:B------:R1:W-:Y:S04]  /*5470*/  STL [R1+0x128], R4 ;  /* 0x0001280401007387 */ /* 0x0003e80000100800 */
        /* <DEDUP_REMOVED lines=15> */
[----:B0-----:R-:W4:Y:S04]  /*5570*/  LDL.LU R5, [R1+0x3c] ;  /* 0x00003c0001057983 */ /* 0x001f280000300800 */
[----:B-1----:R-:W4:Y:S01]  /*5580*/  LDL.LU R4, [R1+0x38] ;  /* 0x0000380001047983 */ /* 0x002f220000300800 */
[----:B------:R-:W-:-:S02]  /*5590*/  @!P2 IMAD.MOV R0, RZ, RZ, -R0 ;  /* 0x000000ffff00a224 */ /* 0x000fc400078e0a00 */
[----:B------:R-:W-:Y:S01]  /*55a0*/  IMAD R16, R29, UR5, RZ ;  /* 0x000000051d107c24 */ /* 0x000fe2000f8e02ff */
[----:B------:R-:W4:Y:S02]  /*55b0*/  LDL.LU R13, [R1+0x2c] ;  /* 0x00002c00010d7983 */ /* 0x000f240000300800 */
[----:B------:R-:W-:Y:S01]  /*55c0*/  SEL R0, R3, R0, !P0 ;  /* 0x0000000003007207 */ /* 0x000fe20004000000 */
[----:B------:R-:W-:Y:S02]  /*55d0*/  IMAD R3, R11, UR5, RZ ;  /* 0x000000050b037c24 */ /* 0x000fe4000f8e02ff */
[----:B------:R-:W-:Y:S02]  /*55e0*/  IMAD R11, R28, UR5, RZ ;  /* 0x000000051c0b7c24 */ /* 0x000fe4000f8e02ff */
[----:B------:R-:W-:Y:S02]  /*55f0*/  IMAD R15, R15, UR5, RZ ;  /* 0x000000050f0f7c24 */ /* 0x000fe4000f8e02ff */
[----:B------:R-:W-:Y:S01]  /*5600*/  IMAD R14, R14, UR5, RZ ;  /* 0x000000050e0e7c24 */ /* 0x000fe2000f8e02ff */
[----:B------:R0:W-:Y:S04]  /*5610*/  STL [R1+0x12c], R11 ;  /* 0x00012c0b01007387 */ /* 0x0001e80000100800 */
[----:B0-----:R-:W4:Y:S04]  /*5620*/  LDL.LU R11, [R1+0x28] ;  /* 0x00002800010b7983 */ /* 0x001f280000300800 */
[----:B------:R0:W-:Y:S04]  /*5630*/  STL [R1+0x130], R16 ;  /* 0x0001301001007387 */ /* 0x0001e80000100800 */
[----:B0-----:R-:W4:Y:S04]  /*5640*/  LDL.LU R16, [R1+0x24] ;  /* 0x0000240001107983 */ /* 0x001f280000300800 */
[----:B------:R0:W-:Y:S04]  /*5650*/  STL [R1+0x134], R15 ;  /* 0x0001340f01007387 */ /* 0x0001e80000100800 */
[----:B------:R-:W4:Y:S04]  /*5660*/  LDL.LU R17, [R1+0x20] ;  /* 0x0000200001117983 */ /* 0x000f280000300800 */
[----:B------:R1:W-:Y:S04]  /*5670*/  STL [R1+0x140], R14 ;  /* 0x0001400e01007387 */ /* 0x0003e80000100800 */
[----:B------:R-:W4:Y:S04]  /*5680*/  LDL.LU R28, [R1+0x1c] ;  /* 0x00001c00011c7983 */ /* 0x000f280000300800 */
[----:B------:R-:W4:Y:S04]  /*5690*/  LDL.LU R29, [R1+0x18] ;  /* 0x00001800011d7983 */ /* 0x000f280000300800 */
[----:B0-----:R-:W4:Y:S04]  /*56a0*/  LDL.LU R15, [R1+0xc] ;  /* 0x00000c00010f7983 */ /* 0x001f280000300800 */
[----:B-1----:R-:W4:Y:S01]  /*56b0*/  LDL.LU R14, [R1+0x8] ;  /* 0x00000800010e7983 */ /* 0x002f220000300800 */
[----:B--2---:R-:W-:-:S05]  /*56c0*/  IMAD R2, R2, UR5, RZ ;  /* 0x0000000502027c24 */ /* 0x004fca000f8e02ff */
[----:B------:R0:W-:Y:S01]  /*56d0*/  STL [R1+0x144], R2 ;  /* 0x0001440201007387 */ /* 0x0001e20000100800 */
[----:B---3--:R-:W-:-:S03]  /*56e0*/  IMAD R6, R6, UR5, RZ ;  /* 0x0000000506067c24 */ /* 0x008fc6000f8e02ff */
[----:B0-----:R-:W2:Y:S01]  /*56f0*/  LDL.LU R2, [R1+0x1350] ;  /* 0x0013500001027983 */ /* 0x001ea20000300800 */
[----:B----4-:R-:W-:-:S03]  /*5700*/  IMAD R7, R7, UR5, RZ ;  /* 0x0000000507077c24 */ /* 0x010fc6000f8e02ff */
[----:B------:R0:W-:Y:S01]  /*5710*/  STL [R1+0x148], R6 ;  /* 0x0001480601007387 */ /* 0x0001e20000100800 */
[----:B------:R-:W-:Y:S02]  /*5720*/  IMAD R8, R8, UR5, RZ ;  /* 0x0000000508087c24 */ /* 0x000fe4000f8e02ff */
[----:B------:R-:W-:Y:S01]  /*5730*/  IMAD R27, R27, UR5, RZ ;  /* 0x000000051b1b7c24 */ /* 0x000fe2000f8e02ff */
[----:B0-----:R-:W3:Y:S01]  /*5740*/  LDL.LU R6, [R1+0x134c] ;  /* 0x00134c0001067983 */ /* 0x001ee20000300800 */
[----:B------:R-:W-:-:S03]  /*5750*/  IMAD R26, R26, UR5, RZ ;  /* 0x000000051a1a7c24 */ /* 0x000fc6000f8e02ff */
[----:B------:R0:W-:Y:S01]  /*5760*/  STL [R1+0x14c], R7 ;  /* 0x00014c0701007387 */ /* 0x0001e20000100800 */
[----:B------:R-:W-:Y:S02]  /*5770*/  IMAD R25, R25, UR5, RZ ;  /* 0x0000000519197c24 */ /* 0x000fe4000f8e02ff */
[----:B------:R-:W-:Y:S01]  /*5780*/  IMAD R24, R24, UR5, RZ ;  /* 0x0000000518187c24 */ /* 0x000fe2000f8e02ff */
[----:B0-----:R-:W4:Y:S04]  /*5790*/  LDL.LU R7, [R1+0x1348] ;  /* 0x0013480001077983 */ /* 0x001f280000300800 */
[----:B------:R0:W-:Y:S01]  /*57a0*/  STL [R1+0x158], R8 ;  /* 0x0001580801007387 */ /* 0x0001e20000100800 */
[----:B------:R-:W-:Y:S02]  /*57b0*/  IMAD R23, R23, UR5, RZ ;  /* 0x0000000517177c24 */ /* 0x000fe4000f8e02ff */
[----:B------:R-:W-:Y:S01]  /*57c0*/  IMAD R22, R22, UR5, RZ ;  /* 0x0000000516167c24 */ /* 0x000fe2000f8e02ff */
[----:B0-----:R-:W2:Y:S04]  /*57d0*/  LDL.LU R8, [R1+0x1344] ;  /* 0x0013440001087983 */ /* 0x001ea80000300800 */
[----:B------:R0:W-:Y:S01]  /*57e0*/  STL [R1+0x15c], R27 ;  /* 0x00015c1b01007387 */ /* 0x0001e20000100800 */
[----:B------:R-:W-:-:S03]  /*57f0*/  IMAD R21, R21, UR5, RZ ;  /* 0x0000000515157c24 */ /* 0x000fc6000f8e02ff */
[----:B0-----:R-:W3:Y:S04]  /*5800*/  LDL.LU R27, [R1+0x1340] ;  /* 0x00134000011b7983 */ /* 0x001ee80000300800 */
[----:B------:R0:W-:Y:S01]  /*5810*/  STL [R1+0x160], R26 ;  /* 0x0001601a01007387 */ /* 0x0001e20000100800 */
[----:B------:R-:W-:-:S03]  /*5820*/  IMAD R20, R20, UR5, RZ ;  /* 0x0000000514147c24 */ /* 0x000fc6000f8e02ff */
[----:B0-----:R-:W4:Y:S04]  /*5830*/  LDL.LU R26, [R1+0x133c] ;  /* 0x00133c00011a7983 */ /* 0x001f280000300800 */
[----:B------:R0:W-:Y:S01]  /*5840*/  STL [R1+0x164], R25 ;  /* 0x0001641901007387 */ /* 0x0001e20000100800 */
[----:B------:R-:W-:-:S03]  /*5850*/  IMAD R19, R19, UR5, RZ ;  /* 0x0000000513137c24 */ /* 0x000fc6000f8e02ff */
        /* <DEDUP_REMOVED lines=19> */
[----:B------:R0:W-:Y:S04]  /*5990*/  STL [R1+0x198], R18 ;  /* 0x0001981201007387 */ /* 0x0001e80000100800 */
[----:B0-----:R-:W3:Y:S04]  /*59a0*/  LDL.LU R18, [R1+0x131c] ;  /* 0x00131c0001127983 */ /* 0x001ee80000300800 */
[----:B------:R0:W-:Y:S04]  /*59b0*/  STL [R1+0x19c], R12 ;  /* 0x00019c0c01007387 */ /* 0x0001e80000100800 */
[----:B0-----:R-:W4:Y:S04]  /*59c0*/  LDL.LU R12, [R1+0x1318] ;  /* 0x00131800010c7983 */ /* 0x001f280000300800 */
[----:B------:R0:W-:Y:S04]  /*59d0*/  STL [R1+0x1a0], R10 ;  /* 0x0001a00a01007387 */ /* 0x0001e80000100800 */
[----:B0-----:R-:W2:Y:S04]  /*59e0*/  LDL.LU R10, [R1+0x1314] ;  /* 0x00131400010a7983 */ /* 0x001ea80000300800 */
[----:B------:R0:W-:Y:S04]  /*59f0*/  STL [R1+0x1a4], R9 ;  /* 0x0001a40901007387 */ /* 0x0001e80000100800 */
[----:B0-----:R-:W3:Y:S04]  /*5a00*/  LDL.LU R9, [R1+0x1310] ;  /* 0x0013100001097983 */ /* 0x001ee80000300800 */
[----:B------:R0:W-:Y:S04]  /*5a10*/  STL [R1+0x1b0], R5 ;  /* 0x0001b00501007387 */ /* 0x0001e80000100800 */
[----:B0-----:R-:W4:Y:S04]  /*5a20*/  LDL.LU R5, [R1+0x130c] ;  /* 0x00130c0001057983 */ /* 0x001f280000300800 */
[----:B------:R0:W-:Y:S04]  /*5a30*/  STL [R1+0x1b4], R4 ;  /* 0x0001b40401007387 */ /* 0x0001e80000100800 */
[----:B0-----:R-:W2:Y:S01]  /*5a40*/  LDL.LU R4, [R1+0x1308] ;  /* 0x0013080001047983 */ /* 0x001ea20000300800 */
[----:B------:R-:W-:-:S02]  /*5a50*/  IMAD R13, R13, UR5, RZ ;  /* 0x000000050d0d7c24 */ /* 0x000fc4000f8e02ff */
[----:B------:R-:W-:Y:S02]  /*5a60*/  IMAD R11, R11, UR5, RZ ;  /* 0x000000050b0b7c24 */ /* 0x000fe4000f8e02ff */
[----:B------:R-:W-:Y:S01]  /*5a70*/  IMAD R16, R16, UR5, RZ ;  /* 0x0000000510107c24 */ /* 0x000fe2000f8e02ff */
[----:B------:R0:W-:Y:S01]  /*5a80*/  STL [R1+0x1c8], R13 ;  /* 0x0001c80d01007387 */ /* 0x0001e20000100800 */
[----:B------:R-:W-:Y:S02]  /*5a90*/  IMAD R17, R17, UR5, RZ ;  /* 0x0000000511117c24 */ /* 0x000fe4000f8e02ff */
[----:B------:R-:W-:Y:S01]  /*5aa0*/  IMAD R28, R28, UR5, RZ ;  /* 0x000000051c1c7c24 */ /* 0x000fe2000f8e02ff */
[----:B0-----:R-:W3:Y:S04]  /*5ab0*/  LDL.LU R13, [R1+0x1304] ;  /* 0x00130400010d7983 */ /* 0x001ee80000300800 */
[----:B------:R0:W-:Y:S01]  /*5ac0*/  STL [R1+0x1cc], R11 ;  /* 0x0001cc0b01007387 */ /* 0x0001e20000100800 */
[----:B------:R-:W-:-:S02]  /*5ad0*/  IMAD R29, R29, UR5, RZ ;  /* 0x000000051d1d7c24 */ /* 0x000fc4000f8e02ff */
[----:B------:R-:W-:Y:S01]  /*5ae0*/  IMAD R15, R15, UR5, RZ ;  /* 0x000000050f0f7c24 */ /* 0x000fe2000f8e02ff */
[----:B0-----:R-:W3:Y:S01]  /*5af0*/  LDL.LU R11, [R1+0x1300] ;  /* 0x00130000010b7983 */ /* 0x001ee20000300800 */
[----:B------:R-:W-:Y:S02]  /*5b00*/  IMAD R14, R14, UR5, RZ ;  /* 0x000000050e0e7c24 */ /* 0x000fe4000f8e02ff */
[----:B----4-:R-:W-:Y:S02]  /*5b10*/  IMAD R5, R5, UR5, RZ ;  /* 0x0000000505057c24 */ /* 0x010fe4000f8e02ff */
[----:B--2---:R-:W-:-:S05]  /*5b20*/  IMAD R4, R4, UR5, RZ ;  /* 0x0000000504047c24 */ /* 0x004fca000f8e02ff */
[----:B------:R-:W-:Y:S04]  /*5b30*/  STL [R1+0x1b8], R4 ;  /* 0x0001b80401007387 */ /* 0x000fe80000100800 */
[----:B------:R-:W-:Y:S04]  /*5b40*/  STL [R1+0x1bc], R5 ;  /* 0x0001bc0501007387 */ /* 0x000fe80000100800 */
[----:B------:R0:W-:Y:S04]  /*5b50*/  STL [R1+0x1d0], R16 ;  /* 0x0001d01001007387 */ /* 0x0001e80000100800 */
[----:B0-----:R-:W2:Y:S04]  /*5b60*/  LDL.LU R16, [R1+0x12fc] ;  /* 0x0012fc0001107983 */ /* 0x001ea80000300800 */
[----:B------:R0:W-:Y:S04]  /*5b70*/  STL [R1+0x1d4], R17 ;  /* 0x0001d41101007387 */ /* 0x0001e80000100800 */
[----:B0-----:R-:W4:Y:S04]  /*5b80*/  LDL.LU R17, [R1+0x12f8] ;  /* 0x0012f80001117983 */ /* 0x001f280000300800 */
[----:B------:R0:W-:Y:S04]  /*5b90*/  STL [R1+0x1e0], R28 ;  /* 0x0001e01c01007387 */ /* 0x0001e80000100800 */
[----:B0-----:R-:W3:Y:S04]  /*5ba0*/  LDL.LU R28, [R1+0x12f4] ;  /* 0x0012f400011c7983 */ /* 0x001ee80000300800 */
[----:B------:R0:W-:Y:S04]  /*5bb0*/  STL [R1+0x1e4], R29 ;  /* 0x0001e41d01007387 */ /* 0x0001e80000100800 */
[----:B0-----:R-:W3:Y:S04]  /*5bc0*/  LDL.LU R29, [R1+0x12f0] ;  /* 0x0012f000011d7983 */ /* 0x001ee80000300800 */
[----:B------:R0:W-:Y:S04]  /*5bd0*/  STL [R1+0x1e8], R15 ;  /* 0x0001e80f01007387 */ /* 0x0001e80000100800 */
[----:B0-----:R-:W3:Y:S04]  /*5be0*/  LDL.LU R15, [R1+0x12ec] ;  /* 0x0012ec00010f7983 */ /* 0x001ee80000300800 */
[----:B------:R0:W-:Y:S04]  /*5bf0*/  STL [R1+0x1f8], R14 ;  /* 0x0001f80e01007387 */ /* 0x0001e80000100800 */
[----:B0-----:R-:W3:Y:S01]  /*5c00*/  LDL.LU R14, [R1+0x12e8] ;  /* 0x0012e800010e7983 */ /* 0x001ee20000300800 */
[----:B--2---:R-:W-:-:S02]  /*5c10*/  IMAD R16, R16, UR5, RZ ;  /* 0x0000000510107c24 */ /* 0x004fc4000f8e02ff */
[----:B----4-:R-:W-:Y:S02]  /*5c20*/  IMAD R17, R17, UR5, RZ ;  /* 0x0000000511117c24 */ /* 0x010fe4000f8e02ff */
[----:B---3--:R-:W-:Y:S02]  /*5c30*/  IMAD R28, R28, UR5, RZ ;  /* 0x000000051c1c7c24 */ /* 0x008fe4000f8e02ff */
[----:B------:R-:W-:Y:S02]  /*5c40*/  IMAD R29, R29, UR5, RZ ;  /* 0x000000051d1d7c24 */ /* 0x000fe4000f8e02ff */
[----:B------:R-:W-:Y:S02]  /*5c50*/  IMAD R15, R15, UR5, RZ ;  /* 0x000000050f0f7c24 */ /* 0x000fe4000f8e02ff */
[----:B------:R-:W-:-:S05]  /*5c60*/  IMAD R14, R14, UR5, RZ ;  /* 0x000000050e0e7c24 */ /* 0x000fca000f8e02ff */
[----:B------:R0:W-:Y:S04]  /*5c70*/  STL [R1+0x200], R14 ;  /* 0x0002000e01007387 */ /* 0x0001e80000100800 */
[----:B0-----:R-:W2:Y:S04]  /*5c80*/  LDL.LU R14, [R1+0x12e4] ;  /* 0x0012e400010e7983 */ /* 0x001ea80000300800 */
[----:B------:R0:W-:Y:S04]  /*5c90*/  STL [R1+0x210], R15 ;  /* 0x0002100f01007387 */ /* 0x0001e80000100800 */
        /* <DEDUP_REMOVED lines=8> */
[----:B0-----:R-:W2:Y:S04]  /*5d20*/  LDL.LU R16, [R1+0x160] ;  /* 0x0001600001107983 */ /* 0x001ea80000300800 */
[----:B--2---:R0:W-:Y:S02]  /*5d30*/  STL.64 [R1+0x12d8], R16 ;  /* 0x0012d81001007387 */ /* 0x0041e40000100a00 */
[----:B0-----:R-:W-:-:S02]  /*5d40*/  IMAD R16, R11, UR5, RZ ;  /* 0x000000050b107c24 */ /* 0x001fc4000f8e02ff */
[----:B------:R-:W2:Y:S01]  /*5d50*/  LDL.LU R11, [R1+0x158] ;  /* 0x00015800010b7983 */ /* 0x000ea20000300800 */
[----:B------:R-:W-:-:S03]  /*5d60*/  IMAD R17, R13, UR5, RZ ;  /* 0x000000050d117c24 */ /* 0x000fc6000f8e02ff */
[----:B------:R0:W-:Y:S04]  /*5d70*/  STL [R1+0x248], R16 ;  /* 0x0002481001007387 */ /* 0x0001e80000100800 */
[----:B------:R-:W2:Y:S01]  /*5d80*/  LDL.LU R13, [R1+0x15c] ;  /* 0x00015c00010d7983 */ /* 0x000ea20000300800 */
[----:B0-----:R-:W-:-:S03]  /*5d90*/  IMAD R16, R9, UR5, RZ ;  /* 0x0000000509107c24 */ /* 0x001fc6000f8e02ff */
[----:B------:R0:W-:Y:S04]  /*5da0*/  STL [R1+0x258], R17 ;  /* 0x0002581101007387 */ /* 0x0001e80000100800 */
[----:B------:R-:W2:Y:S04]  /*5db0*/  LDL.LU R9, [R1+0x14c] ;  /* 0x00014c0001097983 */ /* 0x000ea80000300800 */
[----:B------:R1:W-:Y:S01]  /*5dc0*/  STL [R1+0x120], R16 ;  /* 0x0001201001007387 */ /* 0x0003e20000100800 */
[----:B0-----:R-:W-:-:S03]  /*5dd0*/  IMAD R17, R10, UR5, RZ ;  /* 0x000000050a117c24 */ /* 0x001fc6000f8e02ff */
[----:B------:R-:W2:Y:S01]  /*5de0*/  LDL.LU R10, [R1+0x148] ;  /* 0x00014800010a7983 */ /* 0x000ea20000300800 */
[----:B-1----:R-:W-:-:S03]  /*5df0*/  IMAD R16, R12, UR5, RZ ;  /* 0x000000050c107c24 */ /* 0x002fc6000f8e02ff */
[----:B------:R0:W-:Y:S04]  /*5e00*/  STL [R1+0x11c], R17 ;  /* 0x00011c1101007387 */ /* 0x0001e80000100800 */
[----:B------:R-:W2:Y:S04]  /*5e10*/  LDL.LU R12, [R1+0x144] ;  /* 0x00014400010c7983 */ /* 0x000ea80000300800 */
[----:B------:R1:W-:Y:S01]  /*5e20*/  STL [R1+0x118], R16 ;  /* 0x0001181001007387 */ /* 0x0003e20000100800 */
[----:B0-----:R-:W-:-:S03]  /*5e30*/  IMAD R17, R18, UR5, RZ ;  /* 0x0000000512117c24 */ /* 0x001fc6000f8e02ff */
[----:B------:R-:W2:Y:S01]  /*5e40*/  LDL.LU R18, [R1+0x170] ;  /* 0x0001700001127983 */ /* 0x000ea20000300800 */
[----:B-1----:R-:W-:Y:S02]  /*5e50*/  IMAD.MOV.U32 R16, RZ, RZ, R5 ;  /* 0x000000ffff107224 */ /* 0x002fe400078e0005 */
[----:B------:R-:W-:Y:S01]  /*5e60*/  IMAD R5, R19, UR5, RZ ;  /* 0x0000000513057c24 */ /* 0x000fe2000f8e02ff */
[----:B------:R0:W-:Y:S04]  /*5e70*/  STL [R1+0x114], R17 ;  /* 0x0001141101007387 */ /* 0x0001e80000100800 */
[----:B------:R-:W2:Y:S04]  /*5e80*/  LDL.LU R19, [R1+0x140] ;  /* 0x0001400001137983 */ /* 0x000ea80000300800 */
[----:B------:R1:W-:Y:S01]  /*5e90*/  STL [R1+0x110], R5 ;  /* 0x0001100501007387 */ /* 0x0003e20000100800 */
[----:B0-----:R-:W-:-:S02]  /*5ea0*/  IMAD.MOV.U32 R17, RZ, RZ, R4 ;  /* 0x000000ffff117224 */ /* 0x001fc400078e0004 */
[----:B------:R-:W-:Y:S02]  /*5eb0*/  IMAD R4, R21, UR5, RZ ;  /* 0x0000000515047c24 */ /* 0x000fe4000f8e02ff */
[----:B-1----:R-:W-:Y:S02]  /*5ec0*/  IMAD R5, R20, UR5, RZ ;  /* 0x0000000514057c24 */ /* 0x002fe4000f8e02ff */
[----:B------:R-:W2:Y:S04]  /*5ed0*/  LDL.LU R20, [R1+0x174] ;  /* 0x0001740001147983 */ /* 0x000ea80000300800 */
[----:B------:R0:W-:Y:S04]  /*5ee0*/  STL [R1+0x10c], R5 ;  /* 0x00010c0501007387 */ /* 0x0001e80000100800 */
[----:B------:R-:W3:Y:S01]  /*5ef0*/  LDL.LU R21, [R1+0x12c] ;  /* 0x00012c0001157983 */ /* 0x000ee20000300800 */
[----:B0-----:R-:W-:-:S03]  /*5f00*/  IMAD R5, R22, UR5, RZ ;  /* 0x0000000516057c24 */ /* 0x001fc6000f8e02ff */
[----:B------:R0:W-:Y:S04]  /*5f10*/  STL [R1+0x108], R4 ;  /* 0x0001080401007387 */ /* 0x0001e80000100800 */
[----:B------:R-:W2:Y:S04]  /*5f20*/  LDL.LU R22, [R1+0x178] ;  /* 0x0001780001167983 */ /* 0x000ea80000300800 */
[----:B------:R1:W-:Y:S01]  /*5f30*/  STL [R1+0x104], R5 ;  /* 0x0001040501007387 */ /* 0x0003e20000100800 */
[----:B0-----:R-:W-:-:S03]  /*5f40*/  IMAD R4, R23, UR5, RZ ;  /* 0x0000000517047c24 */ /* 0x001fc6000f8e02ff */
[----:B------:R-:W4:Y:S01]  /*5f50*/  LDL.LU R23, [R1+0x128] ;  /* 0x0001280001177983 */ /* 0x000f220000300800 */
[----:B-1----:R-:W-:-:S03]  /*5f60*/  IMAD R5, R24, UR5, RZ ;  /* 0x0000000518057c24 */ /* 0x002fc6000f8e02ff */
[----:B------:R0:W-:Y:S04]  /*5f70*/  STL [R1+0x100], R4 ;  /* 0x0001000401007387 */ /* 0x0001e80000100800 */
[----:B------:R-:W2:Y:S04]  /*5f80*/  LDL.LU R24, [R1+0x17c] ;  /* 0x00017c0001187983 */ /* 0x000ea80000300800 */
[----:B------:R1:W-:Y:S01]  /*5f90*/  STL [R1+0xfc], R5 ;  /* 0x0000fc0501007387 */ /* 0x0003e20000100800 */
[----:B0-----:R-:W-:-:S03]  /*5fa0*/  IMAD R4, R25, UR5, RZ ;  /* 0x0000000519047c24 */ /* 0x001fc6000f8e02ff */
[----:B------:R-:W3:Y:S01]  /*5fb0*/  LDL.LU R25, [R1+0x124] ;  /* 0x0001240001197983 */ /* 0x000ee20000300800 */
[----:B-1----:R-:W-:-:S03]  /*5fc0*/  IMAD R5, R26, UR5, RZ ;  /* 0x000000051a057c24 */ /* 0x002fc6000f8e02ff */
[----:B------:R0:W-:Y:S04]  /*5fd0*/  STL [R1+0xf8], R4 ;  /* 0x0000f80401007387 */ /* 0x0001e80000100800 */
[----:B------:R-:W2:Y:S04]  /*5fe0*/  LDL.LU R26, [R1+0x14] ;  /* 0x00001400011a7983 */ /* 0x000ea80000300800 */
[----:B------:R1:W-:Y:S01]  /*5ff0*/  STL [R1+0xf4], R5 ;  /* 0x0000f40501007387 */ /* 0x0003e20000100800 */
[----:B0-----:R-:W-:-:S03]  /*6000*/  IMAD R4, R27, UR5, RZ ;  /* 0x000000051b047c24 */ /* 0x001fc6000f8e02ff */
[----:B------:R-:W3:Y:S04]  /*6010*/  LDL.LU R27, [R1+0x10] ;  /* 0x00001000011b7983 */ /* 0x000ee80000300800 */
[----:B------:R0:W-:Y:S01]  /*6020*/  STL [R1+0xf0], R4 ;  /* 0x0000f00401007387 */ /* 0x0001e20000100800 */
[----:B-1----:R-:W-:Y:S02]  /*6030*/  IMAD R5, R8, UR5, RZ ;  /* 0x0000000508057c24 */ /* 0x002fe4000f8e02ff */
[----:B0-----:R-:W-:-:S03]  /*6040*/  IMAD R4, R7, UR5, RZ ;  /* 0x0000000507047c24 */ /* 0x001fc6000f8e02ff */
[----:B------:R-:W-:Y:S01]  /*6050*/  STL [R1+0xec], R5 ;  /* 0x0000ec0501007387 */ /* 0x000fe20000100800 */
[----:B------:R-:W-:-:S03]  /*6060*/  IMAD R6, R6, UR5, RZ ;  /* 0x0000000506067c24 */ /* 0x000fc6000f8e02ff */
[----:B------:R-:W-:Y:S04]  /*6070*/  STL [R1+0xe8], R4 ;  /* 0x0000e80401007387 */ /* 0x000fe80000100800 */
[----:B------:R-:W-:Y:S04]  /*6080*/  STL [R1+0x1260], R4 ;  /* 0x0012600401007387 */ /* 0x000fe80000100800 */
[----:B------:R0:W-:Y:S01]  /*6090*/  STL [R1+0x1264], R5 ;  /* 0x0012640501007387 */ /* 0x0001e20000100800 */
[----:B------:R-:W-:-:S03]  /*60a0*/  IMAD R2, R2, UR5, RZ ;  /* 0x0000000502027c24 */ /* 0x000fc6000f8e02ff */
[----:B------:R-:W-:Y:S01]  /*60b0*/  STL [R1+0xe4], R6 ;  /* 0x0000e40601007387 */ /* 0x000fe20000100800 */
[----:B0-----:R-:W-:-:S05]  /*60c0*/  IMAD.WIDE R4, R3, 0x2, R14 ;  /* 0x0000000203047825 */ /* 0x001fca00078e020e */
[----:B------:R3:W-:Y:S04]  /*60d0*/  STL.64 [R1+0xd8], R4 ;  /* 0x0000d80401007387 */ /* 0x0007e80000100a00 */
[----:B------:R-:W-:Y:S01]  /*60e0*/  STL [R1+0xe0], R2 ;  /* 0x0000e00201007387 */ /* 0x000fe20000100800 */
[----:B------:R-:W-:Y:S02]  /*60f0*/  IMAD.MOV.U32 R7, RZ, RZ, R16 ;  /* 0x000000ffff077224 */ /* 0x000fe400078e0010 */
[----:B------:R-:W-:Y:S02]  /*6100*/  IMAD.MOV.U32 R8, RZ, RZ, R17 ;  /* 0x000000ffff087224 */ /* 0x000fe400078e0011 */
[----:B----4-:R-:W-:-:S04]  /*6110*/  IMAD.WIDE R16, R23, 0x2, R14 ;  /* 0x0000000217107825 */ /* 0x010fc800078e020e */
[----:B---3--:R-:W-:-:S05]  /*6120*/  IMAD.WIDE R4, R27, 0x2, R14 ;  /* 0x000000021b047825 */ /* 0x008fca00078e020e */
[----:B------:R0:W-:Y:S04]  /*6130*/  STL.64 [R1+0xd0], R4 ;  /* 0x0000d00401007387 */ /* 0x0001e80000100a00 */
[----:B------:R1:W-:Y:S04]  /*6140*/  STL.64 [R1+0x1268], R2 ;  /* 0x0012680201007387 */ /* 0x0003e80000100a00 */
[----:B--2---:R-:W-:Y:S01]  /*6150*/  STL.64 [R1+0x1270], R26 ;  /* 0x0012701a01007387 */ /* 0x004fe20000100a00 */
[----:B0-----:R-:W-:-:S04]  /*6160*/  IMAD.WIDE R4, R26, 0x2, R14 ;  /* 0x000000021a047825 */ /* 0x001fc800078e020e */
[--C-:B-1----:R-:W-:Y:S01]  /*6170*/  IMAD.WIDE R2, R25, 0x2, R14.reuse ;  /* 0x0000000219027825 */ /* 0x102fe200078e020e */
[----:B------:R0:W-:Y:S04]  /*6180*/  STL.64 [R1+0xc8], R4 ;  /* 0x0000c80401007387 */ /* 0x0001e80000100a00 */
[----:B------:R1:W-:Y:S04]  /*6190*/  STL.64 [R1+0xc0], R2 ;  /* 0x0000c00201007387 */ /* 0x0003e80000100a00 */
[----:B------:R2:W-:Y:S01]  /*61a0*/  STL.64 [R1+0xb8], R16 ;  /* 0x0000b81001007387 */ /* 0x0005e20000100a00 */
[----:B0-----:R-:W-:-:S03]  /*61b0*/  IMAD.WIDE R4, R21, 0x2, R14 ;  /* 0x0000000215047825 */ /* 0x001fc600078e020e */
[----:B------:R-:W3:Y:S01]  /*61c0*/  LDL R26, [R1+0x198] ;  /* 0x00019800011a7983 */ /* 0x000ee20000100800 */
[----:B-1----:R-:W-:-:S03]  /*61d0*/  IMAD.WIDE R2, R28, 0x2, R14 ;  /* 0x000000021c027825 */ /* 0x002fc600078e020e */
[----:B------:R0:W-:Y:S01]  /*61e0*/  STL.64 [R1+0xb0], R4 ;  /* 0x0000b00401007387 */ /* 0x0001e20000100a00 */
[----:B--2---:R-:W-:-:S03]  /*61f0*/  IMAD.WIDE R16, R29, 0x2, R14 ;  /* 0x000000021d107825 */ /* 0x004fc600078e020e */
[----:B------:R-:W2:Y:S04]  /*6200*/  LDL R27, [R1+0x19c] ;  /* 0x00019c00011b7983 */ /* 0x000ea80000100800 */
[----:B------:R1:W-:Y:S04]  /*6210*/  STL.64 [R1+0xa8], R2 ;  /* 0x0000a80201007387 */ /* 0x0003e80000100a00 */
[----:B0-----:R-:W4:Y:S04]  /*6220*/  LDL R5, [R1+0x1b0] ;  /* 0x0001b00001057983 */ /* 0x001f280000100800 */
[----:B------:R-:W4:Y:S04]  /*6230*/  LDL R4, [R1+0x1b4] ;  /* 0x0001b40001047983 */ /* 0x000f280000100800 */
[----:B-1----:R-:W4:Y:S04]  /*6240*/  LDL R2, [R1+0x1a0] ;  /* 0x0001a00001027983 */ /* 0x002f280000100800 */
[----:B------:R-:W4:Y:S04]  /*6250*/  LDL R3, [R1+0x1a4] ;  /* 0x0001a40001037983 */ /* 0x000f280000100800 */
[----:B------:R0:W-:Y:S04]  /*6260*/  STL.64 [R1+0x1278], R28 ;  /* 0x0012781c01007387 */ /* 0x0001e80000100a00 */
[----:B0-----:R-:W3:Y:S04]  /*6270*/  LDL R28, [R1+0x188] ;  /* 0x00018800011c7983 */ /* 0x001ee80000100800 */
[----:B------:R0:W-:Y:S04]  /*6280*/  STL.64 [R1+0xa0], R16 ;  /* 0x0000a01001007387 */ /* 0x0001e80000100a00 */
[----:B------:R-:W2:Y:S01]  /*6290*/  LDL R29, [R1+0x18c] ;  /* 0x00018c00011d7983 */ /* 0x000ea20000100800 */
[----:B0-----:R-:W-:-:S05]  /*62a0*/  IMAD.WIDE R16, R19, 0x2, R14 ;  /* 0x0000000213107825 */ /* 0x001fca00078e020e */
[----:B------:R0:W-:Y:S02]  /*62b0*/  STL.64 [R1+0x98], R16 ;  /* 0x0000981001007387 */ /* 0x0001e40000100a00 */
[----:B0-----:R-:W-:-:S05]  /*62c0*/  IMAD.WIDE R16, R12, 0x2, R14 ;  /* 0x000000020c107825 */ /* 0x001fca00078e020e */
[----:B------:R0:W-:Y:S02]  /*62d0*/  STL.64 [R1+0x90], R16 ;  /* 0x0000901001007387 */ /* 0x0001e40000100a00 */
[----:B0-----:R-:W-:-:S05]  /*62e0*/  IMAD.WIDE R16, R10, 0x2, R14 ;  /* 0x000000020a107825 */ /* 0x001fca00078e020e */
[----:B------:R0:W-:Y:S02]  /*62f0*/  STL.64 [R1+0x88], R16 ;  /* 0x0000881001007387 */ /* 0x0001e40000100a00 */
[----:B0-----:R-:W-:-:S05]  /*6300*/  IMAD.WIDE R16, R9, 0x2, R14 ;  /* 0x0000000209107825 */ /* 0x001fca00078e020e */
[----:B------:R0:W-:Y:S02]  /*6310*/  STL.64 [R1+0x80], R16 ;  /* 0x0000801001007387 */ /* 0x0001e40000100a00 */
[----:B0-----:R-:W-:-:S05]  /*6320*/  IMAD.WIDE R16, R11, 0x2, R14 ;  /* 0x000000020b107825 */ /* 0x001fca00078e020e */
[----:B------:R0:W-:Y:S04]  /*6330*/  STL.64 [R1+0x78], R16 ;  /* 0x0000781001007387 */ /* 0x0001e80000100a00 */
[----:B0-----:R-:W4:Y:S04]  /*6340*/  LDL.LU.64 R16, [R1+0x12d8] ;  /* 0x0012d80001107983 */ /* 0x001f280000300a00 */
[----:B------:R0:W-:Y:S04]  /*6350*/  STL.64 [R1+0x1280], R10 ;  /* 0x0012800a01007387 */ /* 0x0001e80000100a00 */
[----:B------:R4:W-:Y:S01]  /*6360*/  STL.64 [R1+0x1288], R12 ;  /* 0x0012880c01007387 */ /* 0x0009e20000100a00 */
[----:B0-----:R-:W-:-:S05]  /*6370*/  IMAD.WIDE R10, R13, 0x2, R14 ;  /* 0x000000020d0a7825 */ /* 0x001fca00078e020e */
[----:B------:R0:W-:Y:S01]  /*6380*/  STL.64 [R1+0x70], R10 ;  /* 0x0000700a01007387 */ /* 0x0001e20000100a00 */
[----:B----4-:R-:W-:-:S04]  /*6390*/  IMAD.WIDE R12, R16, 0x2, R14 ;  /* 0x00000002100c7825 */ /* 0x010fc800078e020e */
[--C-:B0-----:R-:W-:Y:S01]  /*63a0*/  IMAD.WIDE R10, R17, 0x2, R14.reuse ;  /* 0x00000002110a7825 */ /* 0x101fe200078e020e */
[----:B------:R0:W-:Y:S04]  /*63b0*/  STL.64 [R1+0x68], R12 ;  /* 0x0000680c01007387 */ /* 0x0001e80000100a00 */
[----:B------:R-:W-:Y:S04]  /*63c0*/  STL.64 [R1+0x1290], R16 ;  /* 0x0012901001007387 */ /* 0x000fe80000100a00 */
[----:B------:R1:W-:Y:S04]  /*63d0*/  STL.64 [R1+0x60], R10 ;  /* 0x0000600a01007387 */ /* 0x0003e80000100a00 */
[----:B------:R-:W-:Y:S01]  /*63e0*/  STL.64 [R1+0x1298], R18 ;  /* 0x0012981201007387 */ /* 0x000fe20000100a00 */
[----:B0-----:R-:W-:-:S04]  /*63f0*/  IMAD.WIDE R12, R20, 0x2, R14 ;  /* 0x00000002140c7825 */ /* 0x001fc800078e020e */
[----:B-1----:R-:W-:-:S05]  /*6400*/  IMAD.WIDE R10, R18, 0x2, R14 ;  /* 0x00000002120a7825 */ /* 0x002fca00078e020e */
[----:B------:R0:W-:Y:S04]  /*6410*/  STL.64 [R1+0x58], R10 ;  /* 0x0000580a01007387 */ /* 0x0001e80000100a00 */
[----:B------:R-:W-:Y:S04]  /*6420*/  STL.64 [R1+0x12a0], R20 ;  /* 0x0012a01401007387 */ /* 0x000fe80000100a00 */
[----:B------:R1:W-:Y:S01]  /*6430*/  STL.64 [R1+0x50], R12 ;  /* 0x0000500c01007387 */ /* 0x0003e20000100a00 */
[----:B0-----:R-:W-:-:S03]  /*6440*/  IMAD.WIDE R10, R22, 0x2, R14 ;  /* 0x00000002160a7825 */ /* 0x001fc600078e020e */
[----:B------:R-:W-:Y:S04]  /*6450*/  STL.64 [R1+0x12a8], R22 ;  /* 0x0012a81601007387 */ /* 0x000fe80000100a00 */
[----:B------:R3:W-:Y:S01]  /*6460*/  STL.64 [R1+0x48], R10 ;  /* 0x0000480a01007387 */ /* 0x0007e20000100a00 */
[----:B-1----:R-:W-:-:S03]  /*6470*/  IMAD.WIDE R12, R24, 0x2, R14 ;  /* 0x00000002180c7825 */ /* 0x002fc600078e020e */
[----:B------:R-:W-:Y:S01]  /*6480*/  STL.64 [R1+0x12b0], R24 ;  /* 0x0012b01801007387 */ /* 0x000fe20000100a00 */
[----:B--2---:R-:W-:-:S03]  /*6490*/  IMAD.WIDE R16, R29, 0x2, R14 ;  /* 0x000000021d107825 */ /* 0x004fc600078e020e */
[----:B------:R0:W-:Y:S01]  /*64a0*/  STL.64 [R1+0x40], R12 ;  /* 0x0000400c01007387 */ /* 0x0001e20000100a00 */
[----:B---3--:R-:W-:-:S05]  /*64b0*/  IMAD.WIDE R10, R28, 0x2, R14 ;  /* 0x000000021c0a7825 */ /* 0x008fca00078e020e */
[----:B------:R1:W-:Y:S01]  /*64c0*/  STL.64 [R1+0x38], R10 ;  /* 0x0000380a01007387 */ /* 0x0003e20000100a00 */
[----:B0-----:R-:W-:-:S03]  /*64d0*/  IMAD.WIDE R12, R26, 0x2, R14 ;  /* 0x000000021a0c7825 */ /* 0x001fc600078e020e */
[----:B------:R0:W-:Y:S04]  /*64e0*/  STL.64 [R1+0x138], R16 ;  /* 0x0001381001007387 */ /* 0x0001e80000100a00 */
[----:B------:R2:W-:Y:S01]  /*64f0*/  STL.64 [R1+0x150], R12 ;  /* 0x0001500c01007387 */ /* 0x0005e20000100a00 */
[----:B-1----:R-:W-:-:S04]  /*6500*/  IMAD.WIDE R10, R27, 0x2, R14 ;  /* 0x000000021b0a7825 */ /* 0x002fc800078e020e */
[--C-:B0-----:R-:W-:Y:S01]  /*6510*/  IMAD.WIDE R16, R2, 0x2, R14.reuse ;  /* 0x0000000202107825 */ /* 0x101fe200078e020e */
[----:B------:R0:W-:Y:S03]  /*6520*/  STL.64 [R1+0x168], R10 ;  /* 0x0001680a01007387 */ /* 0x0001e60000100a00 */
[--C-:B--2---:R-:W-:Y:S01]  /*6530*/  IMAD.WIDE R12, R3, 0x2, R14.reuse ;  /* 0x00000002030c7825 */ /* 0x104fe200078e020e */
[----:B------:R-:W-:Y:S04]  /*6540*/  STL.64 [R1+0x180], R16 ;  /* 0x0001801001007387 */ /* 0x000fe80000100a00 */
[----:B------:R-:W-:Y:S01]  /*6550*/  STL.64 [R1+0x190], R12 ;  /* 0x0001900c01007387 */ /* 0x000fe20000100a00 */
[----:B0-----:R-:W-:-:S03]  /*6560*/  IMAD.WIDE R10, R5, 0x2, R14 ;  /* 0x00000002050a7825 */ /* 0x001fc600078e020e */
[----:B------:R-:W2:Y:S04]  /*6570*/  LDL R24, [R1+0x1e4] ;  /* 0x0001e40001187983 */ /* 0x000ea80000100800 */
[----:B------:R-:W-:Y:S04]  /*6580*/  STL.64 [R1+0x1a8], R10 ;  /* 0x0001a80a01007387 */ /* 0x000fe80000100a00 */
[----:B------:R-:W3:Y:S01]  /*6590*/  LDL R25, [R1+0x1e8] ;  /* 0x0001e80001197983 */ /* 0x000ee20000100800 */
[----:B------:R-:W-:-:S05]  /*65a0*/  IMAD.WIDE R2, R4, 0x2, R14 ;  /* 0x0000000204027825 */ /* 0x000fca00078e020e */
[----:B------:R-:W-:Y:S04]  /*65b0*/  STL.64 [R1+0x1c0], R2 ;  /* 0x0001c00201007387 */ /* 0x000fe80000100a00 */
[----:B---3--:R0:W-:Y:S04]  /*65c0*/  STL [R1+0x12b8], R25 ;  /* 0x0012b81901007387 */ /* 0x0081e80000100800 */
[----:B0-----:R-:W3:Y:S04]  /*65d0*/  LDL R25, [R1+0x1e0] ;  /* 0x0001e00001197983 */ /* 0x001ee80000100800 */
[----:B--2---:R0:W-:Y:S04]  /*65e0*/  STL [R1+0x12bc], R24 ;  /* 0x0012bc1801007387 */ /* 0x0041e80000100800 */
[----:B0-----:R-:W2:Y:S04]  /*65f0*/  LDL R24, [R1+0x1d4] ;  /* 0x0001d40001187983 */ /* 0x001ea80000100800 */
[----:B---3--:R0:W-:Y:S04]  /*6600*/  STL [R1+0x12c0], R25 ;  /* 0x0012c01901007387 */ /* 0x0081e80000100800 */
[----:B0-----:R-:W3:Y:S04]  /*6610*/  LDL R25, [R1+0x1d0] ;  /* 0x0001d00001197983 */ /* 0x001ee80000100800 */
[----:B--2---:R0:W-:Y:S04]  /*6620*/  STL [R1+0x12c4], R24 ;  /* 0x0012c41801007387 */ /* 0x0041e80000100800 */
[----:B0-----:R-:W2:Y:S04]  /*6630*/  LDL R24, [R1+0x1cc] ;  /* 0x0001cc0001187983 */ /* 0x001ea80000100800 */
[----:B---3--:R0:W-:Y:S04]  /*6640*/  STL [R1+0x12c8], R25 ;  /* 0x0012c81901007387 */ /* 0x0081e80000100800 */
[----:B0-----:R-:W3:Y:S04]  /*6650*/  LDL R25, [R1+0x1c8] ;  /* 0x0001c80001197983 */ /* 0x001ee80000100800 */
[----:B--2---:R0:W-:Y:S02]  /*6660*/  STL [R1+0x12cc], R24 ;  /* 0x0012cc1801007387 */ /* 0x0041e40000100800 */
[----:B0-----:R-:W-:-:S02]  /*6670*/  IMAD.MOV.U32 R24, RZ, RZ, R7 ;  /* 0x000000ffff187224 */ /* 0x001fc400078e0007 */
[----:B---3--:R0:W-:Y:S04]  /*6680*/  STL [R1+0x12d0], R25 ;  /* 0x0012d01901007387 */ /* 0x0081e80000100800 */
[----:B------:R1:W-:Y:S04]  /*6690*/  STL [R1+0x12d4], R24 ;  /* 0x0012d41801007387 */ /* 0x0003e80000100800 */
[----:B------:R-:W2:Y:S01]  /*66a0*/  LDL R22, [R1+0x1f8] ;  /* 0x0001f80001167983 */ /* 0x000ea20000100800 */
[----:B0-----:R-:W-:-:S03]  /*66b0*/  IMAD.MOV.U32 R25, RZ, RZ, R8 ;  /* 0x000000ffff197224 */ /* 0x001fc600078e0008 */
[----:B------:R-:W3:Y:S01]  /*66c0*/  LDL R23, [R1+0x200] ;  /* 0x0002000001177983 */ /* 0x000ee20000100800 */
[----:B-1----:R-:W-:-:S03]  /*66d0*/  IMAD.WIDE R24, R25, 0x2, R14 ;  /* 0x0000000219187825 */ /* 0x002fc600078e020e */
[----:B------:R-:W4:Y:S04]  /*66e0*/  LDL R20, [R1+0x210] ;  /* 0x0002100001147983 */ /* 0x000f280000100800 */
        /* <DEDUP_REMOVED lines=19> */
[----:B------:R0:W-:Y:S04]  /*6820*/  STL.64 [R1+0x1d8], R24 ;  /* 0x0001d81801007387 */ /* 0x0001e80000100a00 */
[----:B0-----:R-:W2:Y:S02]  /*6830*/  LDL.LU R24, [R1+0x12d4] ;  /* 0x0012d40001187983 */ /* 0x001ea40000300800 */
[----:B--2---:R-:W-:-:S05]  /*6840*/  IMAD.WIDE R24, R24, 0x2, R14 ;  /* 0x0000000218187825 */ /* 0x004fca00078e020e */
        /* <DEDUP_REMOVED lines=21> */
[----:B------:R0:W-:Y:S02]  /*69a0*/  STL.64 [R1+0x278], R24 ;  /* 0x0002781801007387 */ /* 0x0001e40000100a00 */
[----:B0-----:R-:W-:-:S04]  /*69b0*/  IMAD.WIDE R24, R22, 0x2, R14 ;  /* 0x0000000216187825 */ /* 0x001fc800078e020e */
[--C-:B---3--:R-:W-:Y:S01]  /*69c0*/  IMAD.WIDE R22, R23, 0x2, R14.reuse ;  /* 0x0000000217167825 */ /* 0x108fe200078e020e */
[----:B------:R0:W-:Y:S04]  /*69d0*/  STL.64 [R1+0x288], R24 ;  /* 0x0002881801007387 */ /* 0x0001e80000100a00 */
[----:B0-----:R-:W2:Y:S04]  /*69e0*/  LDL.LU.64 R24, [R1+0x12b0] ;  /* 0x0012b00001187983 */ /* 0x001ea80000300a00 */
[----:B------:R4:W-:Y:S02]  /*69f0*/  STL.64 [R1+0x290], R22 ;  /* 0x0002901601007387 */ /* 0x0009e40000100a00 */
[----:B----4-:R-:W-:-:S04]  /*6a00*/  IMAD.WIDE R22, R20, 0x2, R14 ;  /* 0x0000000214167825 */ /* 0x010fc800078e020e */
[--C-:B------:R-:W-:Y:S01]  /*6a10*/  IMAD.WIDE R20, R21, 0x2, R14.reuse ;  /* 0x0000000215147825 */ /* 0x100fe200078e020e */
[----:B------:R0:W-:Y:S04]  /*6a20*/  STL.64 [R1+0x2a0], R22 ;  /* 0x0002a01601007387 */ /* 0x0001e80000100a00 */
[----:B0-----:R-:W3:Y:S04]  /*6a30*/  LDL.LU.64 R22, [R1+0x12a8] ;  /* 0x0012a80001167983 */ /* 0x001ee80000300a00 */
[----:B------:R0:W-:Y:S02]  /*6a40*/  STL.64 [R1+0x2b0], R20 ;  /* 0x0002b01401007387 */ /* 0x0001e40000100a00 */
[----:B0-----:R-:W-:-:S04]  /*6a50*/  IMAD.WIDE R20, R18, 0x2, R14 ;  /* 0x0000000212147825 */ /* 0x001fc800078e020e */
[--C-:B------:R-:W-:Y:S01]  /*6a60*/  IMAD.WIDE R18, R19, 0x2, R14.reuse ;  /* 0x0000000213127825 */ /* 0x100fe200078e020e */
[----:B------:R0:W-:Y:S04]  /*6a70*/  STL.64 [R1+0x2b8], R20 ;  /* 0x0002b81401007387 */ /* 0x0001e80000100a00 */
[----:B0-----:R-:W4:Y:S04]  /*6a80*/  LDL.LU.64 R20, [R1+0x12a0] ;  /* 0x0012a00001147983 */ /* 0x001f280000300a00 */
        /* <DEDUP_REMOVED lines=29> */
[----:B0-----:R-:W2:Y:S04]  /*6c60*/  LDL.LU.64 R26, [R1+0x1270] ;  /* 0x00127000011a7983 */ /* 0x001ea80000300a00 */
[----:B------:R0:W-:Y:S02]  /*6c70*/  STL.64 [R1+0x348], R2 ;  /* 0x0003480201007387 */ /* 0x0001e40000100a00 */
[----:B0-----:R-:W-:-:S04]  /*6c80*/  IMAD.WIDE R2, R5, 0x2, R14 ;  /* 0x0000000205027825 */ /* 0x001fc800078e020e */
[--C-:B------:R-:W-:Y:S01]  /*6c90*/  IMAD.WIDE R4, R4, 0x2, R14.reuse ;  /* 0x0000000204047825 */ /* 0x100fe200078e020e */
[----:B------:R0:W-:Y:S04]  /*6ca0*/  STL.64 [R1+0x350], R2 ;  /* 0x0003500201007387 */ /* 0x0001e80000100a00 */
[----:B0-----:R-:W3:Y:S04]  /*6cb0*/  LDL.LU.64 R2, [R1+0x1268] ;  /* 0x0012680001027983 */ /* 0x001ee80000300a00 */
[----:B------:R0:W-:Y:S02]  /*6cc0*/  STL.64 [R1+0x358], R4 ;  /* 0x0003580401007387 */ /* 0x0001e40000100a00 */
[----:B0-----:R-:W-:-:S05]  /*6cd0*/  IMAD.WIDE R4, R7, 0x2, R14 ;  /* 0x0000000207047825 */ /* 0x001fca00078e020e */
[----:B------:R0:W-:Y:S02]  /*6ce0*/  STL.64 [R1+0x360], R4 ;  /* 0x0003600401007387 */ /* 0x0001e40000100a00 */
[----:B0-----:R-:W-:-:S05]  /*6cf0*/  IMAD.WIDE R4, R8, 0x2, R14 ;  /* 0x0000000208047825 */ /* 0x001fca00078e020e */
[----:B------:R0:W-:Y:S04]  /*6d00*/  STL.64 [R1+0x368], R4 ;  /* 0x0003680401007387 */ /* 0x0001e80000100a00 */
[----:B0-----:R-:W4:Y:S02]  /*6d10*/  LDL.LU R5, [R1+0x1264] ;  /* 0x0012640001057983 */ /* 0x001f240000300800 */
[----:B----4-:R-:W-:-:S05]  /*6d20*/  IMAD.WIDE R4, R5, 0x2, R14 ;  /* 0x0000000205047825 */ /* 0x010fca00078e020e */
[----:B------:R0:W-:Y:S04]  /*6d30*/  STL.64 [R1+0x370], R4 ;  /* 0x0003700401007387 */ /* 0x0001e80000100a00 */
[----:B0-----:R-:W4:Y:S01]  /*6d40*/  LDL.LU R4, [R1+0x1260] ;  /* 0x0012600001047983 */ /* 0x001f220000300800 */
[----:B------:R-:W-:-:S04]  /*6d50*/  IMAD.WIDE R6, R6, 0x2, R14 ;  /* 0x0000000206067825 */ /* 0x000fc800078e020e */
[----:B----4-:R-:W-:-:S05]  /*6d60*/  IMAD.WIDE R4, R4, 0x2, R14 ;  /* 0x0000000204047825 */ /* 0x010fca00078e020e */
[----:B------:R0:W-:Y:S04]  /*6d70*/  STL.64 [R1+0x378], R4 ;  /* 0x0003780401007387 */ /* 0x0001e80000100a00 */
[----:B0-----:R-:W4:Y:S01]  /*6d80*/  LDL.LU.64 R4, [R1+0x1258] ;  /* 0x0012580001047983 */ /* 0x001f220000300a00 */
[----:B------:R-:W-:Y:S01]  /*6d90*/  IMAD R0, R0, UR5, RZ ;  /* 0x0000000500007c24 */ /* 0x000fe2000f8e02ff */
[----:B------:R-:W-:Y:S02]  /*6da0*/  ULDC UR5, c[0x0][0x234] ;  /* 0x00008d0000057ab9 */ /* 0x000fe40000000800 */
[----:B------:R3:W-:Y:S02]  /*6db0*/  STL.64 [R1+0x380], R6 ;  /* 0x0003800601007387 */ /* 0x0007e40000100a00 */
[----:B---3--:R-:W-:-:S05]  /*6dc0*/  IMAD.WIDE R6, R2, 0x2, R14 ;  /* 0x0000000202067825 */ /* 0x008fca00078e020e */
[----:B------:R0:W-:Y:S02]  /*6dd0*/  STL.64 [R1+0x388], R6 ;  /* 0x0003880601007387 */ /* 0x0001e40000100a00 */
[----:B0-----:R-:W-:-:S05]  /*6de0*/  IMAD.WIDE R6, R0, 0x2, R14 ;  /* 0x0000000200067825 */ /* 0x001fca00078e020e */
[----:B------:R0:W-:Y:S01]  /*6df0*/  STL.64 [R1+0x390], R6 ;  /* 0x0003900601007387 */ /* 0x0001e20000100a00 */
[----:B----4-:R-:W-:-:S04]  /*6e00*/  IMAD.WIDE R2, R3, 0x2, R4 ;  /* 0x0000000203027825 */ /* 0x010fc800078e0204 */
[--C-:B--2---:R-:W-:Y:S01]  /*6e10*/  IMAD.WIDE R14, R27, 0x2, R4.reuse ;  /* 0x000000021b0e7825 */ /* 0x104fe200078e0204 */
[----:B------:R1:W-:Y:S03]  /*6e20*/  STL.64 [R1+0x30], R2 ;  /* 0x0000300201007387 */ /* 0x0003e60000100a00 */
[--C-:B0-----:R-:W-:Y:S01]  /*6e30*/  IMAD.WIDE R6, R26, 0x2, R4.reuse ;  /* 0x000000021a067825 */ /* 0x101fe200078e0204 */
[----:B------:R0:W-:Y:S04]  /*6e40*/  STL.64 [R1+0x28], R14 ;  /* 0x0000280e01007387 */ /* 0x0001e80000100a00 */
[----:B------:R2:W-:Y:S01]  /*6e50*/  STL.64 [R1+0x20], R6 ;  /* 0x0000200601007387 */ /* 0x0005e20000100a00 */
[----:B-1----:R-:W-:-:S04]  /*6e60*/  IMAD.WIDE R2, R25, 0x2, R4 ;  /* 0x0000000219027825 */ /* 0x002fc800078e0204 */
[--C-:B0-----:R-:W-:Y:S01]  /*6e70*/  IMAD.WIDE R14, R23, 0x2, R4.reuse ;  /* 0x00000002170e7825 */ /* 0x101fe200078e0204 */
[----:B------:R0:W-:Y:S03]  /*6e80*/  STL.64 [R1+0x18], R2 ;  /* 0x0000180201007387 */ /* 0x0001e60000100a00 */
[--C-:B--2---:R-:W-:Y:S01]  /*6e90*/  IMAD.WIDE R6, R21, 0x2, R4.reuse ;  /* 0x0000000215067825 */ /* 0x104fe200078e0204 */
[----:B------:R-:W-:Y:S03]  /*6ea0*/  STL.64 [R1+0x10], R14 ;  /* 0x0000100e01007387 */ /* 0x000fe60000100a00 */
[----:B0-----:R-:W-:-:S04]  /*6eb0*/  IMAD.WIDE R2, R28, 0x2, R4 ;  /* 0x000000021c027825 */ /* 0x001fc800078e0204 */
[--C-:B------:R-:W-:Y:S01]  /*6ec0*/  IMAD.WIDE R28, R29, 0x2, R4.reuse ;  /* 0x000000021d1c7825 */ /* 0x100fe200078e0204 */
[----:B------:R0:W-:Y:S03]  /*6ed0*/  STL.64 [R1+0x8], R6 ;  /* 0x0000080601007387 */ /* 0x0001e60000100a00 */
[--C-:B------:R-:W-:Y:S01]  /*6ee0*/  IMAD.WIDE R26, R19, 0x2, R4.reuse ;  /* 0x00000002131a7825 */ /* 0x100fe200078e0204 */
[----:B------:R-:W-:Y:S04]  /*6ef0*/  STL.64 [R1+0x1208], R28 ;  /* 0x0012081c01007387 */ /* 0x000fe80000100a00 */
[----:B------:R1:W-:Y:S01]  /*6f00*/  STL.64 [R1], R2 ;  /* 0x0000000201007387 */ /* 0x0003e20000100a00 */
[----:B------:R-:W-:-:S04]  /*6f10*/  IMAD.WIDE R8, R9, 0x2, R4 ;  /* 0x0000000209087825 */ /* 0x000fc800078e0204 */
[--C-:B0-----:R-:W-:Y:S01]  /*6f20*/  IMAD.WIDE R6, R10, 0x2, R4.reuse ;  /* 0x000000020a067825 */ /* 0x101fe200078e0204 */
[----:B------:R-:W-:Y:S03]  /*6f30*/  STL.64 [R1+0x1200], R26 ;  /* 0x0012001a01007387 */ /* 0x000fe60000100a00 */
[----:B-1----:R-:W-:-:S04]  /*6f40*/  IMAD.WIDE R2, R12, 0x2, R4 ;  /* 0x000000020c027825 */ /* 0x002fc800078e0204 */
[--C-:B------:R-:W-:Y:S01]  /*6f50*/  IMAD.WIDE R10, R11, 0x2, R4.reuse ;  /* 0x000000020b0a7825 */ /* 0x100fe200078e0204 */
[----:B------:R0:W-:Y:S04]  /*6f60*/  STL.64 [R1+0x11f8], R2 ;  /* 0x0011f80201007387 */ /* 0x0001e80000100a00 */
[----:B------:R-:W-:Y:S01]  /*6f70*/  STL.64 [R1+0x1210], R6 ;  /* 0x0012100601007387 */ /* 0x000fe20000100a00 */
[----:B------:R-:W-:-:S03]  /*6f80*/  IMAD.WIDE R12, R13, 0x2, R4 ;  /* 0x000000020d0c7825 */ /* 0x000fc600078e0204 */
[----:B0-----:R-:W2:Y:S04]  /*6f90*/  LDL.LU R3, [R1+0x188] ;  /* 0x0001880001037983 */ /* 0x001ea80000300800 */
[----:B------:R-:W-:Y:S04]  /*6fa0*/  STL.64 [R1+0x11f0], R8 ;  /* 0x0011f00801007387 */ /* 0x000fe80000100a00 */
[----:B------:R0:W-:Y:S01]  /*6fb0*/  STL.64 [R1+0x1218], R10 ;  /* 0x0012180a01007387 */ /* 0x0001e20000100a00 */
[----:B------:R-:W-:-:S03]  /*6fc0*/  IMAD.WIDE R14, R16, 0x2, R4 ;  /* 0x00000002100e7825 */ /* 0x000fc600078e0204 */
[----:B0-----:R-:W3:Y:S04]  /*6fd0*/  LDL.LU R10, [R1+0x19c] ;  /* 0x00019c00010a7983 */ /* 0x001ee80000300800 */
[----:B------:R-:W4:Y:S04]  /*6fe0*/  LDL.LU R8, [R1+0x1a0] ;  /* 0x0001a00001087983 */ /* 0x000f280000300800 */
[----:B------:R-:W4:Y:S04]  /*6ff0*/  LDL.LU R9, [R1+0x1a4] ;  /* 0x0001a40001097983 */ /* 0x000f280000300800 */
[----:B------:R0:W-:Y:S04]  /*7000*/  STL.64 [R1+0x1220], R12 ;  /* 0x0012200c01007387 */ /* 0x0001e80000100a00 */
[----:B0-----:R-:W3:Y:S04]  /*7010*/  LDL.LU R13, [R1+0x18c] ;  /* 0x00018c00010d7983 */ /* 0x001ee80000300800 */
[----:B------:R-:W4:Y:S04]  /*7020*/  LDL.LU R11, [R1+0x1b0] ;  /* 0x0001b000010b7983 */ /* 0x000f280000300800 */
[----:B------:R-:W4:Y:S04]  /*7030*/  LDL.LU R12, [R1+0x1b4] ;  /* 0x0001b400010c7983 */ /* 0x000f280000300800 */
[----:B------:R-:W4:Y:S04]  /*7040*/  LDL.LU R6, [R1+0x1b8] ;  /* 0x0001b80001067983 */ /* 0x000f280000300800 */
[----:B------:R0:W-:Y:S04]  /*7050*/  STL.64 [R1+0x1228], R14 ;  /* 0x0012280e01007387 */ /* 0x0001e80000100a00 */
[----:B0-----:R-:W4:Y:S04]  /*7060*/  LDL.LU R15, [R1+0x198] ;  /* 0x00019800010f7983 */ /* 0x001f280000300800 */
[----:B------:R-:W4:Y:S04]  /*7070*/  LDL.LU R7, [R1+0x1bc] ;  /* 0x0001bc0001077983 */ /* 0x000f280000300800 */
[----:B------:R-:W4:Y:S04]  /*7080*/  LDL.LU R28, [R1+0x1c8] ;  /* 0x0001c800011c7983 */ /* 0x000f280000300800 */
[----:B------:R-:W4:Y:S01]  /*7090*/  LDL.LU R29, [R1+0x1cc] ;  /* 0x0001cc00011d7983 */ /* 0x000f220000300800 */
[----:B------:R-:W-:-:S04]  /*70a0*/  IMAD.WIDE R16, R17, 0x2, R4 ;  /* 0x0000000211107825 */ /* 0x000fc800078e0204 */
[--C-:B------:R-:W-:Y:S01]  /*70b0*/  IMAD.WIDE R18, R18, 0x2, R4.reuse ;  /* 0x0000000212127825 */ /* 0x100fe200078e0204 */
[----:B------:R2:W-:Y:S04]  /*70c0*/  STL.64 [R1+0x1230], R16 ;  /* 0x0012301001007387 */ /* 0x0005e80000100a00 */
[----:B------:R3:W-:Y:S01]  /*70d0*/  STL.64 [R1+0x1238], R18 ;  /* 0x0012381201007387 */ /* 0x0007e20000100a00 */
[----:B------:R-:W-:-:S03]  /*70e0*/  IMAD.WIDE R20, R20, 0x2, R4 ;  /* 0x0000000214147825 */ /* 0x000fc600078e0204 */
[----:B------:R-:W4:Y:S01]  /*70f0*/  LDL.LU R26, [R1+0x1d0] ;  /* 0x0001d000011a7983 */ /* 0x000f220000300800 */
[----:B------:R-:W-:-:S03]  /*7100*/  IMAD.WIDE R22, R22, 0x2, R4 ;  /* 0x0000000216167825 */ /* 0x000fc600078e0204 */
[----:B------:R-:W-:Y:S01]  /*7110*/  STL.64 [R1+0x1240], R20 ;  /* 0x0012401401007387 */ /* 0x000fe20000100a00 */
[----:B------:R-:W-:-:S03]  /*7120*/  IMAD.WIDE R24, R24, 0x2, R4 ;  /* 0x0000000218187825 */ /* 0x000fc600078e0204 */
[----:B------:R-:W4:Y:S04]  /*7130*/  LDL.LU R27, [R1+0x1d4] ;  /* 0x0001d400011b7983 */ /* 0x000f280000300800 */
[----:B------:R-:W-:Y:S04]  /*7140*/  STL.64 [R1+0x1248], R22 ;  /* 0x0012481601007387 */ /* 0x000fe80000100a00 */
[----:B------:R-:W4:Y:S04]  /*7150*/  LDL.LU R2, [R1+0x1e0] ;  /* 0x0001e00001027983 */ /* 0x000f280000300800 */
[----:B------:R-:W-:Y:S01]  /*7160*/  STL.64 [R1+0x1250], R24 ;  /* 0x0012501801007387 */ /* 0x000fe20000100a00 */
[----:B--2---:R-:W-:-:S03]  /*7170*/  IMAD.WIDE R16, R3, 0x2, R4 ;  /* 0x0000000203107825 */ /* 0x004fc600078e0204 */
[----:B------:R-:W2:Y:S04]  /*7180*/  LDL.LU R3, [R1+0x1e4] ;  /* 0x0001e40001037983 */ /* 0x000ea80000300800 */
[----:B------:R4:W-:Y:S01]  /*7190*/  STL.64 [R1+0x128], R16 ;  /* 0x0001281001007387 */ /* 0x0009e20000100a00 */
[----:B---3--:R-:W-:-:S03]  /*71a0*/  IMAD.WIDE R18, R13, 0x2, R4 ;  /* 0x000000020d127825 */ /* 0x008fc600078e0204 */
[----:B------:R-:W3:Y:S04]  /*71b0*/  LDL.LU R13, [R1+0x1e8] ;  /* 0x0001e800010d7983 */ /* 0x000ee80000300800 */
[----:B------:R-:W-:Y:S01]  /*71c0*/  STL.64 [R1+0x130], R18 ;  /* 0x0001301201007387 */ /* 0x000fe20000100a00 */
[----:B----4-:R-:W-:-:S04]  /*71d0*/  IMAD.WIDE R16, R15, 0x2, R4 ;  /* 0x000000020f107825 */ /* 0x010fc800078e0204 */
[--C-:B------:R-:W-:Y:S02]  /*71e0*/  IMAD.WIDE R14, R10, 0x2, R4.reuse ;  /* 0x000000020a0e7825 */ /* 0x100fe400078e0204 */
[----:B------:R-:W4:Y:S04]  /*71f0*/  LDL.LU R10, [R1+0x1f8] ;  /* 0x0001f800010a7983 */ /* 0x000f280000300800 */
[----:B------:R0:W-:Y:S04]  /*7200*/  STL.64 [R1+0x140], R16 ;  /* 0x0001401001007387 */ /* 0x0001e80000100a00 */
[----:B------:R1:W-:Y:S01]  /*7210*/  STL.64 [R1+0x148], R14 ;  /* 0x0001480e01007387 */ /* 0x0003e20000100a00 */
[----:B0-----:R-:W-:-:S03]  /*7220*/  IMAD.WIDE R16, R8, 0x2, R4 ;  /* 0x0000000208107825 */ /* 0x001fc600078e0204 */
[----:B------:R-:W4:Y:S01]  /*7230*/  LDL.LU R8, [R1+0x200] ;  /* 0x0002000001087983 */ /* 0x000f220000300800 */
[----:B-1----:R-:W-:-:S03]  /*7240*/  IMAD.WIDE R14, R9, 0x2, R4 ;  /* 0x00000002090e7825 */ /* 0x002fc600078e0204 */
[----:B------:R0:W-:Y:S04]  /*7250*/  STL.64 [R1+0x158], R16 ;  /* 0x0001581001007387 */ /* 0x0001e80000100a00 */
[----:B------:R-:W4:Y:S04]  /*7260*/  LDL.LU R9, [R1+0x210] ;  /* 0x0002100001097983 */ /* 0x000f280000300800 */
[----:B------:R1:W-:Y:S01]  /*7270*/  STL.64 [R1+0x160], R14 ;  /* 0x0001600e01007387 */ /* 0x0003e20000100a00 */
[----:B0-----:R-:W-:-:S03]  /*7280*/  IMAD.WIDE R16, R11, 0x2, R4 ;  /* 0x000000020b107825 */ /* 0x001fc600078e0204 */
[----:B------:R-:W4:Y:S04]  /*7290*/  LDL.LU R11, [R1+0x218] ;  /* 0x00021800010b7983 */ /* 0x000f280000300800 */
[----:B------:R0:W-:Y:S01]  /*72a0*/  STL.64 [R1+0x170], R16 ;  /* 0x0001701001007387 */ /* 0x0001e20000100a00 */
[----:B-1----:R-:W-:-:S04]  /*72b0*/  IMAD.WIDE R14, R12, 0x2, R4 ;  /* 0x000000020c0e7825 */ /* 0x002fc800078e0204 */
[--C-:B0-----:R-:W-:Y:S02]  /*72c0*/  IMAD.WIDE R16, R6, 0x2, R4.reuse ;  /* 0x0000000206107825 */ /* 0x101fe400078e0204 */
[----:B------:R-:W4:Y:S04]  /*72d0*/  LDL.LU R6, [R1+0x228] ;  /* 0x0002280001067983 */ /* 0x000f280000300800 */
[----:B------:R0:W-:Y:S04]  /*72e0*/  STL.64 [R1+0x178], R14 ;  /* 0x0001780e01007387 */ /* 0x0001e80000100a00 */
[----:B------:R1:W-:Y:S01]  /*72f0*/  STL.64 [R1+0x188], R16 ;  /* 0x0001881001007387 */ /* 0x0003e20000100a00 */
[----:B0-----:R-:W-:-:S03]  /*7300*/  IMAD.WIDE R14, R7, 0x2, R4 ;  /* 0x00000002070e7825 */ /* 0x001fc600078e0204 */
[----:B------:R-:W4:Y:S01]  /*7310*/  LDL.LU R7, [R1+0x230] ;  /* 0x0002300001077983 */ /* 0x000f220000300800 */
[----:B-1----:R-:W-:-:S03]  /*7320*/  IMAD.WIDE R16, R28, 0x2, R4 ;  /* 0x000000021c107825 */ /* 0x002fc600078e0204 */
[----:B------:R0:W-:Y:S04]  /*7330*/  STL.64 [R1+0x198], R14 ;  /* 0x0001980e01007387 */ /* 0x0001e80000100a00 */
[----:B------:R-:W-:Y:S04]  /*7340*/  STL.64 [R1+0x1a0], R16 ;  /* 0x0001a01001007387 */ /* 0x000fe80000100a00 */
[----:B------:R-:W4:Y:S01]  /*7350*/  LDL.LU R18, [R1+0x240] ;  /* 0x0002400001127983 */ /* 0x000f220000300800 */
[----:B0-----:R-:W-:-:S03]  /*7360*/  IMAD.WIDE R14, R29, 0x2, R4 ;  /* 0x000000021d0e7825 */ /* 0x001fc600078e0204 */
[----:B------:R-:W4:Y:S04]  /*7370*/  LDL.LU R28, [R1+0x248] ;  /* 0x00024800011c7983 */ /* 0x000f280000300800 */
[----:B------:R0:W-:Y:S04]  /*7380*/  STL.64 [R1+0x1b0], R14 ;  /* 0x0001b00e01007387 */ /* 0x0001e80000100a00 */
[----:B------:R-:W4:Y:S04]  /*7390*/  LDL.LU R29, [R1+0x258] ;  /* 0x00025800011d7983 */ /* 0x000f280000300800 */
[----:B------:R-:W4:Y:S01]  /*73a0*/  LDL.LU R19, [R1+0x120] ;  /* 0x0001200001137983 */ /* 0x000f220000300800 */
[----:B0-----:R-:W-:-:S03]  /*73b0*/  IMAD.WIDE R14, R26, 0x2, R4 ;  /* 0x000000021a0e7825 */ /* 0x001fc600078e0204 */
[----:B------:R-:W4:Y:S04]  /*73c0*/  LDL.LU R16, [R1+0x11c] ;  /* 0x00011c0001107983 */ /* 0x000f280000300800 */
[----:B------:R0:W-:Y:S01]  /*73d0*/  STL.64 [R1+0x1b8], R14 ;  /* 0x0001b80e01007387 */ /* 0x0001e20000100a00 */
[----:B------:R-:W-:-:S03]  /*73e0*/  IMAD.WIDE R20, R27, 0x2, R4 ;  /* 0x000000021b147825 */ /* 0x000fc600078e0204 */
[----:B------:R-:W4:Y:S04]  /*73f0*/  LDL.LU R26, [R1+0x118] ;  /* 0x00011800011a7983 */ /* 0x000f280000300800 */
[----:B------:R-:W4:Y:S01]  /*7400*/  LDL.LU R27, [R1+0x114] ;  /* 0x00011400011b7983 */ /* 0x000f220000300800 */
[----:B0-----:R-:W-:-:S03]  /*7410*/  IMAD.WIDE R14, R2, 0x2, R4 ;  /* 0x00000002020e7825 */ /* 0x001fc600078e0204 */
[----:B------:R-:W-:Y:S04]  /*7420*/  STL.64 [R1+0x1c8], R20 ;  /* 0x0001c81401007387 */ /* 0x000fe80000100a00 */
[----:B------:R-:W4:Y:S04]  /*7430*/  LDL.LU R17, [R1+0x110] ;  /* 0x0001100001117983 */ /* 0x000f280000300800 */
[----:B------:R-:W4:Y:S04]  /*7440*/  LDL.LU R2, [R1+0x10c] ;  /* 0x00010c0001027983 */ /* 0x000f280000300800 */
[----:B------:R2:W-:Y:S02]  /*7450*/  STL.64 [R1+0x1d0], R14 ;  /* 0x0001d00e01007387 */ /* 0x0005e40000100a00 */
[----:B--2---:R-:W-:-:S02]  /*7460*/  IMAD.WIDE R14, R3, 0x2, R4 ;  /* 0x00000002030e7825 */ /* 0x004fc400078e0204 */
[----:B------:R-:W2:Y:S04]  /*7470*/  LDL.LU R3, [R1+0x108] ;  /* 0x0001080001037983 */ /* 0x000ea80000300800 */
[----:B------:R0:W-:Y:S04]  /*7480*/  STL.64 [R1+0x1e0], R14 ;  /* 0x0001e00e01007387 */ /* 0x0001e80000100a00 */
[----:B0-----:R-:W2:Y:S04]  /*7490*/  LDL.LU R14, [R1+0x104] ;  /* 0x00010400010e7983 */ /* 0x001ea80000300800 */
[----:B------:R-:W2:Y:S01]  /*74a0*/  LDL.LU R15, [R1+0x100] ;  /* 0x00010000010f7983 */ /* 0x000ea20000300800 */
[----:B---3--:R-:W-:-:S05]  /*74b0*/  IMAD.WIDE R12, R13, 0x2, R4 ;  /* 0x000000020d0c7825 */ /* 0x008fca00078e0204 */
[----:B------:R0:W-:Y:S04]  /*74c0*/  STL.64 [R1+0x1e8], R12 ;  /* 0x0001e80c01007387 */ /* 0x0001e80000100a00 */
[----:B0-----:R-:W3:Y:S01]  /*74d0*/  LDL.LU R12, [R1+0xfc] ;  /* 0x0000fc00010c7983 */ /* 0x001ee20000300800 */
[----:B----4-:R-:W-:-:S05]  /*74e0*/  IMAD.WIDE R22, R10, 0x2, R4 ;  /* 0x000000020a167825 */ /* 0x010fca00078e0204 */
[----:B------:R0:W-:Y:S01]  /*74f0*/  STL.64 [R1+0x1f8], R22 ;  /* 0x0001f81601007387 */ /* 0x0001e20000100a00 */
[----:B------:R-:W-:-:S03]  /*7500*/  IMAD.WIDE R20, R8, 0x2, R4 ;  /* 0x0000000208147825 */ /* 0x000fc600078e0204 */
[----:B------:R-:W4:Y:S04]  /*7510*/  LDL.LU R8, [R1+0xf8] ;  /* 0x0000f80001087983 */ /* 0x000f280000300800 */
[----:B------:R1:W-:Y:S01]  /*7520*/  STL.64 [R1+0x200], R20 ;  /* 0x0002001401007387 */ /* 0x0003e20000100a00 */
[----:B0-----:R-:W-:-:S03]  /*7530*/  IMAD.WIDE R22, R9, 0x2, R4 ;  /* 0x0000000209167825 */ /* 0x001fc600078e0204 */
[----:B------:R-:W4:Y:S04]  /*7540*/  LDL.LU R9, [R1+0xf4] ;  /* 0x0000f40001097983 */ /* 0x000f280000300800 */
[----:B------:R-:W-:Y:S04]  /*7550*/  STL.64 [R1+0x210], R22 ;  /* 0x0002101601007387 */ /* 0x000fe80000100a00 */
[----:B------:R-:W4:Y:S01]  /*7560*/  LDL.LU R13, [R1+0xf0] ;  /* 0x0000f000010d7983 */ /* 0x000f220000300800 */
[----:B-1----:R-:W-:-:S03]  /*7570*/  IMAD.WIDE R20, R11, 0x2, R4 ;  /* 0x000000020b147825 */ /* 0x002fc600078e0204 */
[----:B------:R-:W4:Y:S04]  /*7580*/  LDL.LU R10, [R1+0xec] ;  /* 0x0000ec00010a7983 */ /* 0x000f280000300800 */
[----:B------:R0:W-:Y:S04]  /*7590*/  STL.64 [R1+0x218], R20 ;  /* 0x0002181401007387 */ /* 0x0001e80000100a00 */
[----:B------:R-:W4:Y:S01]  /*75a0*/  LDL.LU R11, [R1+0xe8] ;  /* 0x0000e800010b7983 */ /* 0x000f220000300800 */
[----:B0-----:R-:W-:-:S03]  /*75b0*/  IMAD.WIDE R20, R6, 0x2, R4 ;  /* 0x0000000206147825 */ /* 0x001fc600078e0204 */
[----:B------:R-:W4:Y:S04]  /*75c0*/  LDL.LU R6, [R1+0xe4] ;  /* 0x0000e40001067983 */ /* 0x000f280000300800 */
[----:B------:R0:W-:Y:S02]  /*75d0*/  STL.64 [R1+0x228], R20 ;  /* 0x0002281401007387 */ /* 0x0001e40000100a00 */
[--C-:B0-----:R-:W-:Y:S02]  /*75e0*/  IMAD.WIDE R20, R7, 0x2, R4.reuse ;  /* 0x0000000207147825 */ /* 0x101fe400078e0204 */
[----:B------:R-:W4:Y:S04]  /*75f0*/  LDL.LU R7, [R1+0xe0] ;  /* 0x0000e00001077983 */ /* 0x000f280000300800 */
[----:B------:R0:W-:Y:S01]  /*7600*/  STL.64 [R1+0x230], R20 ;  /* 0x0002301401007387 */ /* 0x0001e20000100a00 */
[----:B------:R-:W-:-:S04]  /*7610*/  IMAD.WIDE R24, R18, 0x2, R4 ;  /* 0x0000000212187825 */ /* 0x000fc800078e0204 */
[--C-:B------:R-:W-:Y:S01]  /*7620*/  IMAD.WIDE R22, R28, 0x2, R4.reuse ;  /* 0x000000021c167825 */ /* 0x100fe200078e0204 */
[----:B------:R-:W-:Y:S03]  /*7630*/  STL.64 [R1+0x240], R24 ;  /* 0x0002401801007387 */ /* 0x000fe60000100a00 */
[--C-:B0-----:R-:W-:Y:S02]  /*7640*/  IMAD.WIDE R20, R29, 0x2, R4.reuse ;  /* 0x000000021d147825 */ /* 0x101fe400078e0204 */
[----:B------:R-:W4:Y:S04]  /*7650*/  LDL.LU.64 R28, [R1+0xd8] ;  /* 0x0000d800011c7983 */ /* 0x000f280000300a00 */
[----:B------:R0:W-:Y:S04]  /*7660*/  STL.64 [R1+0x248], R22 ;  /* 0x0002481601007387 */ /* 0x0001e80000100a00 */
[----:B------:R1:W-:Y:S01]  /*7670*/  STL.64 [R1+0x258], R20 ;  /* 0x0002581401007387 */ /* 0x0003e20000100a00 */
[----:B0-----:R-:W-:-:S04]  /*7680*/  IMAD.WIDE R22, R19, 0x2, R4 ;  /* 0x0000000213167825 */ /* 0x001fc800078e0204 */
[--C-:B-1----:R-:W-:Y:S01]  /*7690*/  IMAD.WIDE R20, R16, 0x2, R4.reuse ;  /* 0x0000000210147825 */ /* 0x102fe200078e0204 */
[----:B------:R-:W-:Y:S03]  /*76a0*/  STL.64 [R1+0x120], R22 ;  /* 0x0001201601007387 */ /* 0x000fe60000100a00 */
[--C-:B------:R-:W-:Y:S01]  /*76b0*/  IMAD.WIDE R18, R26, 0x2, R4.reuse ;  /* 0x000000021a127825 */ /* 0x100fe200078e0204 */
[----:B------:R-:W4:Y:S04]  /*76c0*/  LDL.LU.64 R24, [R1+0x30] ;  /* 0x0000300001187983 */ /* 0x000f280000300a00 */
[----:B------:R0:W-:Y:S04]  /*76d0*/  STL.64 [R1+0x270], R20 ;  /* 0x0002701401007387 */ /* 0x0001e80000100a00 */
[----:B------:R1:W-:Y:S01]  /*76e0*/  STL.64 [R1+0x118], R18 ;  /* 0x0001181201007387 */ /* 0x0003e20000100a00 */
[----:B0-----:R-:W-:-:S03]  /*76f0*/  IMAD.WIDE R20, R27, 0x2, R4 ;  /* 0x000000021b147825 */ /* 0x001fc600078e0204 */
[----:B------:R-:W4:Y:S01]  /*7700*/  LDL.LU.64 R26, [R1+0xd0] ;  /* 0x0000d000011a7983 */ /* 0x000f220000300a00 */
[----:B-1----:R-:W-:-:S03]  /*7710*/  IMAD.WIDE R18, R17, 0x2, R4 ;  /* 0x0000000211127825 */ /* 0x002fc600078e0204 */
[----:B------:R-:W-:Y:S01]  /*7720*/  STL.64 [R1+0x280], R20 ;  /* 0x0002801401007387 */ /* 0x000fe20000100a00 */
[----:B------:R-:W-:-:S03]  /*7730*/  IMAD.WIDE R16, R2, 0x2, R4 ;  /* 0x0000000202107825 */ /* 0x000fc600078e0204 */
[----:B------:R-:W4:Y:S04]  /*7740*/  LDL.LU.64 R22, [R1+0x28] ;  /* 0x0000280001167983 */ /* 0x000f280000300a00 */
[----:B------:R2:W-:Y:S04]  /*7750*/  STL.64 [R1+0x110], R18 ;  /* 0x0001101201007387 */ /* 0x0005e80000100a00 */
[----:B------:R0:W-:Y:S01]  /*7760*/  STL.64 [R1+0x298], R16 ;  /* 0x0002981001007387 */ /* 0x0001e20000100a00 */
[----:B--2---:R-:W-:-:S03]  /*7770*/  IMAD.WIDE R18, R3, 0x2, R4 ;  /* 0x0000000203127825 */ /* 0x004fc600078e0204 */
[----:B------:R-:W2:Y:S04]  /*7780*/  LDL.LU.64 R2, [R1+0xc8] ;  /* 0x0000c80001027983 */ /* 0x000ea80000300a00 */
[----:B------:R1:W-:Y:S04]  /*7790*/  STL.64 [R1+0x108], R18 ;  /* 0x0001081201007387 */ /* 0x0003e80000100a00 */
[----:B------:R-:W2:Y:S01]  /*77a0*/  LDL.LU.64 R20, [R1+0x20] ;  /* 0x0000200001147983 */ /* 0x000ea20000300a00 */
[----:B0-----:R-:W-:-:S04]  /*77b0*/  IMAD.WIDE R16, R14, 0x2, R4 ;  /* 0x000000020e107825 */ /* 0x001fc800078e0204 */
[--C-:B------:R-:W-:Y:S01]  /*77c0*/  IMAD.WIDE R14, R15, 0x2, R4.reuse ;  /* 0x000000020f0e7825 */ /* 0x100fe200078e0204 */
[----:B------:R3:W-:Y:S04]  /*77d0*/  STL.64 [R1+0x2a8], R16 ;  /* 0x0002a81001007387 */ /* 0x0007e80000100a00 */
[----:B------:R-:W-:Y:S04]  /*77e0*/  STL.64 [R1+0x100], R14 ;  /* 0x0001000e01007387 */ /* 0x000fe80000100a00 */
[----:B-1----:R-:W2:Y:S01]  /*77f0*/  LDL.LU.64 R18, [R1+0xc0] ;  /* 0x0000c00001127983 */ /* 0x002ea20000300a00 */
[----:B---3--:R-:W-:-:S05]  /*7800*/  IMAD.WIDE R16, R12, 0x2, R4 ;  /* 0x000000020c107825 */ /* 0x008fca00078e0204 */
[----:B------:R0:W-:Y:S04]  /*7810*/  STL.64 [R1+0x2c0], R16 ;  /* 0x0002c01001007387 */ /* 0x0001e80000100a00 */
[----:B0-----:R-:W3:Y:S01]  /*7820*/  LDL.LU.64 R16, [R1+0x18] ;  /* 0x0000180001107983 */ /* 0x001ee20000300a00 */
[----:B----4-:R-:W-:-:S05]  /*7830*/  IMAD.WIDE R14, R8, 0x2, R4 ;  /* 0x00000002080e7825 */ /* 0x010fca00078e0204 */
[----:B------:R0:W-:Y:S02]  /*7840*/  STL.64 [R1+0xf8], R14 ;  /* 0x0000f80e01007387 */ /* 0x0001e40000100a00 */
[--C-:B0-----:R-:W-:Y:S02]  /*7850*/  IMAD.WIDE R14, R9, 0x2, R4.reuse ;  /* 0x00000002090e7825 */ /* 0x101fe400078e0204 */
[----:B------:R-:W4:Y:S04]  /*7860*/  LDL.LU.64 R8, [R1+0xb8] ;  /* 0x0000b80001087983 */ /* 0x000f280000300a00 */
        /* <DEDUP_REMOVED lines=12> */
[----:B------:R-:W-:Y:S02]  /*7930*/  IMAD.WIDE R6, R0, 0x2, R4 ;  /* 0x0000000200067825 */ /* 0x000fe400078e0204 */
[----:B------:R-:W4:Y:S04]  /*7940*/  LDL.LU.64 R4, [R1+0xb0] ;  /* 0x0000b00001047983 */ /* 0x000f280000300a00 */
[----:B------:R0:W-:Y:S01]  /*7950*/  STL.64 [R1+0xe0], R10 ;  /* 0x0000e00a01007387 */ /* 0x0001e20000100a00 */
[----:B------:R-:W-:-:S03]  /*7960*/  IMAD.MOV.U32 R0, RZ, RZ, R29 ;  /* 0x000000ffff007224 */ /* 0x000fc600078e001d */
[----:B0-----:R-:W4:Y:S04]  /*7970*/  LDL.LU.64 R10, [R1+0xa8] ;  /* 0x0000a800010a7983 */ /* 0x001f280000300a00 */
[----:B------:R0:W-:Y:S04]  /*7980*/  STL.64 [R1+0x318], R6 ;  /* 0x0003180601007387 */ /* 0x0001e80000100a00 */
[----:B------:R1:W-:Y:S04]  /*7990*/  STL [R1+0x11c0], R28 ;  /* 0x0011c01c01007387 */ /* 0x0003e80000100800 */
[----:B0-----:R-:W4:Y:S04]  /*79a0*/  LDL.LU.64 R6, [R1] ;  /* 0x0000000001067983 */ /* 0x001f280000300a00 */
[----:B-1----:R-:W4:Y:S04]  /*79b0*/  LDL.LU.64 R28, [R1+0xa0] ;  /* 0x0000a000011c7983 */ /* 0x002f280000300a00 */
[----:B------:R0:W-:Y:S04]  /*79c0*/  STL [R1+0x11b8], R0 ;  /* 0x0011b80001007387 */ /* 0x0001e80000100800 */
[----:B------:R1:W-:Y:S01]  /*79d0*/  STL [R1+0x11bc], R24 ;  /* 0x0011bc1801007387 */ /* 0x0003e20000100800 */
[----:B0-----:R-:W-:-:S03]  /*79e0*/  IMAD.MOV.U32 R0, RZ, RZ, R25 ;  /* 0x000000ffff007224 */ /* 0x001fc600078e0019 */
[----:B-1----:R-:W4:Y:S04]  /*79f0*/  LDL.LU.64 R24, [R1+0x1250] ;  /* 0x0012500001187983 */ /* 0x002f280000300a00 */
[----:B------:R-:W-:Y:S04]  /*7a00*/  STL [R1+0x11b4], R26 ;  /* 0x0011b41a01007387 */ /* 0x000fe80000100800 */
[----:B------:R0:W-:Y:S02]  /*7a10*/  STL [R1+0x11b0], R0 ;  /* 0x0011b00001007387 */ /* 0x0001e40000100800 */
[----:B0-----:R-:W-:-:S02]  /*7a20*/  IMAD.MOV.U32 R0, RZ, RZ, R27 ;  /* 0x000000ffff007224 */ /* 0x001fc400078e001b */
[----:B------:R-:W4:Y:S04]  /*7a30*/  LDL.LU.64 R26, [R1+0x98] ;  /* 0x00009800011a7983 */ /* 0x000f280000300a00 */
[----:B------:R0:W-:Y:S04]  /*7a40*/  STL [R1+0x11a8], R0 ;  /* 0x0011a80001007387 */ /* 0x0001e80000100800 */
[----:B------:R1:W-:Y:S01]  /*7a50*/  STL [R1+0x11ac], R22 ;  /* 0x0011ac1601007387 */ /* 0x0003e20000100800 */
[----:B0-----:R-:W-:-:S03]  /*7a60*/  IMAD.MOV.U32 R0, RZ, RZ, R23 ;  /* 0x000000ffff007224 */ /* 0x001fc600078e0017 */
[----:B-1----:R-:W4:Y:S04]  /*7a70*/  LDL.LU.64 R22, [R1+0x1248] ;  /* 0x0012480001167983 */ /* 0x002f280000300a00 */
[----:B--2---:R-:W-:Y:S04]  /*7a80*/  STL [R1+0x11a4], R2 ;  /* 0x0011a40201007387 */ /* 0x004fe80000100800 */
[----:B------:R0:W-:Y:S02]  /*7a90*/  STL [R1+0x11a0], R0 ;  /* 0x0011a00001007387 */ /* 0x0001e40000100800 */
[----:B0-----:R-:W-:-:S02]  /*7aa0*/  IMAD.MOV.U32 R0, RZ, RZ, R3 ;  /* 0x000000ffff007224 */ /* 0x001fc400078e0003 */
[----:B------:R-:W2:Y:S04]  /*7ab0*/  LDL.LU.64 R2, [R1+0x90] ;  /* 0x0000900001027983 */ /* 0x000ea80000300a00 */
[----:B------:R0:W-:Y:S04]  /*7ac0*/  STL [R1+0x1198], R0 ;  /* 0x0011980001007387 */ /* 0x0001e80000100800 */
[----:B------:R1:W-:Y:S01]  /*7ad0*/  STL [R1+0x119c], R20 ;  /* 0x00119c1401007387 */ /* 0x0003e20000100800 */
[----:B0-----:R-:W-:-:S03]  /*7ae0*/  IMAD.MOV.U32 R0, RZ, RZ, R21 ;  /* 0x000000ffff007224 */ /* 0x001fc600078e0015 */
[----:B-1----:R-:W2:Y:S04]  /*7af0*/  LDL.LU.64 R20, [R1+0x1240] ;  /* 0x0012400001147983 */ /* 0x002ea80000300a00 */
[----:B------:R-:W-:Y:S04]  /*7b00*/  STL [R1+0x1194], R18 ;  /* 0x0011941201007387 */ /* 0x000fe80000100800 */
[----:B------:R0:W-:Y:S02]  /*7b10*/  STL [R1+0x1190], R0 ;  /* 0x0011900001007387 */ /* 0x0001e40000100800 */
[----:B0-----:R-:W-:-:S02]  /*7b20*/  IMAD.MOV.U32 R0, RZ, RZ, R19 ;  /* 0x000000ffff007224 */ /* 0x001fc400078e0013 */
[----:B------:R-:W2:Y:S04]  /*7b30*/  LDL.LU.64 R18, [R1+0x1238] ;  /* 0x0012380001127983 */ /* 0x000ea80000300a00 */
[----:B---3--:R-:W-:Y:S04]  /*7b40*/  STL [R1+0x118c], R16 ;  /* 0x00118c1001007387 */ /* 0x008fe80000100800 */
[----:B------:R0:W-:Y:S02]  /*7b50*/  STL [R1+0x1188], R0 ;  /* 0x0011880001007387 */ /* 0x0001e40000100800 */
[----:B0-----:R-:W-:-:S02]  /*7b60*/  IMAD.MOV.U32 R0, RZ, RZ, R17 ;  /* 0x000000ffff007224 */ /* 0x001fc400078e0011 */
[----:B------:R-:W3:Y:S04]  /*7b70*/  LDL.LU.64 R16, [R1+0x1230] ;  /* 0x0012300001107983 */ /* 0x000ee80000300a00 */
[----:B----4-:R-:W-:Y:S04]  /*7b80*/  STL [R1+0x1184], R8 ;  /* 0x0011840801007387 */ /* 0x010fe80000100800 */
[----:B------:R0:W-:Y:S02]  /*7b90*/  STL [R1+0x1180], R0 ;  /* 0x0011800001007387 */ /* 0x0001e40000100800 */
[----:B0-----:R-:W-:-:S02]  /*7ba0*/  IMAD.MOV.U32 R0, RZ, RZ, R9 ;  /* 0x000000ffff007224 */ /* 0x001fc400078e0009 */
[----:B------:R-:W4:Y:S04]  /*7bb0*/  LDL.LU.64 R8, [R1+0x80] ;  /* 0x0000800001087983 */ /* 0x000f280000300a00 */
[----:B------:R0:W-:Y:S02]  /*7bc0*/  STL [R1+0x1178], R0 ;  /* 0x0011780001007387 */ /* 0x0001e40000100800 */
[----:B0-----:R-:W-:Y:S02]  /*7bd0*/  IMAD.MOV.U32 R0, RZ, RZ, R15 ;  /* 0x000000ffff007224 */ /* 0x001fe400078e000f */
[----:B------:R0:W-:Y:S04]  /*7be0*/  STL [R1+0x117c], R14 ;  /* 0x00117c0e01007387 */ /* 0x0001e80000100800 */
[----:B0-----:R-:W3:Y:S04]  /*7bf0*/  LDL.LU.64 R14, [R1+0x1228] ;  /* 0x00122800010e7983 */ /* 0x001ee80000300a00 */
[----:B------:R-:W-:Y:S04]  /*7c00*/  STL [R1+0x1174], R4 ;  /* 0x0011740401007387 */ /* 0x000fe80000100800 */
[----:B------:R0:W-:Y:S04]  /*7c10*/  STL [R1+0x1170], R0 ;  /* 0x0011700001007387 */ /* 0x0001e80000100800 */
[----:B------:R-:W-:Y:S01]  /*7c20*/  STL [R1+0x116c], R12 ;  /* 0x00116c0c01007387 */ /* 0x000fe20000100800 */
[----:B0-----:R-:W-:-:S05]  /*7c30*/  IMAD.MOV.U32 R0, RZ, RZ, R5 ;  /* 0x000000ffff007224 */ /* 0x001fca00078e0005 */
[----:B------:R0:W-:Y:S04]  /*7c40*/  STL [R1+0x1168], R0 ;  /* 0x0011680001007387 */ /* 0x0001e80000100800 */
[----:B------:R-:W3:Y:S01]  /*7c50*/  LDL.LU.64 R4, [R1+0x78] ;  /* 0x0000780001047983 */ /* 0x000ee20000300a00 */
[----:B0-----:R-:W-:-:S03]  /*7c60*/  IMAD.MOV.U32 R0, RZ, RZ, R13 ;  /* 0x000000ffff007224 */ /* 0x001fc600078e000d */
[----:B------:R-:W3:Y:S04]  /*7c70*/  LDL.LU.64 R12, [R1+0x1220] ;  /* 0x00122000010c7983 */ /* 0x000ee80000300a00 */
[----:B------:R-:W-:Y:S04]  /*7c80*/  STL [R1+0x1164], R10 ;  /* 0x0011640a01007387 */ /* 0x000fe80000100800 */
[----:B------:R0:W-:Y:S02]  /*7c90*/  STL [R1+0x1160], R0 ;  /* 0x0011600001007387 */ /* 0x0001e40000100800 */
[----:B0-----:R-:W-:-:S02]  /*7ca0*/  IMAD.MOV.U32 R0, RZ, RZ, R11 ;  /* 0x000000ffff007224 */ /* 0x001fc400078e000b */
[----:B------:R-:W3:Y:S04]  /*7cb0*/  LDL.LU.64 R10, [R1+0x1218] ;  /* 0x00121800010a7983 */ /* 0x000ee80000300a00 */
[----:B------:R-:W-:Y:S04]  /*7cc0*/  STL [R1+0x115c], R6 ;  /* 0x00115c0601007387 */ /* 0x000fe80000100800 */
[----:B------:R0:W-:Y:S02]  /*7cd0*/  STL [R1+0x1158], R0 ;  /* 0x0011580001007387 */ /* 0x0001e40000100800 */
[----:B0-----:R-:W-:-:S02]  /*7ce0*/  IMAD.MOV.U32 R0, RZ, RZ, R7 ;  /* 0x000000ffff007224 */ /* 0x001fc400078e0007 */
[----:B------:R-:W4:Y:S04]  /*7cf0*/  LDL.LU.64 R6, [R1+0x1210] ;  /* 0x0012100001067983 */ /* 0x000f280000300a00 */
[----:B------:R-:W-:Y:S04]  /*7d00*/  STL [R1+0x1154], R28 ;  /* 0x0011541c01007387 */ /* 0x000fe80000100800 */
[----:B------:R0:W-:Y:S02]  /*7d10*/  STL [R1+0x1150], R0 ;  /* 0x0011500001007387 */ /* 0x0001e40000100800 */
[----:B0-----:R-:W-:-:S02]  /*7d20*/  IMAD.MOV.U32 R0, RZ, RZ, R29 ;  /* 0x000000ffff007224 */ /* 0x001fc400078e001d */
[----:B------:R-:W2:Y:S04]  /*7d30*/  LDL.LU.64 R28, [R1+0x1208] ;  /* 0x00120800011c7983 */ /* 0x000ea80000300a00 */
[----:B--2---:R-:W-:Y:S04]  /*7d40*/  STL [R1+0x114c], R28 ;  /* 0x00114c1c01007387 */ /* 0x004fe80000100800 */
[----:B------:R0:W-:Y:S04]  /*7d50*/  STL [R1+0x1148], R0 ;  /* 0x0011480001007387 */ /* 0x0001e80000100800 */
[----:B------:R1:W-:Y:S01]  /*7d60*/  STL [R1+0x1140], R29 ;  /* 0x0011401d01007387 */ /* 0x0003e20000100800 */
[----:B0-----:R-:W-:-:S03]  /*7d70*/  IMAD.MOV.U32 R0, RZ, RZ, R27 ;  /* 0x000000ffff007224 */ /* 0x001fc600078e001b */
[----:B-1----:R-:W2:Y:S04]  /*7d80*/  LDL.LU.64 R28, [R1+0x70] ;  /* 0x00007000011c7983 */ /* 0x002ea80000300a00 */
[----:B------:R0:W-:Y:S04]  /*7d90*/  STL [R1+0x1144], R26 ;  /* 0x0011441a01007387 */ /* 0x0001e80000100800 */
[----:B0-----:R-:W3:Y:S04]  /*7da0*/  LDL.LU.64 R26, [R1+0x1200] ;  /* 0x00120000011a7983 */ /* 0x001ee80000300a00 */
[----:B---3--:R-:W-:Y:S04]  /*7db0*/  STL [R1+0x113c], R26 ;  /* 0x00113c1a01007387 */ /* 0x008fe80000100800 */
[----:B------:R0:W-:Y:S04]  /*7dc0*/  STL [R1+0x1138], R0 ;  /* 0x0011380001007387 */ /* 0x0001e80000100800 */
[----:B------:R1:W-:Y:S01]  /*7dd0*/  STL [R1+0x1130], R27 ;  /* 0x0011301b01007387 */ /* 0x0003e20000100800 */
[----:B0-----:R-:W-:-:S03]  /*7de0*/  IMAD.MOV.U32 R0, RZ, RZ, R3 ;  /* 0x000000ffff007224 */ /* 0x001fc600078e0003 */
[----:B-1----:R-:W3:Y:S04]  /*7df0*/  LDL.LU.64 R26, [R1+0x88] ;  /* 0x00008800011a7983 */ /* 0x002ee80000300a00 */
[----:B------:R0:W-:Y:S04]  /*7e00*/  STL [R1+0x1134], R2 ;  /* 0x0011340201007387 */ /* 0x0001e80000100800 */
[----:B0-----:R-:W4:Y:S04]  /*7e10*/  LDL.LU.64 R2, [R1+0x11f8] ;  /* 0x0011f80001027983 */ /* 0x001f280000300a00 */
[----:B----4-:R-:W-:Y:S04]  /*7e20*/  STL [R1+0x112c], R2 ;  /* 0x00112c0201007387 */ /* 0x010fe80000100800 */
[----:B------:R3:W-:Y:S04]  /*7e30*/  STL [R1+0x1128], R0 ;  /* 0x0011280001007387 */ /* 0x0007e80000100800 */
[----:B------:R0:W-:Y:S01]  /*7e40*/  STL [R1+0x1120], R3 ;  /* 0x0011200301007387 */ /* 0x0001e20000100800 */
[----:B---3--:R-:W-:-:S03]  /*7e50*/  IMAD.MOV.U32 R0, RZ, RZ, R27 ;  /* 0x000000ffff007224 */ /* 0x008fc600078e001b */
[----:B0-----:R-:W3:Y:S04]  /*7e60*/  LDL.LU.64 R2, [R1+0x58] ;  /* 0x0000580001027983 */ /* 0x001ee80000300a00 */
[----:B------:R-:W-:Y:S04]  /*7e70*/  STL [R1+0x1124], R26 ;  /* 0x0011241a01007387 */ /* 0x000fe80000100800 */
[----:B------:R-:W-:Y:S04]  /*7e80*/  STL [R1+0x111c], R6 ;  /* 0x00111c0601007387 */ /* 0x000fe80000100800 */
[----:B------:R0:W-:Y:S04]  /*7e90*/  STL [R1+0x1118], R0 ;  /* 0x0011180001007387 */ /* 0x0001e80000100800 */
[----:B------:R1:W-:Y:S01]  /*7ea0*/  STL [R1+0x1110], R7 ;  /* 0x0011100701007387 */ /* 0x0003e20000100800 */
[----:B0-----:R-:W-:-:S03]  /*7eb0*/  IMAD.MOV.U32 R0, RZ, RZ, R9 ;  /* 0x000000ffff007224 */ /* 0x001fc600078e0009 */
[----:B-1----:R-:W4:Y:S04]  /*7ec0*/  LDL.LU.64 R6, [R1+0x60] ;  /* 0x0000600001067983 */ /* 0x002f280000300a00 */
[----:B------:R0:W-:Y:S04]  /*7ed0*/  STL [R1+0x1114], R8 ;  /* 0x0011140801007387 */ /* 0x0001e80000100800 */
[----:B------:R-:W3:Y:S04]  /*7ee0*/  LDL.LU.64 R26, [R1+0x50] ;  /* 0x00005000011a7983 */ /* 0x000ee80000300a00 */
[----:B0-----:R-:W2:Y:S04]  /*7ef0*/  LDL.LU.64 R8, [R1+0x11f0] ;  /* 0x0011f00001087983 */ /* 0x001ea80000300a00 */
[----:B--2---:R-:W-:Y:S04]  /*7f00*/  STL [R1+0x110c], R8 ;  /* 0x00110c0801007387 */ /* 0x004fe80000100800 */
[----:B------:R-:W-:Y:S04]  /*7f10*/  STL [R1+0x1108], R0 ;  /* 0x0011080001007387 */ /* 0x000fe80000100800 */
[----:B------:R0:W-:Y:S04]  /*7f20*/  STL [R1+0x1100], R9 ;  /* 0x0011000901007387 */ /* 0x0001e80000100800 */
[----:B0-----:R-:W2:Y:S01]  /*7f30*/  LDL.LU.64 R8, [R1+0x68] ;  /* 0x0000680001087983 */ /* 0x001ea20000300a00 */
[----:B------:R-:W-:-:S03]  /*7f40*/  IMAD.MOV.U32 R0, RZ, RZ, R5 ;  /* 0x000000ffff007224 */ /* 0x000fc600078e0005 */
[----:B------:R0:W-:Y:S04]  /*7f50*/  STL [R1+0x1104], R4 ;  /* 0x0011040401007387 */ /* 0x0001e80000100800 */
[----:B0-----:R-:W3:Y:S04]  /*7f60*/  LDL.LU.64 R4, [R1+0x48] ;  /* 0x0000480001047983 */ /* 0x001ee80000300a00 */
[----:B------:R0:W-:Y:S04]  /*7f70*/  STL [R1+0x10f8], R0 ;  /* 0x0010f80001007387 */ /* 0x0001e80000100800 */
[----:B------:R-:W-:Y:S04]  /*7f80*/  STL [R1+0x10fc], R10 ;  /* 0x0010fc0a01007387 */ /* 0x000fe80000100800 */
[----:B------:R-:W-:Y:S01]  /*7f90*/  STL [R1+0x10f0], R11 ;  /* 0x0010f00b01007387 */ /* 0x000fe20000100800 */
[----:B0-----:R-:W-:-:S03]  /*7fa0*/  IMAD.MOV.U32 R0, RZ, RZ, R29 ;  /* 0x000000ffff007224 */ /* 0x001fc600078e001d */
[----:B------:R0:W-:Y:S04]  /*7fb0*/  STL [R1+0x10f4], R28 ;  /* 0x0010f41c01007387 */ /* 0x0001e80000100800 */
[----:B------:R-:W-:Y:S04]  /*7fc0*/  STL [R1+0x10ec], R12 ;  /* 0x0010ec0c01007387 */ /* 0x000fe80000100800 */
[----:B------:R2:W-:Y:S04]  /*7fd0*/  STL [R1+0x10e8], R0 ;  /* 0x0010e80001007387 */ /* 0x0005e80000100800 */
[----:B0-----:R-:W3:Y:S04]  /*7fe0*/  LDL.LU.64 R28, [R1+0x40] ;  /* 0x00004000011c7983 */ /* 0x001ee80000300a00 */
[----:B------:R-:W-:Y:S01]  /*7ff0*/  STL [R1+0x10e0], R13 ;  /* 0x0010e00d01007387 */ /* 0x000fe20000100800 */
[----:B--2---:R-:W-:-:S03]  /*8000*/  IMAD.MOV.U32 R0, RZ, RZ, R9 ;  /* 0x000000ffff007224 */ /* 0x004fc600078e0009 */
[----:B------:R-:W-:Y:S04]  /*8010*/  STL [R1+0x10e4], R8 ;  /* 0x0010e40801007387 */ /* 0x000fe80000100800 */
[----:B------:R-:W-:Y:S04]  /*8020*/  STL [R1+0x10dc], R14 ;  /* 0x0010dc0e01007387 */ /* 0x000fe80000100800 */
[----:B------:R4:W-:Y:S04]  /*8030*/  STL [R1+0x10d8], R0 ;  /* 0x0010d80001007387 */ /* 0x0009e80000100800 */
[----:B------:R0:W-:Y:S01]  /*8040*/  STL [R1+0x10d0], R15 ;  /* 0x0010d00f01007387 */ /* 0x0001e20000100800 */
[----:B----4-:R-:W-:-:S03]  /*8050*/  IMAD.MOV.U32 R0, RZ, RZ, R7 ;  /* 0x000000ffff007224 */ /* 0x010fc600078e0007 */
[----:B------:R-:W-:Y:S04]  /*8060*/  STL [R1+0x10d4], R6 ;  /* 0x0010d40601007387 */ /* 0x000fe80000100800 */
[----:B0-----:R-:W2:Y:S04]  /*8070*/  LDL.LU.64 R14, [R1+0x128] ;  /* 0x00012800010e7983 */ /* 0x001ea80000300a00 */
[----:B------:R3:W-:Y:S04]  /*8080*/  STL [R1+0x10c8], R0 ;  /* 0x0010c80001007387 */ /* 0x0007e80000100800 */
[----:B------:R-:W-:Y:S04]  /*8090*/  STL [R1+0x10cc], R16 ;  /* 0x0010cc1001007387 */ /* 0x000fe80000100800 */
[----:B------:R-:W-:Y:S01]  /*80a0*/  STL [R1+0x10c0], R17 ;  /* 0x0010c01101007387 */ /* 0x000fe20000100800 */
[----:B---3--:R-:W-:-:S03]  /*80b0*/  MOV R0, R3 ;  /* 0x0000000300007202 */ /* 0x008fc60000000f00 */
[----:B------:R-:W3:Y:S04]  /*80c0*/  LDL.LU.64 R12, [R1+0x138] ;  /* 0x00013800010c7983 */ /* 0x000ee80000300a00 */
[----:B------:R-:W-:Y:S04]  /*80d0*/  STL [R1+0x10c4], R2 ;  /* 0x0010c40201007387 */ /* 0x000fe80000100800 */
[----:B------:R-:W4:Y:S04]  /*80e0*/  LDL.LU.64 R10, [R1+0x130] ;  /* 0x00013000010a7983 */ /* 0x000f280000300a00 */
[----:B------:R-:W-:Y:S04]  /*80f0*/  STL [R1+0x10b8], R0 ;  /* 0x0010b80001007387 */ /* 0x000fe80000100800 */
[----:B------:R-:W-:Y:S04]  /*8100*/  STL [R1+0x10bc], R18 ;  /* 0x0010bc1201007387 */ /* 0x000fe80000100800 */
[----:B------:R0:W-:Y:S04]  /*8110*/  STL [R1+0x10b0], R19 ;  /* 0x0010b01301007387 */ /* 0x0001e80000100800 */
[----:B0-----:R-:W2:Y:S04]  /*8120*/  LDL.LU.64 R18, [R1+0x38] ;  /* 0x0000380001127983 */ /* 0x001ea80000300a00 */
[----:B------:R-:W4:Y:S01]  /*8130*/  LDL.LU.64 R6, [R1+0x150] ;  /* 0x0001500001067983 */ /* 0x000f220000300a00 */
[----:B------:R-:W-:-:S03]  /*8140*/  IMAD.MOV.U32 R0, RZ, RZ, R27 ;  /* 0x000000ffff007224 */ /* 0x000fc600078e001b */
[----:B------:R-:W-:Y:S04]  /*8150*/  STL [R1+0x10b4], R26 ;  /* 0x0010b41a01007387 */ /* 0x000fe80000100800 */
[----:B------:R-:W4:Y:S04]  /*8160*/  LDL.LU.64 R2, [R1+0x140] ;  /* 0x0001400001027983 */ /* 0x000f280000300a00 */
[----:B------:R0:W-:Y:S04]  /*8170*/  STL [R1+0x10a8], R0 ;  /* 0x0010a80001007387 */ /* 0x0001e80000100800 */
[----:B------:R-:W-:Y:S04]  /*8180*/  STL [R1+0x10ac], R20 ;  /* 0x0010ac1401007387 */ /* 0x000fe80000100800 */
[----:B------:R-:W-:Y:S04]  /*8190*/  STL [R1+0x10a0], R21 ;  /* 0x0010a01501007387 */ /* 0x000fe80000100800 */
[----:B------:R-:W4:Y:S01]  /*81a0*/  LDL.LU.64 R16, [R1+0x168] ;  /* 0x0001680001107983 */ /* 0x000f220000300a00 */
[----:B0-----:R-:W-:-:S03]  /*81b0*/  IMAD.MOV.U32 R0, RZ, RZ, R5 ;  /* 0x000000ffff007224 */ /* 0x001fc600078e0005 */
[----:B------:R0:W-:Y:S04]  /*81c0*/  STL [R1+0x10a4], R4 ;  /* 0x0010a40401007387 */ /* 0x0001e80000100800 */
[----:B------:R-:W4:Y:S04]  /*81d0*/  LDL.LU.64 R26, [R1+0x148] ;  /* 0x00014800011a7983 */ /* 0x000f280000300a00 */
[----:B------:R1:W-:Y:S04]  /*81e0*/  STL [R1+0x1098], R0 ;  /* 0x0010980001007387 */ /* 0x0003e80000100800 */
[----:B------:R-:W-:Y:S04]  /*81f0*/  STL [R1+0x109c], R22 ;  /* 0x00109c1601007387 */ /* 0x000fe80000100800 */
[----:B------:R-:W-:Y:S04]  /*8200*/  STL [R1+0x1090], R23 ;  /* 0x0010901701007387 */ /* 0x000fe80000100800 */
[----:B0-----:R-:W4:Y:S01]  /*8210*/  LDL.LU.64 R4, [R1+0x180] ;  /* 0x0001800001047983 */ /* 0x001f220000300a00 */
[----:B-1----:R-:W-:-:S03]  /*8220*/  IMAD.MOV.U32 R0, RZ, RZ, R29 ;  /* 0x000000ffff007224 */ /* 0x002fc600078e001d */
[----:B------:R0:W-:Y:S04]  /*8230*/  STL [R1+0x1094], R28 ;  /* 0x0010941c01007387 */ /* 0x0001e80000100800 */
[----:B0-----:R-:W4:Y:S04]  /*8240*/  LDL.LU.64 R28, [R1+0x158] ;  /* 0x00015800011c7983 */ /* 0x001f280000300a00 */
[----:B------:R0:W-:Y:S04]  /*8250*/  STL [R1+0x1088], R0 ;  /* 0x0010880001007387 */ /* 0x0001e80000100800 */
[----:B------:R-:W-:Y:S04]  /*8260*/  STL [R1+0x108c], R24 ;  /* 0x00108c1801007387 */ /* 0x000fe80000100800 */
[----:B------:R-:W-:Y:S04]  /*8270*/  STL [R1+0x1080], R25 ;  /* 0x0010801901007387 */ /* 0x000fe80000100800 */
[----:B------:R-:W4:Y:S04]  /*8280*/  LDL.LU.64 R8, [R1+0x190] ;  /* 0x0001900001087983 */ /* 0x000f280000300a00 */
[----:B--2---:R1:W-:Y:S01]  /*8290*/  STL [R1+0x1084], R18 ;  /* 0x0010841201007387 */ /* 0x0043e20000100800 */
[----:B0-----:R-:W-:-:S03]  /*82a0*/  IMAD.MOV.U32 R0, RZ, RZ, R19 ;  /* 0x000000ffff007224 */ /* 0x001fc600078e0013 */
[----:B-1----:R-:W2:Y:S04]  /*82b0*/  LDL.LU.64 R18, [R1+0x160] ;  /* 0x0001600001127983 */ /* 0x002ea80000300a00 */
[----:B------:R0:W-:Y:S04]  /*82c0*/  STL [R1+0x5d4], R0 ;  /* 0x0005d40001007387 */ /* 0x0001e80000100800 */
[----:B------:R1:W-:Y:S01]  /*82d0*/  STL [R1+0x5dc], R14 ;  /* 0x0005dc0e01007387 */ /* 0x0003e20000100800 */
[----:B0-----:R-:W-:-:S03]  /*82e0*/  IMAD.MOV.U32 R0, RZ, RZ, R15 ;  /* 0x000000ffff007224 */ /* 0x001fc600078e000f */
[----:B-1----:R-:W2:Y:S04]  /*82f0*/  LDL.LU.64 R14, [R1+0x1a8] ;  /* 0x0001a800010e7983 */ /* 0x002ea80000300a00 */
[----:B------:R0:W-:Y:S04]  /*8300*/  STL [R1+0x5d8], R0 ;  /* 0x0005d80001007387 */ /* 0x0001e80000100800 */
[----:B---3--:R1:W-:Y:S01]  /*8310*/  STL [R1+0x5e4], R12 ;  /* 0x0005e40c01007387 */ /* 0x0083e20000100800 */
[----:B0-----:R-:W-:-:S03]  /*8320*/  IMAD.MOV.U32 R0, RZ, RZ, R13 ;  /* 0x000000ffff007224 */ /* 0x001fc600078e000d */
[----:B-1----:R-:W3:Y:S04]  /*8330*/  LDL.LU.64 R12, [R1+0x170] ;  /* 0x00017000010c7983 */ /* 0x002ee80000300a00 */
[----:B------:R0:W-:Y:S04]  /*8340*/  STL [R1+0x5e0], R0 ;  /* 0x0005e00001007387 */ /* 0x0001e80000100800 */
[----:B----4-:R1:W-:Y:S01]  /*8350*/  STL [R1+0x5ec], R10 ;  /* 0x0005ec0a01007387 */ /* 0x0103e20000100800 */
[----:B0-----:R-:W-:-:S03]  /*8360*/  IMAD.MOV.U32 R0, RZ, RZ, R11 ;  /* 0x000000ffff007224 */ /* 0x001fc600078e000b */
[----:B-1----:R-:W4:Y:S04]  /*8370*/  LDL.LU.64 R10, [R1+0x1c0] ;  /* 0x0001c000010a7983 */ /* 0x002f280000300a00 */
[----:B------:R0:W-:Y:S04]  /*8380*/  STL [R1+0x5e8], R0 ;  /* 0x0005e80001007387 */ /* 0x0001e80000100800 */
[----:B------:R1:W-:Y:S01]  /*8390*/  STL [R1+0x5f4], R6 ;  /* 0x0005f40601007387 */ /* 0x0003e20000100800 */
        /* <DEDUP_REMOVED lines=71> */
[----:B--2---:R-:W-:Y:S01]  /*8810*/  STL [R1+0x684], R18 ;  /* 0x0006841201007387 */ /* 0x004fe20000100800 */
[----:B0-----:R-:W-:-:S03]  /*8820*/  IMAD.MOV.U32 R0, RZ, RZ, R19 ;  /* 0x000000ffff007224 */ /* 0x001fc600078e0013 */
[----:B------:R-:W2:Y:S04]  /*8830*/  LDL.LU.64 R20, [R1+0x1e8] ;  /* 0x0001e80001147983 */ /* 0x000ea80000300a00 */
        /* <DEDUP_REMOVED lines=21> */
[----:B------:R-:W-:Y:S04]  /*8990*/  STL [R1+0x6b4], R16 ;  /* 0x0006b41001007387 */ /* 0x000fe80000100800 */
[----:B------:R-:W4:Y:S01]  /*89a0*/  LDL.LU.64 R18, [R1+0x210] ;  /* 0x0002100001127983 */ /* 0x000f220000300a00 */
[----:B0-----:R-:W-:-:S05]  /*89b0*/  IMAD.MOV.U32 R0, RZ, RZ, R17 ;  /* 0x000000ffff007224 */ /* 0x001fca00078e0011 */
        /* <DEDUP_REMOVED lines=15> */
[----:B------:R-:W4:Y:S04]  /*8ab0*/  LDL.LU.64 R28, [R1+0x228] ;  /* 0x00022800011c7983 */ /* 0x000f280000300a00 */
[----:B--2---:R-:W-:Y:S04]  /*8ac0*/  STL [R1+0x6dc], R20 ;  /* 0x0006dc1401007387 */ /* 0x004fe80000100800 */
[----:B------:R0:W-:Y:S04]  /*8ad0*/  STL [R1+0x6d0], R0 ;  /* 0x0006d00001007387 */ /* 0x0001e80000100800 */
[----:B-1----:R-:W2:Y:S01]  /*8ae0*/  LDL.LU.64 R8, [R1+0x2c8] ;  /* 0x0002c80001087983 */ /* 0x002ea20000300a00 */
[----:B0-----:R-:W-:-:S03]  /*8af0*/  IMAD.MOV.U32 R0, RZ, RZ, R21 ;  /* 0x000000ffff007224 */ /* 0x001fc600078e0015 */
[----:B------:R-:W-:Y:S04]  /*8b00*/  STL [R1+0x6e4], R14 ;  /* 0x0006e40e01007387 */ /* 0x000fe80000100800 */
[----:B------:R0:W-:Y:S02]  /*8b10*/  STL [R1+0x6d8], R0 ;  /* 0x0006d80001007387 */ /* 0x0001e40000100800 */
[----:B0-----:R-:W-:Y:S02]  /*8b20*/  IMAD.MOV.U32 R0, RZ, RZ, R15 ;  /* 0x000000ffff007224 */ /* 0x001fe400078e000f */
[----:B------:R-:W2:Y:S04]  /*8b30*/  LDL.LU.64 R14, [R1+0x230] ;  /* 0x00023000010e7983 */ /* 0x000ea80000300a00 */
        /* <DEDUP_REMOVED lines=22> */
[----:B0-----:R-:W-:-:S03]  /*8ca0*/  MOV R0, R27 ;  /* 0x0000001b00007202 */ /* 0x001fc60000000f00 */
        /* <DEDUP_REMOVED lines=8> */
[----:B------:R-:W-:Y:S04]  /*8d30*/  STL [R1+0x72c], R28 ;  /* 0x00072c1c01007387 */ /* 0x000fe80000100800 */
[----:B------:R0:W-:Y:S04]  /*8d40*/  STL [R1+0x720], R0 ;  /* 0x0007200001007387 */ /* 0x0001e80000100800 */
[----:B-1----:R-:W4:Y:S01]  /*8d50*/  LDL.LU.64 R16, [R1+0x120] ;  /* 0x0001200001107983 */ /* 0x002f220000300a00 */
[----:B0-----:R-:W-:-:S03]  /*8d60*/  IMAD.MOV.U32 R0, RZ, RZ, R29 ;  /* 0x000000ffff007224 */ /* 0x001fc600078e001d */
[----:B--2---:R-:W-:Y:S04]  /*8d70*/  STL [R1+0x734], R8 ;  /* 0x0007340801007387 */ /* 0x004fe80000100800 */
[----:B------:R0:W-:Y:S04]  /*8d80*/  STL [R1+0x728], R0 ;  /* 0x0007280001007387 */ /* 0x0001e80000100800 */
[----:B------:R-:W2:Y:S01]  /*8d90*/  LDL.LU.64 R28, [R1+0x308] ;  /* 0x00030800011c7983 */ /* 0x000ea20000300a00 */
        /* <DEDUP_REMOVED lines=11> */
[----:B----4-:R-:W-:Y:S04]  /*8e50*/  STL [R1+0x74c], R10 ;  /* 0x00074c0a01007387 */ /* 0x010fe80000100800 */
[----:B------:R-:W4:Y:S01]  /*8e60*/  LDL.LU.64 R20, [R1+0x320] ;  /* 0x0003200001147983 */ /* 0x000f220000300a00 */
[----:B0-----:R-:W-:-:S05]  /*8e70*/  IMAD.MOV.U32 R0, RZ, RZ, R11 ;  /* 0x000000ffff007224 */ /* 0x001fca00078e000b */
[----:B------:R0:W-:Y:S04]  /*8e80*/  STL [R1+0x748], R0 ;  /* 0x0007480001007387 */ /* 0x0001e80000100800 */
[----:B------:R-:W-:Y:S01]  /*8e90*/  STL [R1+0x754], R6 ;  /* 0x0007540601007387 */ /* 0x000fe20000100800 */
[----:B0-----:R-:W-:-:S03]  /*8ea0*/  IMAD.MOV.U32 R0, RZ, RZ, R7 ;  /* 0x000000ffff007224 */ /* 0x001fc600078e0007 */
[----:B------:R-:W4:Y:S04]  /*8eb0*/  LDL.LU.64 R10, [R1+0x280] ;  /* 0x00028000010a7983 */ /* 0x000f280000300a00 */
[----:B------:R0:W-:Y:S02]  /*8ec0*/  STL [R1+0x750], R0 ;  /* 0x0007500001007387 */ /* 0x0001e40000100800 */
[----:B0-----:R-:W-:Y:S02]  /*8ed0*/  IMAD.MOV.U32 R0, RZ, RZ, R3 ;  /* 0x000000ffff007224 */ /* 0x001fe400078e0003 */
[----:B------:R-:W-:Y:S04]  /*8ee0*/  STL [R1+0x75c], R2 ;  /* 0x00075c0201007387 */ /* 0x000fe80000100800 */
[----:B------:R-:W4:Y:S04]  /*8ef0*/  LDL.LU.64 R6, [R1+0x328] ;  /* 0x0003280001067983 */ /* 0x000f280000300a00 */
[----:B------:R0:W-:Y:S04]  /*8f00*/  STL [R1+0x758], R0 ;  /* 0x0007580001007387 */ /* 0x0001e80000100800 */
[----:B------:R1:W-:Y:S01]  /*8f10*/  STL [R1+0x764], R18 ;  /* 0x0007641201007387 */ /* 0x0003e20000100800 */
[----:B0-----:R-:W-:-:S03]  /*8f20*/  IMAD.MOV.U32 R0, RZ, RZ, R19 ;  /* 0x000000ffff007224 */ /* 0x001fc600078e0013 */
[----:B------:R-:W4:Y:S04]  /*8f30*/  LDL.LU.64 R2, [R1+0x110] ;  /* 0x0001100001027983 */ /* 0x000f280000300a00 */
[----:B------:R-:W-:Y:S04]  /*8f40*/  STL [R1+0x76c], R26 ;  /* 0x00076c1a01007387 */ /* 0x000fe80000100800 */
[----:B------:R0:W-:Y:S04]  /*8f50*/  STL [R1+0x760], R0 ;  /* 0x0007600001007387 */ /* 0x0001e80000100800 */
[----:B-1----:R-:W4:Y:S01]  /*8f60*/  LDL.LU.64 R18, [R1+0x330] ;  /* 0x0003300001127983 */ /* 0x002f220000300a00 */
[----:B0-----:R-:W-:-:S03]  /*8f70*/  IMAD.MOV.U32 R0, RZ, RZ, R27 ;  /* 0x000000ffff007224 */ /* 0x001fc600078e001b */
[----:B------:R-:W-:Y:S04]  /*8f80*/  STL [R1+0x774], R4 ;  /* 0x0007740401007387 */ /* 0x000fe80000100800 */
[----:B------:R0:W-:Y:S04]  /*8f90*/  STL [R1+0x768], R0 ;  /* 0x0007680001007387 */ /* 0x0001e80000100800 */
[----:B------:R-:W4:Y:S01]  /*8fa0*/  LDL.LU.64 R26, [R1+0x298] ;  /* 0x00029800011a7983 */ /* 0x000f220000300a00 */
[----:B0-----:R-:W-:-:S03]  /*8fb0*/  IMAD.MOV.U32 R0, RZ, RZ, R5 ;  /* 0x000000ffff007224 */ /* 0x001fc600078e0005 */
[----:B------:R-:W4:Y:S04]  /*8fc0*/  LDL.LU.64 R4, [R1+0x338] ;  /* 0x0003380001047983 */ /* 0x000f280000300a00 */
[----:B------:R0:W-:Y:S04]  /*8fd0*/  STL [R1+0x770], R0 ;  /* 0x0007700001007387 */ /* 0x0001e80000100800 */
[----:B------:R1:W-:Y:S01]  /*8fe0*/  STL [R1+0x77c], R16 ;  /* 0x00077c1001007387 */ /* 0x0003e20000100800 */
[----:B0-----:R-:W-:-:S03]  /*8ff0*/  IMAD.MOV.U32 R0, RZ, RZ, R17 ;  /* 0x000000ffff007224 */ /* 0x001fc600078e0011 */
[----:B-1----:R-:W4:Y:S04]  /*9000*/  LDL.LU.64 R16, [R1+0x108] ;  /* 0x0001080001107983 */ /* 0x002f280000300a00 */
[----:B------:R2:W-:Y:S02]  /*9010*/  STL [R1+0x778], R0 ;  /* 0x0007780001007387 */ /* 0x0005e40000100800 */
[----:B--2---:R-:W-:Y:S02]  /*9020*/  IMAD.MOV.U32 R0, RZ, RZ, R29 ;  /* 0x000000ffff007224 */ /* 0x004fe400078e001d */
[----:B------:R0:W-:Y:S04]  /*9030*/  STL [R1+0x784], R28 ;  /* 0x0007841c01007387 */ /* 0x0001e80000100800 */
[----:B------:R-:W-:Y:S04]  /*9040*/  STL [R1+0x78c], R8 ;  /* 0x00078c0801007387 */ /* 0x000fe80000100800 */
[----:B------:R1:W-:Y:S04]  /*9050*/  STL [R1+0x780], R0 ;  /* 0x0007800001007387 */ /* 0x0003e80000100800 */
[----:B0-----:R-:W2:Y:S01]  /*9060*/  LDL.LU.64 R28, [R1+0x340] ;  /* 0x00034000011c7983 */ /* 0x001ea20000300a00 */
[----:B-1----:R-:W-:-:S03]  /*9070*/  IMAD.MOV.U32 R0, RZ, RZ, R9 ;  /* 0x000000ffff007224 */ /* 0x002fc600078e0009 */
[----:B------:R-:W-:Y:S04]  /*9080*/  STL [R1+0x794], R14 ;  /* 0x0007940e01007387 */ /* 0x000fe80000100800 */
[----:B------:R0:W-:Y:S04]  /*9090*/  STL [R1+0x788], R0 ;  /* 0x0007880001007387 */ /* 0x0001e80000100800 */
[----:B------:R-:W2:Y:S01]  /*90a0*/  LDL.LU.64 R8, [R1+0x2a8] ;  /* 0x0002a80001087983 */ /* 0x000ea20000300a00 */
[----:B0-----:R-:W-:-:S03]  /*90b0*/  IMAD.MOV.U32 R0, RZ, RZ, R15 ;  /* 0x000000ffff007224 */ /* 0x001fc600078e000f */
[----:B---3--:R-:W-:Y:S04]  /*90c0*/  STL [R1+0x79c], R12 ;  /* 0x00079c0c01007387 */ /* 0x008fe80000100800 */
[----:B------:R0:W-:Y:S04]  /*90d0*/  STL [R1+0x790], R0 ;  /* 0x0007900001007387 */ /* 0x0001e80000100800 */
[----:B------:R-:W3:Y:S01]  /*90e0*/  LDL.LU.64 R14, [R1+0x348] ;  /* 0x00034800010e7983 */ /* 0x000ee20000300a00 */
[----:B0-----:R-:W-:-:S05]  /*90f0*/  IMAD.MOV.U32 R0, RZ, RZ, R13 ;  /* 0x000000ffff007224 */ /* 0x001fca00078e000d */
[----:B------:R0:W-:Y:S04]  /*9100*/  STL [R1+0x798], R0 ;  /* 0x0007980001007387 */ /* 0x0001e80000100800 */
[----:B----4-:R-:W-:Y:S04]  /*9110*/  STL [R1+0x7a4], R20 ;  /* 0x0007a41401007387 */ /* 0x010fe80000100800 */
[----:B------:R-:W4:Y:S01]  /*9120*/  LDL.LU.64 R12, [R1+0x100] ;  /* 0x00010000010c7983 */ /* 0x000f220000300a00 */
[----:B0-----:R-:W-:-:S03]  /*9130*/  IMAD.MOV.U32 R0, RZ, RZ, R21 ;  /* 0x000000ffff007224 */ /* 0x001fc600078e0015 */
[----:B------:R-:W-:Y:S04]  /*9140*/  STL [R1+0x7ac], R10 ;  /* 0x0007ac0a01007387 */ /* 0x000fe80000100800 */
[----:B------:R0:W-:Y:S02]  /*9150*/  STL [R1+0x7a0], R0 ;  /* 0x0007a00001007387 */ /* 0x0001e40000100800 */
[----:B0-----:R-:W-:Y:S02]  /*9160*/  IMAD.MOV.U32 R0, RZ, RZ, R11 ;  /* 0x000000ffff007224 */ /* 0x001fe400078e000b */
[----:B------:R-:W4:Y:S04]  /*9170*/  LDL.LU.64 R10, [R1+0x350] ;  /* 0x00035000010a7983 */ /* 0x000f280000300a00 */
[----:B------:R0:W-:Y:S04]  /*9180*/  STL [R1+0x7a8], R0 ;  /* 0x0007a80001007387 */ /* 0x0001e80000100800 */
[----:B------:R1:W-:Y:S01]  /*9190*/  STL [R1+0x7b4], R6 ;  /* 0x0007b40601007387 */ /* 0x0003e20000100800 */
[----:B0-----:R-:W-:-:S03]  /*91a0*/  IMAD.MOV.U32 R0, RZ, RZ, R7 ;  /* 0x000000ffff007224 */ /* 0x001fc600078e0007 */
        /* <DEDUP_REMOVED lines=8> */
[----:B------:R-:W-:Y:S04]  /*9230*/  STL [R1+0x7cc], R26 ;  /* 0x0007cc1a01007387 */ /* 0x000fe80000100800 */
[----:B------:R0:W-:Y:S04]  /*9240*/  STL [R1+0x7c0], R0 ;  /* 0x0007c00001007387 */ /* 0x0001e80000100800 */
[----:B------:R-:W-:Y:S01]  /*9250*/  STL [R1+0x7d4], R4 ;  /* 0x0007d40401007387 */ /* 0x000fe20000100800 */
[----:B0-----:R-:W-:-:S05]  /*9260*/  IMAD.MOV.U32 R0, RZ, RZ, R27 ;  /* 0x000000ffff007224 */ /* 0x001fca00078e001b */
[----:B------:R0:W-:Y:S04]  /*9270*/  STL [R1+0x7c8], R0 ;  /* 0x0007c80001007387 */ /* 0x0001e80000100800 */
[----:B------:R-:W4:Y:S01]  /*9280*/  LDL.LU.64 R26, [R1+0xf8] ;  /* 0x0000f800011a7983 */ /* 0x000f220000300a00 */
[----:B0-----:R-:W-:-:S03]  /*9290*/  IMAD.MOV.U32 R0, RZ, RZ, R5 ;  /* 0x000000ffff007224 */ /* 0x001fc600078e0005 */
[----:B------:R-:W-:Y:S04]  /*92a0*/  STL [R1+0x7dc], R16 ;  /* 0x0007dc1001007387 */ /* 0x000fe80000100800 */
[----:B------:R0:W-:Y:S04]  /*92b0*/  STL [R1+0x7d0], R0 ;  /* 0x0007d00001007387 */ /* 0x0001e80000100800 */
[----:B------:R-:W4:Y:S04]  /*92c0*/  LDL.LU.64 R4, [R1+0x360] ;  /* 0x0003600001047983 */ /* 0x000f280000300a00 */
[----:B------:R-:W4:Y:S01]  /*92d0*/  LDL.LU.64 R22, [R1+0x2d0] ;  /* 0x0002d00001167983 */ /* 0x000f220000300a00 */
[----:B0-----:R-:W-:-:S05]  /*92e0*/  IMAD.MOV.U32 R0, RZ, RZ, R17 ;  /* 0x000000ffff007224 */ /* 0x001fca00078e0011 */
[----:B------:R0:W-:Y:S04]  /*92f0*/  STL [R1+0x7d8], R0 ;  /* 0x0007d80001007387 */ /* 0x0001e80000100800 */
[----:B--2---:R1:W-:Y:S01]  /*9300*/  STL [R1+0x7e4], R28 ;  /* 0x0007e41c01007387 */ /* 0x0043e20000100800 */
[----:B0-----:R-:W-:-:S03]  /*9310*/  IMAD.MOV.U32 R0, RZ, RZ, R29 ;  /* 0x000000ffff007224 */ /* 0x001fc600078e001d */
[----:B------:R-:W2:Y:S04]  /*9320*/  LDL.LU.64 R20, [R1+0x368] ;  /* 0x0003680001147983 */ /* 0x000ea80000300a00 */
[----:B------:R0:W-:Y:S04]  /*9330*/  STL [R1+0x7e0], R0 ;  /* 0x0007e00001007387 */ /* 0x0001e80000100800 */
[----:B------:R0:W-:Y:S04]  /*9340*/  STL [R1+0x7ec], R8 ;  /* 0x0007ec0801007387 */ /* 0x0001e80000100800 */
[----:B-1----:R-:W2:Y:S01]  /*9350*/  LDL.LU.64 R28, [R1+0xf0] ;  /* 0x0000f000011c7983 */ /* 0x002ea20000300a00 */
[----:B0-----:R-:W-:-:S03]  /*9360*/  IMAD.MOV.U32 R0, RZ, RZ, R9 ;  /* 0x000000ffff007224 */ /* 0x001fc600078e0009 */
[----:B------:R-:W2:Y:S04]  /*9370*/  LDL.LU.64 R8, [R1+0x370] ;  /* 0x0003700001087983 */ /* 0x000ea80000300a00 */
[----:B------:R0:W-:Y:S04]  /*9380*/  STL [R1+0x7e8], R0 ;  /* 0x0007e80001007387 */ /* 0x0001e80000100800 */
[----:B---3--:R-:W-:Y:S01]  /*9390*/  STL [R1+0x7f4], R14 ;  /* 0x0007f40e01007387 */ /* 0x008fe20000100800 */
[----:B0-----:R-:W-:-:S03]  /*93a0*/  IMAD.MOV.U32 R0, RZ, RZ, R15 ;  /* 0x000000ffff007224 */ /* 0x001fc600078e000f */
[----:B----4-:R-:W-:Y:S04]  /*93b0*/  STL [R1+0x7fc], R12 ;  /* 0x0007fc0c01007387 */ /* 0x010fe80000100800 */
[----:B------:R0:W-:Y:S04]  /*93c0*/  STL [R1+0x7f0], R0 ;  /* 0x0007f00001007387 */ /* 0x0001e80000100800 */
[----:B------:R-:W3:Y:S04]  /*93d0*/  LDL.LU.64 R18, [R1+0x2e8] ;  /* 0x0002e80001127983 */ /* 0x000ee80000300a00 */
[----:B------:R-:W4:Y:S01]  /*93e0*/  LDL.LU.64 R16, [R1+0x378] ;  /* 0x0003780001107983 */ /* 0x000f220000300a00 */
[----:B0-----:R-:W-:-:S05]  /*93f0*/  IMAD.MOV.U32 R0, RZ, RZ, R13 ;  /* 0x000000ffff007224 */ /* 0x001fca00078e000d */
[----:B------:R0:W-:Y:S04]  /*9400*/  STL [R1+0x7f8], R0 ;  /* 0x0007f80001007387 */ /* 0x0001e80000100800 */
[----:B------:R-:W-:Y:S04]  /*9410*/  STL [R1+0x804], R10 ;  /* 0x0008040a01007387 */ /* 0x000fe80000100800 */
[----:B------:R-:W4:Y:S01]  /*9420*/  LDL.LU.64 R14, [R1+0xe8] ;  /* 0x0000e800010e7983 */ /* 0x000f220000300a00 */
[----:B0-----:R-:W-:-:S03]  /*9430*/  IMAD.MOV.U32 R0, RZ, RZ, R11 ;  /* 0x000000ffff007224 */ /* 0x001fc600078e000b */
[----:B------:R-:W4:Y:S04]  /*9440*/  LDL.LU.64 R12, [R1+0x380] ;  /* 0x00038000010c7983 */ /* 0x000f280000300a00 */
[----:B------:R0:W-:Y:S02]  /*9450*/  STL [R1+0x800], R0 ;  /* 0x0008000001007387 */ /* 0x0001e40000100800 */
[----:B0-----:R-:W-:Y:S02]  /*9460*/  IMAD.MOV.U32 R0, RZ, RZ, R7 ;  /* 0x000000ffff007224 */ /* 0x001fe400078e0007 */
[----:B------:R-:W-:Y:S04]  /*9470*/  STL [R1+0x80c], R6 ;  /* 0x00080c0601007387 */ /* 0x000fe80000100800 */
[----:B------:R-:W4:Y:S04]  /*9480*/  LDL.LU.64 R10, [R1+0x2f8] ;  /* 0x0002f800010a7983 */ /* 0x000f280000300a00 */
[----:B------:R0:W-:Y:S04]  /*9490*/  STL [R1+0x808], R0 ;  /* 0x0008080001007387 */ /* 0x0001e80000100800 */
[----:B------:R1:W-:Y:S04]  /*94a0*/  STL [R1+0x814], R2 ;  /* 0x0008140201007387 */ /* 0x0003e80000100800 */
[----:B0-----:R-:W4:Y:S01]  /*94b0*/  LDL.LU R0, [R1+0x398] ;  /* 0x0003980001007983 */ /* 0x001f220000300800 */
[----:B-1----:R-:W-:-:S03]  /*94c0*/  IMAD.MOV.U32 R2, RZ, RZ, R3 ;  /* 0x000000ffff027224 */ /* 0x002fc600078e0003 */
[----:B------:R-:W4:Y:S04]  /*94d0*/  LDL.LU R3, [R1+0x39c] ;  /* 0x00039c0001037983 */ /* 0x000f280000300800 */
[----:B------:R-:W4:Y:S04]  /*94e0*/  LDL.LU.64 R6, [R1+0x388] ;  /* 0x0003880001067983 */ /* 0x000f280000300a00 */
[----:B------:R0:W-:Y:S02]  /*94f0*/  STL [R1+0x810], R2 ;  /* 0x0008100201007387 */ /* 0x0001e40000100800 */
[----:B0-----:R-:W-:-:S02]  /*9500*/  IMAD.MOV.U32 R2, RZ, RZ, R27 ;  /* 0x000000ffff027224 */ /* 0x001fc400078e001b */
[----:B------:R0:W-:Y:S04]  /*9510*/  STL [R1+0x81c], R26 ;  /* 0x00081c1a01007387 */ /* 0x0001e80000100800 */
[----:B0-----:R-:W4:Y:S04]  /*9520*/  LDL.LU.64 R26, [R1+0xe0] ;  /* 0x0000e000011a7983 */ /* 0x001f280000300a00 */
        /* <DEDUP_REMOVED lines=8> */
[----:B------:R0:W-:Y:S02]  /*95b0*/  STL [R1+0x828], R2 ;  /* 0x0008280201007387 */ /* 0x0001e40000100800 */
[----:B0-----:R-:W-:Y:S02]  /*95c0*/  IMAD.MOV.U32 R2, RZ, RZ, R21 ;  /* 0x000000ffff027224 */ /* 0x001fe400078e0015 */
[----:B------:R-:W-:Y:S04]  /*95d0*/  STL [R1+0x83c], R28 ;  /* 0x00083c1c01007387 */ /* 0x000fe80000100800 */
[----:B------:R0:W-:Y:S04]  /*95e0*/  STL [R1+0x830], R2 ;  /* 0x0008300201007387 */ /* 0x0001e80000100800 */
[----:B------:R1:W-:Y:S01]  /*95f0*/  STL [R1+0x844], R8 ;  /* 0x0008440801007387 */ /* 0x0003e20000100800 */
[----:B0-----:R-:W-:-:S05]  /*9600*/  IMAD.MOV.U32 R2, RZ, RZ, R29 ;  /* 0x000000ffff027224 */ /* 0x001fca00078e001d */
[----:B------:R0:W-:Y:S01]  /*9610*/  STL [R1+0x838], R2 ;  /* 0x0008380201007387 */ /* 0x0001e20000100800 */
[----:B-1----:R-:W1:Y:S03]  /*9620*/  LDC R8, c[0x0][0x238] ;  /* 0x00008e00ff087b82 */ /* 0x002e660000000800 */
[----:B------:R-:W2:Y:S01]  /*9630*/  LDL.LU.64 R28, [R1+0x318] ;  /* 0x00031800011c7983 */ /* 0x000ea20000300a00 */
[----:B0-----:R-:W-:-:S05]  /*9640*/  IMAD.MOV.U32 R2, RZ, RZ, R9 ;  /* 0x000000ffff027224 */ /* 0x001fca00078e0009 */
[----:B------:R3:W-:Y:S02]  /*9650*/  STL [R1+0x840], R2 ;  /* 0x0008400201007387 */ /* 0x0007e40000100800 */
[----:B---3--:R-:W-:Y:S02]  /*9660*/  IMAD.MOV.U32 R2, RZ, RZ, R19 ;  /* 0x000000ffff027224 */ /* 0x008fe400078e0013 */
[----:B------:R-:W-:Y:S04]  /*9670*/  STL [R1+0x84c], R18 ;  /* 0x00084c1201007387 */ /* 0x000fe80000100800 */
[----:B----4-:R-:W-:Y:S04]  /*9680*/  STL [R1+0x854], R16 ;  /* 0x0008541001007387 */ /* 0x010fe80000100800 */
[----:B------:R0:W-:Y:S02]  /*9690*/  STL [R1+0x848], R2 ;  /* 0x0008480201007387 */ /* 0x0001e40000100800 */
[----:B0-----:R-:W-:-:S02]  /*96a0*/  IMAD.MOV.U32 R2, RZ, RZ, R17 ;  /* 0x000000ffff027224 */ /* 0x001fc400078e0011 */
[----:B------:R-:W-:Y:S04]  /*96b0*/  STL [R1+0x85c], R14 ;  /* 0x00085c0e01007387 */ /* 0x000fe80000100800 */
[----:B------:R0:W-:Y:S04]  /*96c0*/  STL [R1+0x850], R2 ;  /* 0x0008500201007387 */ /* 0x0001e80000100800 */
[----:B------:R-:W-:Y:S01]  /*96d0*/  STL [R1+0x864], R12 ;  /* 0x0008640c01007387 */ /* 0x000fe20000100800 */
[----:B0-----:R-:W-:-:S05]  /*96e0*/  IMAD.MOV.U32 R2, RZ, RZ, R15 ;  /* 0x000000ffff027224 */ /* 0x001fca00078e000f */
[----:B------:R0:W-:Y:S02]  /*96f0*/  STL [R1+0x858], R2 ;  /* 0x0008580201007387 */ /* 0x0001e40000100800 */
[----:B0-----:R-:W-:-:S05]  /*9700*/  IMAD.MOV.U32 R2, RZ, RZ, R13 ;  /* 0x000000ffff027224 */ /* 0x001fca00078e000d */
[----:B------:R0:W-:Y:S04]  /*9710*/  STL [R1+0x860], R2 ;  /* 0x0008600201007387 */ /* 0x0001e80000100800 */
[----:B------:R-:W-:Y:S01]  /*9720*/  STL [R1+0x86c], R10 ;  /* 0x00086c0a01007387 */ /* 0x000fe20000100800 */
[----:B0-----:R-:W-:-:S05]  /*9730*/  IMAD.MOV.U32 R2, RZ, RZ, R11 ;  /* 0x000000ffff027224 */ /* 0x001fca00078e000b */
[----:B------:R0:W-:Y:S01]  /*9740*/  STL [R1+0x868], R2 ;  /* 0x0008680201007387 */ /* 0x0001e20000100800 */
[----:B------:R-:W-:Y:S02]  /*9750*/  IMAD R0, R0, UR5, RZ ;  /* 0x0000000500007c24 */ /* 0x000fe4000f8e02ff */
[----:B0-----:R-:W-:Y:S01]  /*9760*/  IMAD R2, R3, UR5, RZ ;  /* 0x0000000503027c24 */ /* 0x001fe2000f8e02ff */
[----:B------:R-:W-:Y:S01]  /*9770*/  MOV R3, R7 ;  /* 0x0000000700037202 */ /* 0x000fe20000000f00 */
[----:B------:R-:W-:Y:S01]  /*9780*/  STL [R1+0x874], R6 ;  /* 0x0008740601007387 */ /* 0x000fe20000100800 */
[----:B------:R-:W-:-:S03]  /*9790*/  LEA R12, P1, R0, UR8, 0x1 ;  /* 0x00000008000c7c11 */ /* 0x000fc6000f8208ff */
[----:B------:R0:W-:Y:S01]  /*97a0*/  STL [R1+0x870], R3 ;  /* 0x0008700301007387 */ /* 0x0001e20000100800 */
[----:B------:R-:W-:Y:S02]  /*97b0*/  LEA R10, P0, R2, UR8, 0x1 ;  /* 0x00000008020a7c11 */ /* 0x000fe4000f8008ff */
[----:B------:R-:W-:Y:S02]  /*97c0*/  LEA.HI.X.SX32 R13, R0, UR9, 0x1, P1 ;  /* 0x00000009000d7c11 */ /* 0x000fe400088f0eff */
[----:B------:R-:W-:Y:S01]  /*97d0*/  LEA.HI.X.SX32 R11, R2, UR9, 0x1, P0 ;  /* 0x00000009020b7c11 */ /* 0x000fe200080f0eff */
[----:B0-----:R-:W-:Y:S01]  /*97e0*/  IMAD.MOV.U32 R3, RZ, RZ, R27 ;  /* 0x000000ffff037224 */ /* 0x001fe200078e001b */
[----:B------:R0:W-:Y:S04]  /*97f0*/  STL [R1+0x87c], R26 ;  /* 0x00087c1a01007387 */ /* 0x0001e80000100800 */
[----:B------:R-:W-:Y:S01]  /*9800*/  STL [R1+0x878], R3 ;  /* 0x0008780301007387 */ /* 0x000fe20000100800 */
[----:B0-----:R-:W0:Y:S08]  /*9810*/  LDC R26, c[0x0][0x230] ;  /* 0x00008c00ff1a7b82 */ /* 0x001e300000000800 */
[----:B------:R-:W3:Y:S01]  /*9820*/  LDC R27, c[0x0][0x23c] ;  /* 0x00008f00ff1b7b82 */ /* 0x000ee20000000800 */
[----:B------:R1:W-:Y:S01]  /*9830*/  STL [R1+0x884], R4 ;  /* 0x0008840401007387 */ /* 0x0003e20000100800 */
[----:B------:R-:W-:-:S03]  /*9840*/  IMAD.MOV.U32 R0, RZ, RZ, R5 ;  /* 0x000000ffff007224 */ /* 0x000fc600078e0005 */
[----:B------:R-:W-:Y:S01]  /*9850*/  STL.64 [R1+0x3e0], R12 ;  /* 0x0003e00c01007387 */ /* 0x000fe20000100a00 */
[----:B-1----:R-:W-:-:S03]  /*9860*/  IMAD R4, R8, 0x7f, RZ ;  /* 0x0000007f08047824 */ /* 0x002fc600078e02ff */
[----:B------:R1:W-:Y:S01]  /*9870*/  STL [R1+0x880], R0 ;  /* 0x0008800001007387 */ /* 0x0003e20000100800 */
[----:B------:R-:W-:-:S04]  /*9880*/  IMAD.WIDE R2, R4, 0x2, R12 ;  /* 0x0000000204027825 */ /* 0x000fc800078e020c */
[----:B------:R-:W-:-:S04]  /*9890*/  IMAD.WIDE R4, R4, 0x2, R10 ;  /* 0x0000000204047825 */ /* 0x000fc800078e020a */
[C---:B-1----:R-:W-:Y:S02]  /*98a0*/  IMAD R0, R8.reuse, 0x7e, RZ ;  /* 0x0000007e08007824 */ /* 0x042fe400078e02ff */
[----:B--2---:R-:W-:Y:S01]  /*98b0*/  IMAD.MOV.U32 R6, RZ, RZ, R29 ;  /* 0x000000ffff067224 */ /* 0x004fe200078e001d */
[----:B------:R-:W-:Y:S04]  /*98c0*/  STL [R1+0x88c], R28 ;  /* 0x00088c1c01007387 */ /* 0x000fe80000100800 */
[----:B------:R-:W-:Y:S04]  /*98d0*/  STL.64 [R1+0x3e8], R10 ;  /* 0x0003e80a01007387 */ /* 0x000fe80000100a00 */
[----:B------:R-:W-:Y:S04]  /*98e0*/  STL [R1+0x894], R2 ;  /* 0x0008940201007387 */ /* 0x000fe80000100800 */
[----:B------:R1:W-:Y:S04]  /*98f0*/  STL [R1+0x888], R6 ;  /* 0x0008880601007387 */ /* 0x0003e80000100800 */
[----:B------:R2:W-:Y:S04]  /*9900*/  STL [R1+0x890], R3 ;  /* 0x0008900301007387 */ /* 0x0005e80000100800 */
[----:B------:R-:W-:Y:S01]  /*9910*/  STL [R1+0x89c], R4 ;  /* 0x00089c0401007387 */ /* 0x000fe20000100800 */
[----:B-1----:R-:W-:-:S02]  /*9920*/  IMAD R6, R8, 0x7d, RZ ;  /* 0x0000007d08067824 */ /* 0x002fc400078e02ff */
[C---:B--2---:R-:W-:Y:S01]  /*9930*/  IMAD.WIDE R2, R0.reuse, 0x2, R12 ;  /* 0x0000000200027825 */ /* 0x044fe200078e020c */
[----:B------:R1:W-:Y:S04]  /*9940*/  STL [R1+0x898], R5 ;  /* 0x0008980501007387 */ /* 0x0003e80000100800 */
[----:B------:R-:W-:Y:S04]  /*9950*/  STL [R1+0x8a4], R2 ;  /* 0x0008a40201007387 */ /* 0x000fe80000100800 */
[----:B------:R2:W-:Y:S01]  /*9960*/  STL [R1+0x8a0], R3 ;  /* 0x0008a00301007387 */ /* 0x0005e20000100800 */
[----:B-1----:R-:W-:-:S04]  /*9970*/  IMAD.WIDE R4, R0, 0x2, R10 ;  /* 0x0000000200047825 */ /* 0x002fc800078e020a */
[----:B------:R-:W-:Y:S01]  /*9980*/  IMAD R0, R8, 0x7c, RZ ;  /* 0x0000007c08007824 */ /* 0x000fe200078e02ff */
[----:B------:R-:W-:Y:S01]  /*9990*/  STL [R1+0x8ac], R4 ;  /* 0x0008ac0401007387 */ /* 0x000fe20000100800 */
[----:B--2---:R-:W-:-:S03]  /*99a0*/  IMAD.WIDE R2, R6, 0x2, R12 ;  /* 0x0000000206027825 */ /* 0x004fc600078e020c */
[----:B------:R1:W-:Y:S01]  /*99b0*/  STL [R1+0x8a8], R5 ;  /* 0x0008a80501007387 */ /* 0x0003e20000100800 */
[----:B------:R-:W-:-:S03]  /*99c0*/  IMAD.WIDE R6, R6, 0x2, R10 ;  /* 0x0000000206067825 */ /* 0x000fc600078e020a */
[----:B------:R-:W-:Y:S04]  /*99d0*/  STL [R1+0x8b4], R2 ;  /* 0x0008b40201007387 */ /* 0x000fe80000100800 */
[----:B------:R2:W-:Y:S04]  /*99e0*/  STL [R1+0x8b0], R3 ;  /* 0x0008b00301007387 */ /* 0x0005e80000100800 */
[----:B------:R4:W-:Y:S01]  /*99f0*/  STL [R1+0x8bc], R6 ;  /* 0x0008bc0601007387 */ /* 0x0009e20000100800 */
[----:B-1----:R-:W-:-:S04]  /*9a00*/  IMAD.WIDE R4, R0, 0x2, R10 ;  /* 0x0000000200047825 */ /* 0x002fc800078e020a */
[----:B--2---:R-:W-:Y:S01]  /*9a10*/  IMAD.WIDE R2, R0, 0x2, R12 ;  /* 0x0000000200027825 */ /* 0x004fe200078e020c */
[----:B------:R-:W-:Y:S03]  /*9a20*/  STL [R1+0x8b8], R7 ;  /* 0x0008b80701007387 */ /* 0x000fe60000100800 */
[C---:B----4-:R-:W-:Y:S01]  /*9a30*/  IMAD R6, R8.reuse, 0x7b, RZ ;  /* 0x0000007b08067824 */ /* 0x050fe200078e02ff */
[----:B------:R-:W-:Y:S04]  /*9a40*/  STL [R1+0x8c4], R2 ;  /* 0x0008c40201007387 */ /* 0x000fe80000100800 */
[----:B------:R1:W-:Y:S01]  /*9a50*/  STL [R1+0x8c0], R3 ;  /* 0x0008c00301007387 */ /* 0x0003e20000100800 */
[----:B------:R-:W-:-:S03]  /*9a60*/  IMAD R0, R8, 0x7a, RZ ;  /* 0x0000007a08007824 */ /* 0x000fc600078e02ff */
[----:B------:R-:W-:Y:S01]  /*9a70*/  STL [R1+0x8cc], R4 ;  /* 0x0008cc0401007387 */ /* 0x000fe20000100800 */
[----:B-1----:R-:W-:-:S03]  /*9a80*/  IMAD.WIDE R2, R6, 0x2, R12 ;  /* 0x0000000206027825 */ /* 0x002fc600078e020c */
        /* <DEDUP_REMOVED lines=403> */
[----:B------:R-:W-:-:S03]  /*b3c0*/  IMAD.SHL.U32 R0, R8, 0x40, RZ ;  /* 0x0000004008007824 */ /* 0x000fc600078e00ff */
        /* <DEDUP_REMOVED lines=439> */
[----:B------:R2:W-:Y:S01]  /*cf40*/  STL [R1+0x1050], R3 ;  /* 0x0010500301007387 */ /* 0x0005e20000100800 */
[----:B-1----:R-:W-:-:S03]  /*cf50*/  IMAD.WIDE R4, R0, 0x2, R10 ;  /* 0x0000000200047825 */ /* 0x002fc600078e020a */
[----:B------:R-:W-:Y:S01]  /*cf60*/  STL [R1+0x105c], R6 ;  /* 0x00105c0601007387 */ /* 0x000fe20000100800 */
[----:B--2---:R-:W-:-:S03]  /*cf70*/  IMAD.WIDE R2, R0, 0x2, R12 ;  /* 0x0000000200027825 */ /* 0x004fc600078e020c */
[----:B------:R1:W-:Y:S04]  /*cf80*/  STL [R1+0x1058], R7 ;  /* 0x0010580701007387 */ /* 0x0003e80000100800 */
[----:B------:R-:W-:Y:S04]  /*cf90*/  STL [R1+0x1064], R2 ;  /* 0x0010640201007387 */ /* 0x000fe80000100800 */
[----:B------:R2:W-:Y:S01]  /*cfa0*/  STL [R1+0x1060], R3 ;  /* 0x0010600301007387 */ /* 0x0005e20000100800 */
[----:B-1----:R-:W-:-:S03]  /*cfb0*/  IMAD.WIDE R6, R8, 0x2, R12 ;  /* 0x0000000208067825 */ /* 0x002fc600078e020c */
[----:B------:R1:W-:Y:S04]  /*cfc0*/  STL [R1+0x106c], R4 ;  /* 0x00106c0401007387 */ /* 0x0003e80000100800 */
[----:B------:R-:W-:Y:S01]  /*cfd0*/  STL [R1+0x1068], R5 ;  /* 0x0010680501007387 */ /* 0x000fe20000100800 */
[----:B--2---:R-:W-:-:S03]  /*cfe0*/  IMAD.WIDE R2, R8, 0x2, R10 ;  /* 0x0000000208027825 */ /* 0x004fc600078e020a */
[----:B------:R-:W-:Y:S04]  /*cff0*/  STL [R1+0x1074], R6 ;  /* 0x0010740601007387 */ /* 0x000fe80000100800 */
[----:B------:R-:W-:Y:S04]  /*d000*/  STL [R1+0x1070], R7 ;  /* 0x0010700701007387 */ /* 0x000fe80000100800 */
[----:B------:R2:W-:Y:S04]  /*d010*/  STL [R1+0x107c], R2 ;  /* 0x00107c0201007387 */ /* 0x0005e80000100800 */
[----:B------:R4:W-:Y:S04]  /*d020*/  STL [R1+0x1078], R3 ;  /* 0x0010780301007387 */ /* 0x0009e80000100800 */
[----:B------:R0:W-:Y:S04]  /*d030*/  STL [R1+0x5c8], RZ ;  /* 0x0005c8ff01007387 */ /* 0x0001e80000100800 */
        /* <DEDUP_REMOVED lines=17> */
[----:B------:R0:W-:Y:S01]  /*d150*/  STL [R1+0x2a4], RZ ;  /* 0x0002a4ff01007387 */ /* 0x0001e20000100800 */
[----:B------:R-:W3:Y:S03]  /*d160*/  S2R R29, SR_TID.X ;  /* 0x00000000001d7919 */ /* 0x000ee60000002100 */
        /* <DEDUP_REMOVED lines=29> */
[----:B---3--:R-:W-:-:S03]  /*d340*/  LOP3.LUT R29, R29, 0x3f, RZ, 0xc0, !PT ;  /* 0x0000003f1d1d7812 */ /* 0x008fc600078ec0ff */
[----:B------:R3:W-:Y:S04]  /*d350*/  STL [R1+0x21c], RZ ;  /* 0x00021cff01007387 */ /* 0x0007e80000100800 */
[----:B------:R3:W-:Y:S04]  /*d360*/  STL [R1+0x1a0], RZ ;  /* 0x0001a0ff01007387 */ /* 0x0007e80000100800 */
[----:B------:R3:W-:Y:S04]  /*d370*/  STL [R1+0x1a4], RZ ;  /* 0x0001a4ff01007387 */ /* 0x0007e80000100800 */
[----:B------:R3:W-:Y:S04]  /*d380*/  STL [R1+0x1a8], RZ ;  /* 0x0001a8ff01007387 */ /* 0x0007e80000100800 */
[----:B------:R3:W-:Y:S01]  /*d390*/  STL [R1+0x1ac], RZ ;  /* 0x0001acff01007387 */ /* 0x0007e20000100800 */
[----:B-1----:R-:W-:-:S03]  /*d3a0*/  IMAD.SHL.U32 R4, R29, 0x2, RZ ;  /* 0x000000021d047824 */ /* 0x002fc600078e00ff */
[----:B------:R3:W-:Y:S04]  /*d3b0*/  STL [R1+0x1b0], RZ ;  /* 0x0001b0ff01007387 */ /* 0x0007e80000100800 */
[----:B------:R3:W-:Y:S04]  /*d3c0*/  STL [R1+0x1b4], RZ ;  /* 0x0001b4ff01007387 */ /* 0x0007e80000100800 */
[----:B------:R3:W-:Y:S04]  /*d3d0*/  STL [R1+0x1b8], RZ ;  /* 0x0001b8ff01007387 */ /* 0x0007e80000100800 */
[----:B------:R3:W-:Y:S04]  /*d3e0*/  STL [R1+0x1bc], RZ ;  /* 0x0001bcff01007387 */ /* 0x0007e80000100800 */
[----:B------:R-:W3:Y:S04]  /*d3f0*/  LDL R29, [R1+0x3d8] ;  /* 0x0003d800011d7983 */ /* 0x000ee80000100800 */
[----:B------:R-:W3:Y:S04]  /*d400*/  LDL R28, [R1+0x3dc] ;  /* 0x0003dc00011c7983 */ /* 0x000ee80000100800 */
        /* <DEDUP_REMOVED lines=48> */
[----:B0-----:R-:W-:-:S03]  /*d710*/  VIADD R26, R26, 0x7f ;  /* 0x0000007f1a1a7836 */ /* 0x001fc60000000000 */
[----:B------:R1:W-:Y:S04]  /*d720*/  STL [R1+0x2b0], RZ ;  /* 0x0002b0ff01007387 */ /* 0x0003e80000100800 */
[----:B------:R1:W-:Y:S04]  /*d730*/  STL [R1+0x2b4], RZ ;  /* 0x0002b4ff01007387 */ /* 0x0003e80000100800 */
[----:B------:R1:W-:Y:S01]  /*d740*/  STL [R1+0x2b8], RZ ;  /* 0x0002b8ff01007387 */ /* 0x0003e20000100800 */
[----:B------:R-:W-:-:S03]  /*d750*/  IMAD.SHL.U32 R0, R27, 0x80, RZ ;  /* 0x000000801b007824 */ /* 0x000fc600078e00ff */
[----:B------:R1:W-:Y:S01]  /*d760*/  STL [R1+0x2bc], RZ ;  /* 0x0002bcff01007387 */ /* 0x0003e20000100800 */
[----:B------:R-:W-:-:S03]  /*d770*/  IMAD.SHL.U32 R8, R8, 0x80, RZ ;  /* 0x0000008008087824 */ /* 0x000fc600078e00ff */
[----:B------:R1:W-:Y:S01]  /*d780*/  STL [R1+0x270], RZ ;  /* 0x000270ff01007387 */ /* 0x0003e20000100800 */
[----:B------:R-:W-:-:S03]  /*d790*/  SHF.R.S32.HI R27, RZ, 0x1f, R26 ;  /* 0x0000001fff1b7819 */ /* 0x000fc6000001141a */
[----:B------:R1:W-:Y:S04]  /*d7a0*/  STL [R1+0x274], RZ ;  /* 0x000274ff01007387 */ /* 0x0003e80000100800 */
[----:B------:R1:W-:Y:S04]  /*d7b0*/  STL [R1+0x278], RZ ;  /* 0x000278ff01007387 */ /* 0x0003e80000100800 */
[----:B------:R1:W-:Y:S01]  /*d7c0*/  STL [R1+0x27c], RZ ;  /* 0x00027cff01007387 */ /* 0x0003e20000100800 */
[----:B--2---:R-:W-:-:S03]  /*d7d0*/  SHF.R.S32.HI R2, RZ, 0x1f, R0 ;  /* 0x0000001fff027819 */ /* 0x004fc60000011400 */
[----:B------:R1:W-:Y:S01]  /*d7e0*/  STL [R1+0x250], RZ ;  /* 0x000250ff01007387 */ /* 0x0003e20000100800 */
[----:B------:R-:W-:-:S03]  /*d7f0*/  LEA.HI R27, R27, R26, RZ, 0x7 ;  /* 0x0000001a1b1b7211 */ /* 0x000fc600078f38ff */
[----:B------:R1:W-:Y:S01]  /*d800*/  STL [R1+0x254], RZ ;  /* 0x000254ff01007387 */ /* 0x0003e20000100800 */
[----:B----4-:R-:W-:-:S03]  /*d810*/  SHF.R.S32.HI R3, RZ, 0x1f, R8 ;  /* 0x0000001fff037819 */ /* 0x010fc60000011408 */
[----:B------:R1:W-:Y:S04]  /*d820*/  STL [R1+0x258], RZ ;  /* 0x000258ff01007387 */ /* 0x0003e80000100800 */
[----:B------:R1:W-:Y:S01]  /*d830*/  STL [R1+0x25c], RZ ;  /* 0x00025cff01007387 */ /* 0x0003e20000100800 */
[----:B------:R-:W-:-:S03]  /*d840*/  SHF.L.U64.HI R2, R0, 0x1, R2 ;  /* 0x0000000100027819 */ /* 0x000fc60000010202 */
[----:B------:R1:W-:Y:S01]  /*d850*/  STL [R1+0x200], RZ ;  /* 0x000200ff01007387 */ /* 0x0003e20000100800 */
[----:B------:R-:W-:-:S03]  /*d860*/  SHF.R.S32.HI R5, RZ, 0x7, R27 ;  /* 0x00000007ff057819 */ /* 0x000fc6000001141b */
[----:B------:R1:W-:Y:S01]  /*d870*/  STL [R1+0x204], RZ ;  /* 0x000204ff01007387 */ /* 0x0003e20000100800 */
[----:B------:R-:W-:-:S03]  /*d880*/  SHF.L.U64.HI R0, R8, 0x1, R3 ;  /* 0x0000000108007819 */ /* 0x000fc60000010203 */
[----:B------:R1:W-:Y:S01]  /*d890*/  STL [R1+0x208], RZ ;  /* 0x000208ff01007387 */ /* 0x0003e20000100800 */
[----:B------:R-:W-:-:S03]  /*d8a0*/  LOP3.LUT R5, R4, 0x10, RZ, 0x3c, !PT ;  /* 0x0000001004057812 */ /* 0x000fc600078e3cff */
[----:B------:R1:W-:Y:S01]  /*d8b0*/  STL [R1+0x20c], RZ ;  /* 0x00020cff01007387 */ /* 0x0003e20000100800 */
[----:B------:R-:W-:-:S03]  /*d8c0*/  LOP3.LUT R3, R4, 0x30, RZ, 0x3c, !PT ;  /* 0x0000003004037812 */ /* 0x000fc600078e3cff */
[----:B------:R1:W-:Y:S01]  /*d8d0*/  STL [R1+0x1f0], RZ ;  /* 0x0001f0ff01007387 */ /* 0x0003e20000100800 */
[C---:B------:R-:W-:Y:S02]  /*d8e0*/  LOP3.LUT R6, R4.reuse, 0x20, RZ, 0x3c, !PT ;  /* 0x0000002004067812 */ /* 0x040fe400078e3cff */
[C---:B------:R-:W-:Y:S01]  /*d8f0*/  LOP3.LUT R5, R4.reuse, 0x40, RZ, 0x3c, !PT ;  /* 0x0000004004057812 */ /* 0x040fe200078e3cff */
[----:B------:R1:W-:Y:S01]  /*d900*/  STL [R1+0x1f4], RZ ;  /* 0x0001f4ff01007387 */ /* 0x0003e20000100800 */
[C---:B------:R-:W-:Y:S02]  /*d910*/  LOP3.LUT R3, R4.reuse, 0x60, RZ, 0x3c, !PT ;  /* 0x0000006004037812 */ /* 0x040fe400078e3cff */
[C---:B------:R-:W-:Y:S01]  /*d920*/  LOP3.LUT R6, R4.reuse, 0x50, RZ, 0x3c, !PT ;  /* 0x0000005004067812 */ /* 0x040fe200078e3cff */
[----:B------:R1:W-:Y:S01]  /*d930*/  STL [R1+0x1f8], RZ ;  /* 0x0001f8ff01007387 */ /* 0x0003e20000100800 */
[----:B------:R-:W-:-:S03]  /*d940*/  LOP3.LUT R5, R4, 0x70, RZ, 0x3c, !PT ;  /* 0x0000007004057812 */ /* 0x000fc600078e3cff */
[----:B------:R1:W-:Y:S04]  /*d950*/  STL [R1+0x1fc], RZ ;  /* 0x0001fcff01007387 */ /* 0x0003e80000100800 */
[----:B------:R1:W-:Y:S04]  /*d960*/  STL [R1+0x1e0], RZ ;  /* 0x0001e0ff01007387 */ /* 0x0003e80000100800 */
[----:B------:R1:W-:Y:S04]  /*d970*/  STL [R1+0x1e4], RZ ;  /* 0x0001e4ff01007387 */ /* 0x0003e80000100800 */
[----:B------:R1:W-:Y:S04]  /*d980*/  STL [R1+0x1e8], RZ ;  /* 0x0001e8ff01007387 */ /* 0x0003e80000100800 */
[----:B------:R1:W-:Y:S01]  /*d990*/  STL [R1+0x1ec], RZ ;  /* 0x0001ecff01007387 */ /* 0x0003e20000100800 */
[----:B---3--:R-:W-:-:S02]  /*d9a0*/  LOP3.LUT R3, R29, 0x40, RZ, 0x3c, !PT ;  /* 0x000000401d037812 */ /* 0x008fc400078e3cff */
[----:B------:R-:W-:-:S03]  /*d9b0*/  LOP3.LUT R4, R28, 0x40, RZ, 0x3c, !PT ;  /* 0x000000401c047812 */ /* 0x000fc600078e3cff */
[----:B------:R1:W-:Y:S04]  /*d9c0*/  STL [R1+0x11e8], R3 ;  /* 0x0011e80301007387 */ /* 0x0003e80000100800 */
[----:B------:R1:W-:Y:S02]  /*d9d0*/  STL [R1+0x11e4], R4 ;  /* 0x0011e40401007387 */ /* 0x0003e40000100800 */
.L_x_1:
[----:B01----:R-:W2:Y:S01]  /*d9e0*/  LDL.64 R4, [R1+0x3e8] ;  /* 0x0003e80001047983 */ /* 0x003ea20000100a00 */
[----:B------:R-:W0:Y:S03]  /*d9f0*/  LDC R3, c[0x0][0x230] ;  /* 0x00008c00ff037b82 */ /* 0x000e260000000800 */
[----:B--2---:R1:W-:Y:S04]  /*da00*/  STL [R1+0x2b10], R5 ;  /* 0x002b100501007387 */ /* 0x0043e80000100800 */
[----:B-1----:R-:W0:Y:S04]  /*da10*/  LDL R5, [R1+0x5c8] ;  /* 0x0005c80001057983 */ /* 0x002e280000100800 */
[----:B-----5:R-:W-:Y:S04]  /*da20*/  STL [R1+0x2820], R15 ;  /* 0x0028200f01007387 */ /* 0x020fe80000100800 */
        /* <DEDUP_REMOVED lines=73> */
[----:B------:R-:W-:Y:S01]  /*dec0*/  STL [R1+0x2a6c], R15 ;  /* 0x002a6c0f01007387 */ /* 0x000fe20000100800 */
[----:B0-----:R-:W-:-:S03]  /*ded0*/  IMAD R3, R5, -0x80, R3 ;  /* 0xffffff8005037824 */ /* 0x001fc600078e0203 */
        /* <DEDUP_REMOVED lines=142> */
[----:B------:R-:W2:Y:S01]  /*e7c0*/  LDL.LU R5, [R1+0x2b10] ;  /* 0x002b100001057983 */ /* 0x000ea20000300800 */
[----:B------:R-:W-:-:S02]  /*e7d0*/  ISETP.GT.AND P0, PT, R3, RZ, PT ;  /* 0x000000ff0300720c */ /* 0x000fc40003f04270 */
[----:B0-----:R-:W-:Y:S02]  /*e7e0*/  PRMT R15, RZ, 0x7610, R15 ;  /* 0x00007610ff0f7816 */ /* 0x001fe4000000000f */
[----:B-1----:R-:W-:Y:S02]  /*e7f0*/  PRMT R14, RZ, 0x7610, R14 ;  /* 0x00007610ff0e7816 */ /* 0x002fe4000000000e */
[----:B------:R-:W-:-:S07]  /*e800*/  ISETP.GT.AND P1, PT, R3, 0x1, PT ;  /* 0x000000010300780c */ /* 0x000fce0003f24270 */
[----:B--2---:R-:W2:Y:S04]  /*e810*/  @P0 LDG.E.U16 R15, desc[UR6][R4.64] ;  /* 0x00000006040f0981 */ /* 0x004ea8000c1e1500 */
[----:B--2---:R0:W-:Y:S04]  /*e820*/  STL [R1+0x520], R15 ;  /* 0x0005200f01007387 */ /* 0x0041e80000100800 */
[----:B0-----:R-:W2:Y:S04]  /*e830*/  LDL.LU R15, [R1+0x2b0c] ;  /* 0x002b0c00010f7983 */ /* 0x001ea80000300800 */
[----:B------:R-:W3:Y:S01]  /*e840*/  LDL.64 R4, [R1+0x3e0] ;  /* 0x0003e00001047983 */ /* 0x000ee20000100a00 */
[----:B------:R-:W-:-:S02]  /*e850*/  ISETP.GT.AND P2, PT, R3, 0x2, PT ;  /* 0x000000020300780c */ /* 0x000fc40003f44270 */
[----:B--2---:R-:W-:Y:S01]  /*e860*/  PRMT R15, RZ, 0x7610, R15 ;  /* 0x00007610ff0f7816 */ /* 0x004fe2000000000f */
[----:B---3--:R-:W2:Y:S04]  /*e870*/  @P0 LDG.E.U16 R14, desc[UR6][R4.64] ;  /* 0x00000006040e0981 */ /* 0x008ea8000c1e1500 */
[----:B--2---:R0:W-:Y:S04]  /*e880*/  STL [R1+0x51c], R14 ;  /* 0x00051c0e01007387 */ /* 0x0041e80000100800 */
[----:B0-----:R-:W2:Y:S04]  /*e890*/  LDL.LU R14, [R1+0x2b08] ;  /* 0x002b0800010e7983 */ /* 0x001ea80000300800 */
[----:B------:R-:W3:Y:S04]  /*e8a0*/  LDL R4, [R1+0x1078] ;  /* 0x0010780001047983 */ /* 0x000ee80000100800 */
[----:B------:R-:W3:Y:S01]  /*e8b0*/  LDL R5, [R1+0x107c] ;  /* 0x00107c0001057983 */ /* 0x000ee20000100800 */
[----:B--2---:R-:W-:-:S02]  /*e8c0*/  PRMT R14, RZ, 0x7610, R14 ;  /* 0x00007610ff0e7816 */ /* 0x004fc4000000000e */
[----:B---3--:R-:W-:-:S04]  /*e8d0*/  @P1 LOP3.LUT R5, R5, R4, RZ, 0x3c, !PT ;  /* 0x0000000405051212 */ /* 0x008fc800078e3cff */
[----:B------:R-:W-:-:S04]  /*e8e0*/  @P1 LOP3.LUT R4, R5, R4, RZ, 0x3c, !PT ;  /* 0x0000000405041212 */ /* 0x000fc800078e3cff */
[----:B------:R-:W-:-:S05]  /*e8f0*/  @P1 LOP3.LUT R5, R5, R4, RZ, 0x3c, !PT ;  /* 0x0000000405051212 */ /* 0x000fca00078e3cff */
[----:B------:R-:W2:Y:S04]  /*e900*/  @P1 LDG.E.U16 R15, desc[UR6][R4.64] ;  /* 0x00000006040f1981 */ /* 0x000ea8000c1e1500 */
[----:B--2---:R0:W-:Y:S04]  /*e910*/  STL [R1+0x518], R15 ;  /* 0x0005180f01007387 */ /* 0x0041e80000100800 */
[----:B0-----:R-:W2:Y:S04]  /*e920*/  LDL.LU R15, [R1+0x2b04] ;  /* 0x002b0400010f7983 */ /* 0x001ea80000300800 */
[----:B------:R-:W3:Y:S04]  /*e930*/  LDL R4, [R1+0x1070] ;  /* 0x0010700001047983 */ /* 0x000ee80000100800 */
[----:B------:R-:W3:Y:S01]  /*e940*/  LDL R5, [R1+0x1074] ;  /* 0x0010740001057983 */ /* 0x000ee20000100800 */
[----:B------:R-:W-:-:S02]  /*e950*/  ISETP.GT.AND P0, PT, R3, 0x3, PT ;  /* 0x000000030300780c */ /* 0x000fc40003f04270 */
[----:B--2---:R-:W-:Y:S02]  /*e960*/  PRMT R15, RZ, 0x7610, R15 ;  /* 0x00007610ff0f7816 */ /* 0x004fe4000000000f */
        /* <DEDUP_REMOVED lines=530> */
[----:B------:R-:W-:-:S02]  /*10a90*/  PRMT R0, RZ, 0x7610, R0 ;  /* 0x00007610ff007816 */ /* 0x000fc40000000000 */
[----:B------:R-:W-:Y:S02]  /*10aa0*/  ISETP.GT.AND P1, PT, R3, 0x1f, PT ;  /* 0x0000001f0300780c */ /* 0x000fe40003f24270 */
        /* <DEDUP_REMOVED lines=10> */
[----:B---3--:R-:W-:-:S04]  /*10b50*/  @P0 LOP3.LUT R5, R5, R4, RZ, 0x3c, !PT ;  /* 0x0000000405050212 */ /* 0x008fc800078e3cff */
[----:B------:R-:W-:-:S04]  /*10b60*/  @P0 LOP3.LUT R4, R5, R4, RZ, 0x3c, !PT ;  /* 0x0000000405040212 */ /* 0x000fc800078e3cff */
[----:B------:R-:W-:-:S05]  /*10b70*/  @P0 LOP3.LUT R5, R5, R4, RZ, 0x3c, !PT ;  /* 0x0000000405050212 */ /* 0x000fca00078e3cff */
[----:B------:R-:W3:Y:S04]  /*10b80*/  @P0 LDG.E.U16 R15, desc[UR6][R4.64] ;  /* 0x00000006040f0981 */ /* 0x000ee8000c1e1500 */
[----:B---3--:R0:W-:Y:S04]  /*10b90*/  STL [R1+0x41c], R15 ;  /* 0x00041c0f01007387 */ /* 0x0081e80000100800 */
[----:B0-----:R-:W3:Y:S04]  /*10ba0*/  LDL.LU R15, [R1+0x2a1c] ;  /* 0x002a1c00010f7983 */ /* 0x001ee80000300800 */
[----:B------:R-:W4:Y:S04]  /*10bb0*/  LDL R4, [R1+0xea0] ;  /* 0x000ea00001047983 */ /* 0x000f280000100800 */
[----:B------:R-:W4:Y:S01]  /*10bc0*/  LDL R5, [R1+0xea4] ;  /* 0x000ea40001057983 */ /* 0x000f220000100800 */
[----:B---3--:R-:W-:-:S02]  /*10bd0*/  PRMT R15, RZ, 0x7610, R15 ;  /* 0x00007610ff0f7816 */ /* 0x008fc4000000000f */
[----:B----4-:R-:W-:-:S04]  /*10be0*/  @P0 LOP3.LUT R5, R5, R4, RZ, 0x3c, !PT ;  /* 0x0000000405050212 */ /* 0x010fc800078e3cff */
[----:B------:R-:W-:-:S04]  /*10bf0*/  @P0 LOP3.LUT R4, R5, R4, RZ, 0x3c, !PT ;  /* 0x0000000405040212 */ /* 0x000fc800078e3cff */
[----:B------:R-:W-:-:S05]  /*10c00*/  @P0 LOP3.LUT R5, R5, R4, RZ, 0x3c, !PT ;  /* 0x0000000405050212 */ /* 0x000fca00078e3cff */
[----:B------:R-:W3:Y:S04]  /*10c10*/  @P0 LDG.E.U16 R0, desc[UR6][R4.64] ;  /* 0x0000000604000981 */ /* 0x000ee8000c1e1500 */
[----:B------:R-:W4:Y:S04]  /*10c20*/  LDL R4, [R1+0xe98] ;  /* 0x000e980001047983 */ /* 0x000f280000100800 */
[----:B------:R-:W4:Y:S01]  /*10c30*/  LDL R5, [R1+0xe9c] ;  /* 0x000e9c0001057983 */ /* 0x000f220000100800 */
[----:B--2---:R-:W-:Y:S02]  /*10c40*/  PRMT R14, RZ, 0x7610, R14 ;  /* 0x00007610ff0e7816 */ /* 0x004fe4000000000e */
[----:B------:R-:W-:Y:S01]  /*10c50*/  ISETP.GT.AND P0, PT, R3, 0x21, PT ;  /* 0x000000210300780c */ /* 0x000fe20003f04270 */
[----:B---3--:R-:W-:Y:S01]  /*10c60*/  STL [R1+0x26f4], R0 ;  /* 0x0026f40001007387 */ /* 0x008fe20000100800 */
[----:B----4-:R-:W-:-:S04]  /*10c70*/  @P1 LOP3.LUT R5, R5, R4, RZ, 0x3c, !PT ;  /* 0x0000000405051212 */ /* 0x010fc800078e3cff */
        /* <DEDUP_REMOVED lines=263> */
[----:B------:R-:W3:Y:S02]  /*11cf0*/  LDL R5, [R1+0xdbc] ;  /* 0x000dbc0001057983 */ /* 0x000ee40000100800 */
        /* <DEDUP_REMOVED lines=8> */
[----:B--2---:R-:W-:-:S02]  /*11d80*/  PRMT R14, RZ, 0x7610, R14 ;  /* 0x00007610ff0e7816 */ /* 0x004fc4000000000e */
[----:B------:R-:W-:Y:S02]  /*11d90*/  ISETP.GT.AND P2, PT, R3, 0x2f, PT ;  /* 0x0000002f0300780c */ /* 0x000fe40003f44270 */
[----:B----4-:R-:W-:-:S04]  /*11da0*/  @P0 LOP3.LUT R5, R5, R4, RZ, 0x3c, !PT ;  /* 0x0000000405050212 */ /* 0x010fc800078e3cff */
[----:B------:R-:W-:-:S04]  /*11db0*/  @P0 LOP3.LUT R4, R5, R4, RZ, 0x3c, !PT ;  /* 0x0000000405040212 */ /* 0x000fc800078e3cff */
[----:B------:R-:W-:-:S05]  /*11dc0*/  @P0 LOP3.LUT R5, R5, R4, RZ, 0x3c, !PT ;  /* 0x0000000405050212 */ /* 0x000fca00078e3cff */
[----:B------:R-:W2:Y:S04]  /*11dd0*/  @P0 LDG.E.U16 R0, desc[UR6][R4.64] ;  /* 0x0000000604000981 */ /* 0x000ea8000c1e1500 */
[----:B------:R-:W4:Y:S04]  /*11de0*/  LDL R4, [R1+0xda8] ;  /* 0x000da80001047983 */ /* 0x000f280000100800 */
[----:B------:R-:W4:Y:S01]  /*11df0*/  LDL R5, [R1+0xdac] ;  /* 0x000dac0001057983 */ /* 0x000f220000100800 */
[----:B---3--:R-:W-:Y:S02]  /*11e00*/  PRMT R15, RZ, 0x7610, R15 ;  /* 0x00007610ff0f7816 */ /* 0x008fe4000000000f */
[----:B------:R-:W-:Y:S01]  /*11e10*/  ISETP.GT.AND P0, PT, R3, 0x30, PT ;  /* 0x000000300300780c */ /* 0x000fe20003f04270 */
[----:B--2---:R-:W-:Y:S01]  /*11e20*/  STL [R1+0x2750], R0 ;  /* 0x0027500001007387 */ /* 0x004fe20000100800 */
        /* <DEDUP_REMOVED lines=928> */
[----:B----4-:R-:W-:-:S04]  /*15830*/  @P2 LOP3.LUT R5, R5, R4, RZ, 0x3c, !PT ;  /* 0x0000000405052212 */ /* 0x010fc800078e3cff */
[----:B------:R-:W-:-:S04]  /*15840*/  @P2 LOP3.LUT R4, R5, R4, RZ, 0x3c, !PT ;  /* 0x0000000405042212 */ /* 0x000fc800078e3cff */
[----:B------:R-:W-:-:S05]  /*15850*/  @P2 LOP3.LUT R5, R5, R4, RZ, 0x3c, !PT ;  /* 0x0000000405052212 */ /* 0x000fca00078e3cff */
[----:B------:R-:W2:Y:S04]  /*15860*/  @P2 LDG.E.U16 R14, desc[UR6][R4.64] ;  /* 0x00000006040e2981 */ /* 0x000ea8000c1e1500 */
[----:B--2---:R0:W-:Y:S04]  /*15870*/  STL [R1+0x528], R14 ;  /* 0x0005280e01007387 */ /* 0x0041e80000100800 */
[----:B0-----:R-:W2:Y:S04]  /*15880*/  LDL.LU R14, [R1+0x281c] ;  /* 0x00281c00010e7983 */ /* 0x001ea80000300800 */
[----:B------:R-:W4:Y:S04]  /*15890*/  LDL R4, [R1+0xa90] ;  /* 0x000a900001047983 */ /* 0x000f280000100800 */
[----:B------:R-:W4:Y:S01]  /*158a0*/  LDL R5, [R1+0xa94] ;  /* 0x000a940001057983 */ /* 0x000f220000100800 */
[----:B------:R-:W-:-:S02]  /*158b0*/  PRMT R29, RZ, 0x7610, R29 ;  /* 0x00007610ff1d7816 */ /* 0x000fc4000000001d */
[----:B------:R-:W-:Y:S02]  /*158c0*/  ISETP.GT.AND P0, PT, R3, 0x60, PT ;  /* 0x000000600300780c */ /* 0x000fe40003f04270 */
[----:B----4-:R-:W-:-:S04]  /*158d0*/  @P2 LOP3.LUT R5, R5, R4, RZ, 0x3c, !PT ;  /* 0x0000000405052212 */ /* 0x010fc800078e3cff */
[----:B------:R-:W-:-:S04]  /*158e0*/  @P2 LOP3.LUT R4, R5, R4, RZ, 0x3c, !PT ;  /* 0x0000000405042212 */ /* 0x000fc800078e3cff */
[----:B------:R-:W-:-:S05]  /*158f0*/  @P2 LOP3.LUT R5, R5, R4, RZ, 0x3c, !PT ;  /* 0x0000000405052212 */ /* 0x000fca00078e3cff */
[----:B------:R-:W4:Y:S04]  /*15900*/  @P2 LDG.E.U16 R29, desc[UR6][R4.64] ;  /* 0x00000006041d2981 */ /* 0x000f28000c1e1500 */
[----:B----4-:R0:W-:Y:S04]  /*15910*/  STL [R1+0x524], R29 ;  /* 0x0005241d01007387 */ /* 0x0101e80000100800 */
[----:B0-----:R-:W4:Y:S04]  /*15920*/  LDL.LU R29, [R1+0x2818] ;  /* 0x00281800011d7983 */ /* 0x001f280000300800 */
[----:B------:R-:W3:Y:S04]  /*15930*/  LDL R4, [R1+0xa88] ;  /* 0x000a880001047983 */ /* 0x000ee80000100800 */
[----:B------:R-:W3:Y:S01]  /*15940*/  LDL R5, [R1+0xa8c] ;  /* 0x000a8c0001057983 */ /* 0x000ee20000100800 */
[----:B------:R-:W-:-:S02]  /*15950*/  PRMT R17, RZ, 0x7610, R17 ;  /* 0x00007610ff117816 */ /* 0x000fc40000000011 */
[----:B---3--:R-:W-:-:S04]  /*15960*/  @P0 LOP3.LUT R5, R5, R4, RZ, 0x3c, !PT ;  /* 0x0000000405050212 */ /* 0x008fc800078e3cff */
[----:B------:R-:W-:-:S04]  /*15970*/  @P0 LOP3.LUT R4, R5, R4, RZ, 0x3c, !PT ;  /* 0x0000000405040212 */ /* 0x000fc800078e3cff */
[----:B------:R-:W-:-:S05]  /*15980*/  @P0 LOP3.LUT R5, R5, R4, RZ, 0x3c, !PT ;  /* 0x0000000405050212 */ /* 0x000fca00078e3cff */
[----:B------:R-:W3:Y:S04]  /*15990*/  @P0 LDG.E.U16 R17, desc[UR6][R4.64] ;  /* 0x0000000604110981 */ /* 0x000ee8000c1e1500 */
[----:B---3--:R0:W-:Y:S04]  /*159a0*/  STL [R1+0x5c], R17 ;  /* 0x00005c1101007387 */ /* 0x0081e80000100800 */
[----:B0-----:R-:W3:Y:S04]  /*159b0*/  LDL.LU R17, [R1+0x2814] ;  /* 0x0028140001117983 */ /* 0x001ee80000300800 */
[----:B------:R-:W2:Y:S04]  /*159c0*/  LDL R4, [R1+0xa80] ;  /* 0x000a800001047983 */ /* 0x000ea80000100800 */
[----:B------:R-:W2:Y:S01]  /*159d0*/  LDL R5, [R1+0xa84] ;  /* 0x000a840001057983 */ /* 0x000ea20000100800 */
[----:B------:R-:W-:-:S02]  /*159e0*/  PRMT R16, RZ, 0x7610, R16 ;  /* 0x00007610ff107816 */ /* 0x000fc40000000010 */
[----:B------:R-:W-:Y:S02]  /*159f0*/  ISETP.GT.AND P1, PT, R3, 0x61, PT ;  /* 0x000000610300780c */ /* 0x000fe40003f24270 */
[----:B--2---:R-:W-:-:S04]  /*15a00*/  @P0 LOP3.LUT R5, R5, R4, RZ, 0x3c, !PT ;  /* 0x0000000405050212 */ /* 0x004fc800078e3cff */
        /* <DEDUP_REMOVED lines=17> */
[----:B------:R-:W-:Y:S02]  /*15b20*/  ISETP.GT.AND P0, PT, R3, 0x62, PT ;  /* 0x000000620300780c */ /* 0x000fe40003f04270 */
        /* <DEDUP_REMOVED lines=118> */
[----:B------:R-:W2:Y:S04]  /*16290*/  LDL R4, [R1+0x9f0] ;  /* 0x0009f00001047983 */ /* 0x000ea80000100800 */
[----:B------:R-:W2:Y:S01]  /*162a0*/  LDL R5, [R1+0x9f4] ;  /* 0x0009f40001057983 */ /* 0x000ea20000100800 */
[----:B------:R-:W-:-:S03]  /*162b0*/  PRMT R21, RZ, 0x7610, R21 ;  /* 0x00007610ff157816 */ /* 0x000fc60000000015 */
[----:B---3--:R0:W-:Y:S04]  /*162c0*/  STL [R1+0x24], R15 ;  /* 0x0000240f01007387 */ /* 0x0081e80000100800 */
[----:B0-----:R-:W3:Y:S01]  /*162d0*/  LDL R15, [R1+0x9d4] ;  /* 0x0009d400010f7983 */ /* 0x001ee20000100800 */
[-C--:B--2---:R-:W-:Y:S02]  /*162e0*/  @P2 LOP3.LUT R5, R5, R4.reuse, RZ, 0x3c, !PT ;  /* 0x0000000405052212 */ /* 0x084fe400078e3cff */
[----:B------:R-:W-:Y:S02]  /*162f0*/  ISETP.GT.AND P1, PT, R3, 0x6a, PT ;  /* 0x0000006a0300780c */ /* 0x000fe40003f24270 */
        /* <DEDUP_REMOVED lines=12> */
[----:B------:R-:W3:Y:S04]  /*163c0*/  LDL R4, [R1+0x9e0] ;  /* 0x0009e00001047983 */ /* 0x000ee80000100800 */
[----:B------:R-:W3:Y:S01]  /*163d0*/  LDL R5, [R1+0x9e4] ;  /* 0x0009e40001057983 */ /* 0x000ee20000100800 */
[----:B------:R-:W-:-:S03]  /*163e0*/  PRMT R20, RZ, 0x7610, R20 ;  /* 0x00007610ff147816 */ /* 0x000fc60000000014 */
[----:B----4-:R0:W-:Y:S04]  /*163f0*/  STL [R1+0x1c], R2 ;  /* 0x00001c0201007387 */ /* 0x0101e80000100800 */
[----:B0-----:R-:W4:Y:S01]  /*16400*/  LDL R2, [R1+0x9c4] ;  /* 0x0009c40001027983 */ /* 0x001f220000100800 */
[-C--:B---3--:R-:W-:Y:S02]  /*16410*/  @P1 LOP3.LUT R5, R5, R4.reuse, RZ, 0x3c, !PT ;  /* 0x0000000405051212 */ /* 0x088fe400078e3cff */
[----:B------:R-:W-:Y:S02]  /*16420*/  ISETP.GT.AND P2, PT, R3, 0x6b, PT ;  /* 0x0000006b0300780c */ /* 0x000fe40003f44270 */
        /* <DEDUP_REMOVED lines=11> */
[----:B------:R-:W2:Y:S01]  /*164e0*/  @P2 LDG.E.U16 R7, desc[UR6][R4.64] ;  /* 0x0000000604072981 */ /* 0x000ea2000c1e1500 */
[----:B------:R-:W-:-:S03]  /*164f0*/  PRMT R6, RZ, 0x7610, R6 ;  /* 0x00007610ff067816 */ /* 0x000fc60000000006 */
[----:B--2---:R0:W-:Y:S04]  /*16500*/  STL [R1+0x14], R7 ;  /* 0x0000140701007387 */ /* 0x0041e80000100800 */
[----:B0-----:R-:W2:Y:S04]  /*16510*/  LDL.LU R7, [R1+0x27d0] ;  /* 0x0027d00001077983 */ /* 0x001ea80000300800 */
[----:B------:R-:W4:Y:S01]  /*16520*/  LDL R5, [R1+0x9d0] ;  /* 0x0009d00001057983 */ /* 0x000f220000100800 */
[----:B------:R-:W-:Y:S01]  /*16530*/  @P2 IMAD.MOV.U32 R4, RZ, RZ, R15 ;  /* 0x000000ffff042224 */ /* 0x000fe200078e000f */
[----:B------:R-:W-:-:S02]  /*16540*/  ISETP.GT.AND P1, PT, R3, 0x6c, PT ;  /* 0x0000006c0300780c */ /* 0x000fc40003f24270 */
[----:B------:R-:W3:Y:S04]  /*16550*/  LDL R15, [R1+0x984] ;  /* 0x00098400010f7983 */ /* 0x000ee80000100800 */
[----:B----4-:R-:W4:Y:S04]  /*16560*/  @P2 LDG.E.U16 R6, desc[UR6][R4.64] ;  /* 0x0000000604062981 */ /* 0x010f28000c1e1500 */
[----:B----4-:R0:W-:Y:S04]  /*16570*/  STL [R1+0x10], R6 ;  /* 0x0000100601007387 */ /* 0x0101e80000100800 */
[----:B0-----:R-:W4:Y:S04]  /*16580*/  LDL.LU R6, [R1+0x27cc] ;  /* 0x0027cc0001067983 */ /* 0x001f280000300800 */
[----:B------:R-:W2:Y:S04]  /*16590*/  LDL R4, [R1+0x9c8] ;  /* 0x0009c80001047983 */ /* 0x000ea80000100800 */
[----:B------:R-:W2:Y:S01]  /*165a0*/  LDL R5, [R1+0x9cc] ;  /* 0x0009cc0001057983 */ /* 0x000ea20000100800 */
[----:B------:R-:W-:-:S02]  /*165b0*/  PRMT R14, RZ, 0x7610, R14 ;  /* 0x00007610ff0e7816 */ /* 0x000fc4000000000e */
[----:B--2---:R-:W-:-:S04]  /*165c0*/  @P1 LOP3.LUT R5, R5, R4, RZ, 0x3c, !PT ;  /* 0x0000000405051212 */ /* 0x004fc800078e3cff */
[----:B------:R-:W-:-:S04]  /*165d0*/  @P1 LOP3.LUT R4, R5, R4, RZ, 0x3c, !PT ;  /* 0x0000000405041212 */ /* 0x000fc800078e3cff */
[----:B------:R-:W-:-:S05]  /*165e0*/  @P1 LOP3.LUT R5, R5, R4, RZ, 0x3c, !PT ;  /* 0x0000000405051212 */ /* 0x000fca00078e3cff */
[----:B------:R0:W2:Y:S04]  /*165f0*/  @P1 LDG.E.U16 R14, desc[UR6][R4.64] ;  /* 0x00000006040e1981 */ /* 0x0000a8000c1e1500 */
[----:B------:R-:W3:Y:S01]  /*16600*/  LDL R5, [R1+0x9c0] ;  /* 0x0009c00001057983 */ /* 0x000ee20000100800 */
[----:B------:R-:W-:Y:S01]  /*16610*/  PRMT R0, RZ, 0x7610, R0 ;  /* 0x00007610ff007816 */ /* 0x000fe20000000000 */
[----:B0-----:R-:W-:Y:S02]  /*16620*/  @P1 IMAD.MOV.U32 R4, RZ, RZ, R2 ;  /* 0x000000ffff041224 */ /* 0x001fe400078e0002 */
[----:B--2---:R0:W-:Y:S01]  /*16630*/  STL [R1+0xc], R14 ;  /* 0x00000c0e01007387 */ /* 0x0041e20000100800 */
[----:B------:R-:W-:Y:S02]  /*16640*/  ISETP.GT.AND P2, PT, R3, 0x70, PT ;  /* 0x000000700300780c */ /* 0x000fe40003f44270 */
[----:B------:R-:W-:Y:S01]  /*16650*/  PRMT R19, RZ, 0x7610, R19 ;  /* 0x00007610ff137816 */ /* 0x000fe20000000013 */
[----:B------:R-:W2:Y:S04]  /*16660*/  LDL R2, [R1+0x904] ;  /* 0x0009040001027983 */ /* 0x000ea80000100800 */
[----:B---3--:R1:W3:Y:S04]  /*16670*/  @P1 LDG.E.U16 R0, desc[UR6][R4.64] ;  /* 0x0000000604001981 */ /* 0x0082e8000c1e1500 */
[----:B0-----:R-:W4:Y:S04]  /*16680*/  LDL R14, [R1+0x90c] ;  /* 0x00090c00010e7983 */ /* 0x001f280000100800 */
[----:B------:R-:W1:Y:S04]  /*16690*/  LDL R4, [R1+0x988] ;  /* 0x0009880001047983 */ /* 0x000e680000100800 */
[----:B------:R-:W1:Y:S02]  /*166a0*/  LDL R5, [R1+0x98c] ;  /* 0x00098c0001057983 */ /* 0x000e640000100800 */
[----:B-1----:R-:W-:-:S04]  /*166b0*/  @P2 LOP3.LUT R5, R5, R4, RZ, 0x3c, !PT ;  /* 0x0000000405052212 */ /* 0x002fc800078e3cff */
[----:B------:R-:W-:-:S04]  /*166c0*/  @P2 LOP3.LUT R4, R5, R4, RZ, 0x3c, !PT ;  /* 0x0000000405042212 */ /* 0x000fc800078e3cff */
[----:B------:R-:W-:-:S05]  /*166d0*/  @P2 LOP3.LUT R5, R5, R4, RZ, 0x3c, !PT ;  /* 0x0000000405052212 */ /* 0x000fca00078e3cff */
[----:B------:R-:W2:Y:S04]  /*166e0*/  @P2 LDG.E.U16 R19, desc[UR6][R4.64] ;  /* 0x0000000604132981 */ /* 0x000ea8000c1e1500 */
[----:B---3--:R-:W-:Y:S01]  /*166f0*/  STL [R1+0x2758], R0 ;  /* 0x0027580001007387 */ /* 0x008fe20000100800 */
[----:B------:R-:W-:-:S03]  /*16700*/  PRMT R29, RZ, 0x7610, R29 ;  /* 0x00007610ff1d7816 */ /* 0x000fc6000000001d */
[----:B--2---:R0:W-:Y:S04]  /*16710*/  STL [R1], R19 ;  /* 0x0000001301007387 */ /* 0x0041e80000100800 */
[----:B0-----:R-:W2:Y:S04]  /*16720*/  LDL.LU R19, [R1+0x27c8] ;  /* 0x0027c80001137983 */ /* 0x001ea80000300800 */
[----:B------:R-:W3:Y:S01]  /*16730*/  LDL R5, [R1+0x980] ;  /* 0x0009800001057983 */ /* 0x000ee20000100800 */
[----:B------:R-:W-:Y:S01]  /*16740*/  @P2 IMAD.MOV.U32 R4, RZ, RZ, R15 ;  /* 0x000000ffff042224 */ /* 0x000fe200078e000f */
[----:B------:R-:W-:-:S02]  /*16750*/  ISETP.GT.AND P3, PT, R3, 0x78, PT ;  /* 0x000000780300780c */ /* 0x000fc40003f64270 */
[----:B------:R-:W-:Y:S01]  /*16760*/  PRMT R17, RZ, 0x7610, R17 ;  /* 0x00007610ff117816 */ /* 0x000fe20000000011 */
[----:B------:R-:W2:Y:S04]  /*16770*/  LDL R15, [R1+0x97c] ;  /* 0x00097c00010f7983 */ /* 0x000ea80000100800 */
[----:B---3--:R4:W3:Y:S04]  /*16780*/  @P2 LDG.E.U16 R29, desc[UR6][R4.64] ;  /* 0x00000006041d2981 */ /* 0x0088e8000c1e1500 */
[----:B------:R-:W2:Y:S02]  /*16790*/  LDL R5, [R1+0x908] ;  /* 0x0009080001057983 */ /* 0x000ea40000100800 */
[----:B----4-:R-:W-:-:S02]  /*167a0*/  @P3 IMAD.MOV.U32 R4, RZ, RZ, R14 ;  /* 0x000000ffff043224 */ /* 0x010fc400078e000e */
[----:B---3--:R0:W-:Y:S01]  /*167b0*/  STL [R1+0x27b4], R29 ;  /* 0x0027b41d01007387 */ /* 0x0081e20000100800 */
[----:B------:R-:W-:-:S03]  /*167c0*/  PRMT R16, RZ, 0x7610, R16 ;  /* 0x00007610ff107816 */ /* 0x000fc60000000010 */
[----:B------:R-:W3:Y:S04]  /*167d0*/  LDL R14, [R1+0x974] ;  /* 0x00097400010e7983 */ /* 0x000ee80000100800 */
[----:B--2---:R1:W2:Y:S04]  /*167e0*/  @P3 LDG.E.U16 R17, desc[UR6][R4.64] ;  /* 0x0000000604113981 */ /* 0x0042a8000c1e1500 */
[----:B0-----:R-:W4:Y:S04]  /*167f0*/  LDL R29, [R1+0x970] ;  /* 0x00097000011d7983 */ /* 0x001f280000100800 */
[----:B------:R-:W3:Y:S01]  /*16800*/  LDL R5, [R1+0x900] ;  /* 0x0009000001057983 */ /* 0x000ee20000100800 */
[----:B-1----:R-:W-:Y:S01]  /*16810*/  @P3 IMAD.MOV.U32 R4, RZ, RZ, R2 ;  /* 0x000000ffff043224 */ /* 0x002fe200078e0002 */
[----:B------:R-:W-:-:S02]  /*16820*/  ISETP.GT.AND P1, PT, R3, 0x6d, PT ;  /* 0x0000006d0300780c */ /* 0x000fc40003f24270 */
[----:B--2---:R-:W-:Y:S01]  /*16830*/  STL [R1+0x27b8], R17 ;  /* 0x0027b81101007387 */ /* 0x004fe20000100800 */
[----:B------:R-:W-:-:S03]  /*16840*/  PRMT R18, RZ, 0x7610, R18 ;  /* 0x00007610ff127816 */ /* 0x000fc60000000012 */
[----:B------:R-:W2:Y:S04]  /*16850*/  LDL R2, [R1+0x8fc] ;  /* 0x0008fc0001027983 */ /* 0x000ea80000100800 */
[----:B---3--:R0:W3:Y:S04]  /*16860*/  @P3 LDG.E.U16 R16, desc[UR6][R4.64] ;  /* 0x0000000604103981 */ /* 0x0080e8000c1e1500 */
[----:B------:R-:W0:Y:S04]  /*16870*/  LDL R4, [R1+0x9b8] ;  /* 0x0009b80001047983 */ /* 0x000e280000100800 */
[----:B------:R-:W0:Y:S02]  /*16880*/  LDL R5, [R1+0x9bc] ;  /* 0x0009bc0001057983 */ /* 0x000e240000100800 */
[----:B0-----:R-:W-:-:S04]  /*16890*/  @P1 LOP3.LUT R5, R5, R4, RZ, 0x3c, !PT ;  /* 0x0000000405051212 */ /* 0x001fc800078e3cff */
[----:B------:R-:W-:-:S04]  /*168a0*/  @P1 LOP3.LUT R4, R5, R4, RZ, 0x3c, !PT ;  /* 0x0000000405041212 */ /* 0x000fc800078e3cff */
[----:B------:R-:W-:-:S05]  /*168b0*/  @P1 LOP3.LUT R5, R5, R4, RZ, 0x3c, !PT ;  /* 0x0000000405051212 */ /* 0x000fca00078e3cff */
[----:B------:R-:W4:Y:S04]  /*168c0*/  @P1 LDG.E.U16 R18, desc[UR6][R4.64] ;  /* 0x0000000604121981 */ /* 0x000f28000c1e1500 */
[----:B---3--:R-:W-:Y:S01]  /*168d0*/  STL [R1+0x27bc], R16 ;  /* 0x0027bc1001007387 */ /* 0x008fe20000100800 */
[----:B------:R-:W-:Y:S02]  /*168e0*/  ISETP.GT.AND P2, PT, R3, 0x71, PT ;  /* 0x000000710300780c */ /* 0x000fe40003f44270 */
[----:B------:R-:W-:Y:S01]  /*168f0*/  PRMT R28, RZ, 0x7610, R28 ;  /* 0x00007610ff1c7816 */ /* 0x000fe2000000001c */
[----:B----4-:R0:W-:Y:S04]  /*16900*/  STL [R1+0x4], R18 ;  /* 0x0000041201007387 */ /* 0x0101e80000100800 */
[----:B0-----:R-:W3:Y:S04]  /*16910*/  LDL.LU R18, [R1+0x27c4] ;  /* 0x0027c40001127983 */ /* 0x001ee80000300800 */
[----:B------:R-:W4:Y:S02]  /*16920*/  LDL R5, [R1+0x978] ;  /* 0x0009780001057983 */ /* 0x000f240000100800 */
[----:B------:R-:W-:Y:S01]  /*16930*/  @P2 IMAD.MOV.U32 R4, RZ, RZ, R15 ;  /* 0x000000ffff042224 */ /* 0x000fe200078e000f */
[----:B------:R-:W-:Y:S01]  /*16940*/  PRMT R27, RZ, 0x7610, R27 ;  /* 0x00007610ff1b7816 */ /* 0x000fe2000000001b */
[----:B------:R-:W3:Y:S04]  /*16950*/  LDL R15, [R1+0x8f4] ;  /* 0x0008f400010f7983 */ /* 0x000ee80000100800 */
[----:B----4-:R0:W4:Y:S02]  /*16960*/  @P2 LDG.E.U16 R28, desc[UR6][R4.64] ;  /* 0x00000006041c2981 */ /* 0x010124000c1e1500 */
[----:B0-----:R-:W-:-:S02]  /*16970*/  @P2 IMAD.MOV.U32 R4, RZ, RZ, R14 ;  /* 0x000000ffff042224 */ /* 0x001fc400078e000e */
[----:B------:R-:W-:-:S05]  /*16980*/  @P2 IMAD.MOV.U32 R5, RZ, RZ, R29 ;  /* 0x000000ffff052224 */ /* 0x000fca00078e001d */
[----:B------:R-:W2:Y:S04]  /*16990*/  @P2 LDG.E.U16 R27, desc[UR6][R4.64] ;  /* 0x00000006041b2981 */ /* 0x000ea8000c1e1500 */
[----:B----4-:R0:W-:Y:S04]  /*169a0*/  STL [R1+0x27a0], R28 ;  /* 0x0027a01c01007387 */ /* 0x0101e80000100800 */
[----:B------:R-:W4:Y:S04]  /*169b0*/  LDL R29, [R1+0x968] ;  /* 0x00096800011d7983 */ /* 0x000f280000100800 */
[----:B------:R-:W4:Y:S04]  /*169c0*/  LDL R14, [R1+0x96c] ;  /* 0x00096c00010e7983 */ /* 0x000f280000100800 */
[----:B0-----:R-:W3:Y:S04]  /*169d0*/  LDL R28, [R1+0x8f8] ;  /* 0x0008f800011c7983 */ /* 0x001ee80000100800 */
[----:B--2---:R0:W-:Y:S04]  /*169e0*/  STL [R1+0x27a4], R27 ;  /* 0x0027a41b01007387 */ /* 0x0041e80000100800 */
[----:B0-----:R-:W2:Y:S01]  /*169f0*/  LDL R27, [R1+0x8f0] ;  /* 0x0008f000011b7983 */ /* 0x001ea20000100800 */
[----:B------:R-:W-:-:S02]  /*16a00*/  ISETP.GT.AND P3, PT, R3, 0x79, PT ;  /* 0x000000790300780c */ /* 0x000fc40003f64270 */
[----:B------:R-:W-:Y:S02]  /*16a10*/  PRMT R13, RZ, 0x7610, R13 ;  /* 0x00007610ff0d7816 */ /* 0x000fe4000000000d */
[----:B------:R-:W-:Y:S02]  /*16a20*/  ISETP.GT.AND P2, PT, R3, 0x72, PT ;  /* 0x000000720300780c */ /* 0x000fe40003f44270 */
[----:B------:R-:W-:-:S07]  /*16a30*/  PRMT R12, RZ, 0x7610, R12 ;  /* 0x00007610ff0c7816 */ /* 0x000fce000000000c */
[----:B------:R-:W-:Y:S02]  /*16a40*/  @P3 IMAD.MOV.U32 R4, RZ, RZ, R2 ;  /* 0x000000ffff043224 */ /* 0x000fe400078e0002 */
[----:B------:R-:W4:Y:S01]  /*16a50*/  LDL R2, [R1+0x964] ;  /* 0x0009640001027983 */ /* 0x000f220000100800 */
[----:B------:R-:W-:Y:S01]  /*16a60*/  PRMT R26, RZ, 0x7610, R26 ;  /* 0x00007610ff1a7816 */ /* 0x000fe2000000001a */
[----:B---3--:R-:W-:Y:S02]  /*16a70*/  @P3 IMAD.MOV.U32 R5, RZ, RZ, R28 ;  /* 0x000000ffff053224 */ /* 0x008fe400078e001c */
[----:B------:R-:W3:Y:S04]  /*16a80*/  LDL R28, [R1+0x960] ;  /* 0x00096000011c7983 */ /* 0x000ee80000100800 */
[----:B------:R0:W3:Y:S02]  /*16a90*/  @P3 LDG.E.U16 R13, desc[UR6][R4.64] ;  /* 0x00000006040d3981 */ /* 0x0000e4000c1e1500 */
[----:B0-----:R-:W-:-:S02]  /*16aa0*/  @P3 IMAD.MOV.U32 R4, RZ, RZ, R15 ;  /* 0x000000ffff043224 */ /* 0x001fc400078e000f */
[----:B--2---:R-:W-:-:S05]  /*16ab0*/  @P3 IMAD.MOV.U32 R5, RZ, RZ, R27 ;  /* 0x000000ffff053224 */ /* 0x004fca00078e001b */
[----:B------:R4:W2:Y:S02]  /*16ac0*/  @P3 LDG.E.U16 R12, desc[UR6][R4.64] ;  /* 0x00000006040c3981 */ /* 0x0008a4000c1e1500 */
[----:B----4-:R-:W-:Y:S02]  /*16ad0*/  @P2 IMAD.MOV.U32 R4, RZ, RZ, R14 ;  /* 0x000000ffff042224 */ /* 0x010fe400078e000e */
[----:B------:R-:W-:-:S05]  /*16ae0*/  @P2 IMAD.MOV.U32 R5, RZ, RZ, R29 ;  /* 0x000000ffff052224 */ /* 0x000fca00078e001d */
[----:B------:R0:W4:Y:S01]  /*16af0*/  @P2 LDG.E.U16 R26, desc[UR6][R4.64] ;  /* 0x00000006041a2981 */ /* 0x000122000c1e1500 */
[----:B------:R-:W-:Y:S01]  /*16b00*/  PRMT R25, RZ, 0x7610, R25 ;  /* 0x00007610ff197816 */ /* 0x000fe20000000019 */
[----:B0-----:R-:W-:Y:S02]  /*16b10*/  @P2 IMAD.MOV.U32 R4, RZ, RZ, R2 ;  /* 0x000000ffff042224 */ /* 0x001fe400078e0002 */
[----:B---3--:R-:W-:Y:S04]  /*16b20*/  STL [R1+0x27a8], R13 ;  /* 0x0027a80d01007387 */ /* 0x008fe80000100800 */
[----:B------:R-:W3:Y:S04]  /*16b30*/  LDL R27, [R1+0x8e8] ;  /* 0x0008e800011b7983 */ /* 0x000ee80000100800 */
[----:B------:R-:W3:Y:S01]  /*16b40*/  LDL R15, [R1+0x8ec] ;  /* 0x0008ec00010f7983 */ /* 0x000ee20000100800 */
[----:B------:R-:W-:-:S05]  /*16b50*/  @P2 IMAD.MOV.U32 R5, RZ, RZ, R28 ;  /* 0x000000ffff052224 */ /* 0x000fca00078e001c */
[----:B------:R3:W3:Y:S04]  /*16b60*/  @P2 LDG.E.U16 R25, desc[UR6][R4.64] ;  /* 0x0000000604192981 */ /* 0x0006e8000c1e1500 */
[----:B--2---:R0:W-:Y:S04]  /*16b70*/  STL [R1+0x27ac], R12 ;  /* 0x0027ac0c01007387 */ /* 0x0041e80000100800 */
[----:B------:R-:W2:Y:S04]  /*16b80*/  LDL R14, [R1+0x8e0] ;  /* 0x0008e000010e7983 */ /* 0x000ea80000100800 */
[----:B0-----:R-:W2:Y:S04]  /*16b90*/  LDL R12, [R1+0x8e4] ;  /* 0x0008e400010c7983 */ /* 0x001ea80000100800 */
[----:B----4-:R0:W-:Y:S04]  /*16ba0*/  STL [R1+0x2788], R26 ;  /* 0x0027881a01007387 */ /* 0x0101e80000100800 */
[----:B------:R-:W4:Y:S04]  /*16bb0*/  LDL R2, [R1+0x95c] ;  /* 0x00095c0001027983 */ /* 0x000f280000100800 */
[----:B0-----:R-:W4:Y:S01]  /*16bc0*/  LDL R26, [R1+0x958] ;  /* 0x00095800011a7983 */ /* 0x001f220000100800 */
[----:B------:R-:W-:-:S02]  /*16bd0*/  ISETP.GT.AND P3, PT, R3, 0x7a, PT ;  /* 0x0000007a0300780c */ /* 0x000fc40003f64270 */
[----:B------:R-:W-:Y:S02]  /*16be0*/  PRMT R11, RZ, 0x7610, R11 ;  /* 0x00007610ff0b7816 */ /* 0x000fe4000000000b */
[----:B------:R-:W-:Y:S02]  /*16bf0*/  ISETP.GT.AND P2, PT, R3, 0x73, PT ;  /* 0x000000730300780c */ /* 0x000fe40003f44270 */
[----:B------:R-:W-:Y:S02]  /*16c00*/  PRMT R10, RZ, 0x7610, R10 ;  /* 0x00007610ff0a7816 */ /* 0x000fe4000000000a */
[----:B------:R-:W-:-:S05]  /*16c10*/  PRMT R23, RZ, 0x7610, R23 ;  /* 0x00007610ff177816 */ /* 0x000fca0000000017 */
[----:B---3--:R-:W-:Y:S02]  /*16c20*/  @P3 IMAD.MOV.U32 R5, RZ, RZ, R27 ;  /* 0x000000ffff053224 */ /* 0x008fe400078e001b */
[----:B------:R-:W-:-:S05]  /*16c30*/  @P3 IMAD.MOV.U32 R4, RZ, RZ, R15 ;  /* 0x000000ffff043224 */ /* 0x000fca00078e000f */
[----:B------:R2:W3:Y:S04]  /*16c40*/  @P3 LDG.E.U16 R11, desc[UR6][R4.64] ;  /* 0x00000006040b3981 */ /* 0x0004e8000c1e1500 */
[----:B------:R0:W-:Y:S04]  /*16c50*/  STL [R1+0x278c], R25 ;  /* 0x00278c1901007387 */ /* 0x0001e80000100800 */
[----:B------:R-:W3:Y:S04]  /*16c60*/  LDL R15, [R1+0x954] ;  /* 0x00095400010f7983 */ /* 0x000ee80000100800 */
[----:B0-----:R-:W3:Y:S01]  /*16c70*/  LDL R25, [R1+0x950] ;  /* 0x0009500001197983 */ /* 0x001ee20000100800 */
[----:B--2---:R-:W-:-:S02]  /*16c80*/  @P3 IMAD.MOV.U32 R5, RZ, RZ, R14 ;  /* 0x000000ffff053224 */ /* 0x004fc400078e000e */
[----:B------:R-:W-:-:S05]  /*16c90*/  @P3 IMAD.MOV.U32 R4, RZ, RZ, R12 ;  /* 0x000000ffff043224 */ /* 0x000fca00078e000c */
[----:B------:R4:W2:Y:S02]  /*16ca0*/  @P3 LDG.E.U16 R10, desc[UR6][R4.64] ;  /* 0x00000006040a3981 */ /* 0x0008a4000c1e1500 */
[----:B----4-:R-:W-:Y:S02]  /*16cb0*/  @P2 IMAD.MOV.U32 R4, RZ, RZ, R2 ;  /* 0x000000ffff042224 */ /* 0x010fe400078e0002 */
[----:B------:R-:W-:-:S05]  /*16cc0*/  @P2 IMAD.MOV.U32 R5, RZ, RZ, R26 ;  /* 0x000000ffff052224 */ /* 0x000fca00078e001a */
[----:B------:R0:W4:Y:S01]  /*16cd0*/  @P2 LDG.E.U16 R23, desc[UR6][R4.64] ;  /* 0x0000000604172981 */ /* 0x000122000c1e1500 */
[----:B------:R-:W-:-:S03]  /*16ce0*/  PRMT R22, RZ, 0x7610, R22 ;  /* 0x00007610ff167816 */ /* 0x000fc60000000016 */
[----:B---3--:R-:W-:Y:S04]  /*16cf0*/  STL [R1+0x2790], R11 ;  /* 0x0027900b01007387 */ /* 0x008fe80000100800 */
[----:B------:R-:W3:Y:S04]  /*16d00*/  LDL R14, [R1+0x8d8] ;  /* 0x0008d800010e7983 */ /* 0x000ee80000100800 */
[----:B------:R-:W3:Y:S01]  /*16d10*/  LDL R12, [R1+0x8dc] ;  /* 0x0008dc00010c7983 */ /* 0x000ee20000100800 */
[----:B0-----:R-:W-:Y:S02]  /*16d20*/  @P2 IMAD.MOV.U32 R4, RZ, RZ, R15 ;  /* 0x000000ffff042224 */ /* 0x001fe400078e000f */
[----:B------:R-:W-:-:S05]  /*16d30*/  @P2 IMAD.MOV.U32 R5, RZ, RZ, R25 ;  /* 0x000000ffff052224 */ /* 0x000fca00078e0019 */
[----:B------:R3:W3:Y:S04]  /*16d40*/  @P2 LDG.E.U16 R22, desc[UR6][R4.64] ;  /* 0x0000000604162981 */ /* 0x0006e8000c1e1500 */
[----:B--2---:R0:W-:Y:S04]  /*16d50*/  STL [R1+0x2794], R10 ;  /* 0x0027940a01007387 */ /* 0x0041e80000100800 */
[----:B------:R-:W2:Y:S04]  /*16d60*/  LDL R2, [R1+0x8d4] ;  /* 0x0008d40001027983 */ /* 0x000ea80000100800 */
[----:B0-----:R-:W2:Y:S04]  /*16d70*/  LDL R10, [R1+0x8d0] ;  /* 0x0008d000010a7983 */ /* 0x001ea80000100800 */
[----:B----4-:R-:W-:Y:S04]  /*16d80*/  STL [R1+0x276c], R23 ;  /* 0x00276c1701007387 */ /* 0x010fe80000100800 */
[----:B------:R-:W4:Y:S04]  /*16d90*/  LDL R25, [R1+0x9b0] ;  /* 0x0009b00001197983 */ /* 0x000f280000100800 */
[----:B------:R-:W4:Y:S01]  /*16da0*/  LDL R15, [R1+0x9b4] ;  /* 0x0009b400010f7983 */ /* 0x000f220000100800 */
[----:B------:R-:W-:-:S02]  /*16db0*/  ISETP.GT.AND P3, PT, R3, 0x7b, PT ;  /* 0x0000007b0300780c */ /* 0x000fc40003f64270 */
[----:B------:R-:W-:Y:S02]  /*16dc0*/  PRMT R9, RZ, 0x7610, R9 ;  /* 0x00007610ff097816 */ /* 0x000fe40000000009 */
[----:B------:R-:W-:Y:S02]  /*16dd0*/  PRMT R8, RZ, 0x7610, R8 ;  /* 0x00007610ff087816 */ /* 0x000fe40000000008 */
[----:B------:R-:W-:-:S07]  /*16de0*/  PRMT R24, RZ, 0x7610, R24 ;  /* 0x00007610ff187816 */ /* 0x000fce0000000018 */
[----:B---3--:R-:W-:Y:S02]  /*16df0*/  @P3 IMAD.MOV.U32 R5, RZ, RZ, R14 ;  /* 0x000000ffff053224 */ /* 0x008fe400078e000e */
[----:B------:R-:W-:-:S05]  /*16e00*/  @P3 IMAD.MOV.U32 R4, RZ, RZ, R12 ;  /* 0x000000ffff043224 */ /* 0x000fca00078e000c */
[----:B------:R2:W3:Y:S04]  /*16e10*/  @P3 LDG.E.U16 R9, desc[UR6][R4.64] ;  /* 0x0000000604093981 */ /* 0x0004e8000c1e1500 */
[----:B------:R0:W-:Y:S04]  /*16e20*/  STL [R1+0x2770], R22 ;  /* 0x0027701601007387 */ /* 0x0001e80000100800 */
[----:B------:R-:W3:Y:S04]  /*16e30*/  LDL R14, [R1+0x948] ;  /* 0x00094800010e7983 */ /* 0x000ee80000100800 */
[----:B------:R-:W3:Y:S01]  /*16e40*/  LDL R12, [R1+0x94c] ;  /* 0x00094c00010c7983 */ /* 0x000ee20000100800 */
[----:B--2---:R-:W-:-:S02]  /*16e50*/  @P3 IMAD.MOV.U32 R4, RZ, RZ, R2 ;  /* 0x000000ffff043224 */ /* 0x004fc400078e0002 */
[----:B------:R-:W-:-:S05]  /*16e60*/  @P3 IMAD.MOV.U32 R5, RZ, RZ, R10 ;  /* 0x000000ffff053224 */ /* 0x000fca00078e000a */
[----:B------:R4:W2:Y:S02]  /*16e70*/  @P3 LDG.E.U16 R8, desc[UR6][R4.64] ;  /* 0x0000000604083981 */ /* 0x0008a4000c1e1500 */
[----:B----4-:R-:W-:Y:S02]  /*16e80*/  @P1 IMAD.MOV.U32 R4, RZ, RZ, R15 ;  /* 0x000000ffff041224 */ /* 0x010fe400078e000f */
[----:B------:R-:W-:-:S05]  /*16e90*/  @P1 IMAD.MOV.U32 R5, RZ, RZ, R25 ;  /* 0x000000ffff051224 */ /* 0x000fca00078e0019 */
[----:B------:R1:W4:Y:S01]  /*16ea0*/  @P1 LDG.E.U16 R24, desc[UR6][R4.64] ;  /* 0x0000000604181981 */ /* 0x000322000c1e1500 */
[----:B------:R-:W-:Y:S02]  /*16eb0*/  ISETP.GT.AND P2, PT, R3, 0x74, PT ;  /* 0x000000740300780c */ /* 0x000fe40003f44270 */
[----:B------:R-:W-:Y:S01]  /*16ec0*/  PRMT R21, RZ, 0x7610, R21 ;  /* 0x00007610ff157816 */ /* 0x000fe20000000015 */
[----:B---3--:R-:W-:Y:S04]  /*16ed0*/  STL [R1+0x2774], R9 ;  /* 0x0027740901007387 */ /* 0x008fe80000100800 */
[----:B------:R-:W3:Y:S04]  /*16ee0*/  LDL R10, [R1+0x940] ;  /* 0x00094000010a7983 */ /* 0x000ee80000100800 */
[----:B------:R-:W3:Y:S02]  /*16ef0*/  LDL R2, [R1+0x944] ;  /* 0x0009440001027983 */ /* 0x000ee40000100800 */
[----:B-1----:R-:W-:Y:S01]  /*16f00*/  @P2 IMAD.MOV.U32 R5, RZ, RZ, R14 ;  /* 0x000000ffff052224 */ /* 0x002fe200078e000e */
[----:B------:R-:W-:-:S05]  /*16f10*/  @P2 MOV R4, R12 ;  /* 0x0000000c00042202 */ /* 0x000fca0000000f00 */
[----:B------:R3:W3:Y:S04]  /*16f20*/  @P2 LDG.E.U16 R21, desc[UR6][R4.64] ;  /* 0x0000000604152981 */ /* 0x0006e8000c1e1500 */
[----:B--2---:R-:W-:Y:S04]  /*16f30*/  STL [R1+0x2778], R8 ;  /* 0x0027780801007387 */ /* 0x004fe80000100800 */
[----:B0-----:R-:W2:Y:S04]  /*16f40*/  LDL R22, [R1+0x8c8] ;  /* 0x0008c80001167983 */ /* 0x001ea80000100800 */
[----:B------:R-:W2:Y:S04]  /*16f50*/  LDL R15, [R1+0x8cc] ;  /* 0x0008cc00010f7983 */ /* 0x000ea80000100800 */
[----:B----4-:R-:W-:Y:S04]  /*16f60*/  STL [R1+0x2714], R24 ;  /* 0x0027141801007387 */ /* 0x010fe80000100800 */
[----:B------:R-:W4:Y:S04]  /*16f70*/  LDL R14, [R1+0x8c0] ;  /* 0x0008c000010e7983 */ /* 0x000f280000100800 */
[----:B------:R-:W4:Y:S01]  /*16f80*/  LDL R12, [R1+0x8c4] ;  /* 0x0008c400010c7983 */ /* 0x000f220000100800 */
[----:B------:R-:W-:-:S02]  /*16f90*/  ISETP.GT.AND P3, PT, R3, 0x7c, PT ;  /* 0x0000007c0300780c */ /* 0x000fc40003f64270 */
[----:B------:R-:W-:Y:S02]  /*16fa0*/  PRMT R20, RZ, 0x7610, R20 ;  /* 0x00007610ff147816 */ /* 0x000fe40000000014 */
[----:B------:R-:W-:Y:S02]  /*16fb0*/  PRMT R7, RZ, 0x7610, R7 ;  /* 0x00007610ff077816 */ /* 0x000fe40000000007 */
[----:B------:R-:W-:Y:S01]  /*16fc0*/  PRMT R6, RZ, 0x7610, R6 ;  /* 0x00007610ff067816 */ /* 0x000fe20000000006 */
[----:B---3--:R-:W-:Y:S02]  /*16fd0*/  @P2 IMAD.MOV.U32 R5, RZ, RZ, R10 ;  /* 0x000000ffff052224 */ /* 0x008fe400078e000a */
[----:B------:R-:W-:-:S05]  /*16fe0*/  @P2 IMAD.MOV.U32 R4, RZ, RZ, R2 ;  /* 0x000000ffff042224 */ /* 0x000fca00078e0002 */
[----:B------:R2:W3:Y:S04]  /*16ff0*/  @P2 LDG.E.U16 R20, desc[UR6][R4.64] ;  /* 0x0000000604142981 */ /* 0x0004e8000c1e1500 */
[----:B------:R-:W-:Y:S04]  /*17000*/  STL [R1+0x275c], R21 ;  /* 0x00275c1501007387 */ /* 0x000fe80000100800 */
        /* <DEDUP_REMOVED lines=13> */
[----:B0-----:R-:W-:-:S02]  /*170e0*/  @P1 IMAD.MOV.U32 R5, RZ, RZ, R10 ;  /* 0x000000ffff051224 */ /* 0x001fc400078e000a */
[----:B------:R-:W-:-:S05]  /*170f0*/  @P1 IMAD.MOV.U32 R4, RZ, RZ, R2 ;  /* 0x000000ffff041224 */ /* 0x000fca00078e0002 */
[----:B------:R3:W3:Y:S04]  /*17100*/  @P1 LDG.E.U16 R19, desc[UR6][R4.64] ;  /* 0x0000000604131981 */ /* 0x0006e8000c1e1500 */
[----:B--2---:R0:W-:Y:S04]  /*17110*/  STL [R1+0x2764], R7 ;  /* 0x0027640701007387 */ /* 0x0041e80000100800 */
[----:B------:R-:W2:Y:S04]  /*17120*/  LDL R14, [R1+0x8b8] ;  /* 0x0008b800010e7983 */ /* 0x000ea80000100800 */
[----:B------:R-:W2:Y:S04]  /*17130*/  LDL R12, [R1+0x8bc] ;  /* 0x0008bc00010c7983 */ /* 0x000ea80000100800 */
[----:B----4-:R1:W-:Y:S04]  /*17140*/  STL [R1+0x2768], R6 ;  /* 0x0027680601007387 */ /* 0x0103e80000100800 */
[----:B------:R-:W4:Y:S04]  /*17150*/  LDL R10, [R1+0x8b0] ;  /* 0x0008b000010a7983 */ /* 0x000f280000100800 */
[----:B------:R-:W4:Y:S01]  /*17160*/  LDL R2, [R1+0x8b4] ;  /* 0x0008b40001027983 */ /* 0x000f220000100800 */
[----:B------:R-:W-:-:S02]  /*17170*/  ISETP.GT.AND P2, PT, R3, 0x7d, PT ;  /* 0x0000007d0300780c */ /* 0x000fc40003f44270 */
[----:B------:R-:W-:Y:S01]  /*17180*/  PRMT R18, RZ, 0x7610, R18 ;  /* 0x00007610ff127816 */ /* 0x000fe20000000012 */
[----:B---3--:R-:W-:Y:S02]  /*17190*/  @P1 IMAD.MOV.U32 R5, RZ, RZ, R22 ;  /* 0x000000ffff051224 */ /* 0x008fe400078e0016 */
[----:B------:R-:W-:-:S05]  /*171a0*/  @P1 IMAD.MOV.U32 R4, RZ, RZ, R15 ;  /* 0x000000ffff041224 */ /* 0x000fca00078e000f */
[----:B------:R3:W4:Y:S04]  /*171b0*/  @P1 LDG.E.U16 R18, desc[UR6][R4.64] ;  /* 0x0000000604121981 */ /* 0x000728000c1e1500 */
[----:B------:R-:W-:Y:S01]  /*171c0*/  STL [R1+0x2718], R19 ;  /* 0x0027181301007387 */ /* 0x000fe20000100800 */
[----:B---3--:R-:W-:-:S03]  /*171d0*/  PRMT R5, RZ, 0x7610, R5 ;  /* 0x00007610ff057816 */ /* 0x008fc60000000005 */
[----:B------:R-:W3:Y:S04]  /*171e0*/  LDL R26, [R1+0xa20] ;  /* 0x000a2000011a7983 */ /* 0x000ee80000100800 */
[----:B------:R-:W3:Y:S01]  /*171f0*/  LDL R22, [R1+0xa24] ;  /* 0x000a240001167983 */ /* 0x000ee20000100800 */
[----:B------:R-:W-:-:S03]  /*17200*/  PRMT R4, RZ, 0x7610, R4 ;  /* 0x00007610ff047816 */ /* 0x000fc60000000004 */
[----:B0-----:R-:W3:Y:S04]  /*17210*/  LDL R7, [R1+0xa18] ;  /* 0x000a180001077983 */ /* 0x001ee80000100800 */
[----:B-1----:R-:W3:Y:S01]  /*17220*/  LDL R6, [R1+0xa1c] ;  /* 0x000a1c0001067983 */ /* 0x002ee20000100800 */
[----:B--2---:R-:W-:Y:S02]  /*17230*/  @P2 IMAD.MOV.U32 R15, RZ, RZ, R14 ;  /* 0x000000ffff0f2224 */ /* 0x004fe400078e000e */
[----:B------:R-:W-:-:S05]  /*17240*/  @P2 IMAD.MOV.U32 R14, RZ, RZ, R12 ;  /* 0x000000ffff0e2224 */ /* 0x000fca00078e000c */
[----:B------:R4:W2:Y:S02]  /*17250*/  @P2 LDG.E.U16 R5, desc[UR6][R14.64] ;  /* 0x000000060e052981 */ /* 0x0008a4000c1e1500 */
[----:B----4-:R-:W-:Y:S02]  /*17260*/  @P2 IMAD.MOV.U32 R15, RZ, RZ, R10 ;  /* 0x000000ffff0f2224 */ /* 0x010fe400078e000a */
[----:B------:R-:W-:-:S05]  /*17270*/  @P2 IMAD.MOV.U32 R14, RZ, RZ, R2 ;  /* 0x000000ffff0e2224 */ /* 0x000fca00078e0002 */
[----:B------:R3:W4:Y:S01]  /*17280*/  @P2 LDG.E.U16 R4, desc[UR6][R14.64] ;  /* 0x000000060e042981 */ /* 0x000722000c1e1500 */
[----:B------:R-:W-:Y:S02]  /*17290*/  PRMT R21, RZ, 0x7610, R21 ;  /* 0x00007610ff157816 */ /* 0x000fe40000000015 */
[----:B------:R-:W-:Y:S01]  /*172a0*/  ISETP.GT.AND P1, PT, R3, 0x67, PT ;  /* 0x000000670300780c */ /* 0x000fe20003f24270 */
[----:B------:R-:W-:Y:S01]  /*172b0*/  STL [R1+0x271c], R18 ;  /* 0x00271c1201007387 */ /* 0x000fe20000100800 */
[----:B---3--:R-:W-:Y:S02]  /*172c0*/  @P0 IMAD.MOV.U32 R15, RZ, RZ, R26 ;  /* 0x000000ffff0f0224 */ /* 0x008fe400078e001a */
[----:B------:R-:W-:-:S05]  /*172d0*/  @P0 IMAD.MOV.U32 R14, RZ, RZ, R22 ;  /* 0x000000ffff0e0224 */ /* 0x000fca00078e0016 */
[----:B------:R0:W3:Y:S04]  /*172e0*/  @P0 LDG.E.U16 R21, desc[UR6][R14.64] ;  /* 0x000000060e150981 */ /* 0x0000e8000c1e1500 */
[----:B0-----:R-:W-:Y:S02]  /*172f0*/  @P1 IMAD.MOV.U32 R14, RZ, RZ, R6 ;  /* 0x000000ffff0e1224 */ /* 0x001fe400078e0006 */
[----:B------:R-:W-:Y:S01]  /*17300*/  @P1 IMAD.MOV.U32 R15, RZ, RZ, R7 ;  /* 0x000000ffff0f1224 */ /* 0x000fe200078e0007 */
[----:B--2---:R-:W-:Y:S04]  /*17310*/  STL [R1+0x2720], R5 ;  /* 0x0027200501007387 */ /* 0x004fe80000100800 */
[----:B------:R-:W2:Y:S04]  /*17320*/  LDL R25, [R1+0xa10] ;  /* 0x000a100001197983 */ /* 0x000ea80000100800 */
[----:B------:R-:W2:Y:S04]  /*17330*/  LDL R2, [R1+0xa14] ;  /* 0x000a140001027983 */ /* 0x000ea80000100800 */
[----:B------:R-:W2:Y:S04]  /*17340*/  LDL R12, [R1+0x9a8] ;  /* 0x0009a800010c7983 */ /* 0x000ea80000100800 */
[----:B------:R-:W2:Y:S04]  /*17350*/  LDL R10, [R1+0x9ac] ;  /* 0x0009ac00010a7983 */ /* 0x000ea80000100800 */
[----:B----4-:R0:W-:Y:S04]  /*17360*/  STL [R1+0x2724], R4 ;  /* 0x0027240401007387 */ /* 0x0101e80000100800 */
[----:B------:R-:W4:Y:S01]  /*17370*/  LDL R22, [R1+0x9a0] ;  /* 0x0009a00001167983 */ /* 0x000f220000100800 */
[----:B0-----:R-:W-:-:S06]  /*17380*/  PRMT R4, RZ, 0x7610, R4 ;  /* 0x00007610ff047816 */ /* 0x001fcc0000000004 */
[----:B------:R2:W4:Y:S01]  /*17390*/  @P1 LDG.E.U16 R4, desc[UR6][R14.64] ;  /* 0x000000060e041981 */ /* 0x000522000c1e1500 */
[----:B------:R-:W-:Y:S02]  /*173a0*/  ISETP.GT.AND P0, PT, R3, 0x6e, PT ;  /* 0x0000006e0300780c */ /* 0x000fe40003f04270 */
[----:B------:R-:W-:Y:S01]  /*173b0*/  PRMT R24, RZ, 0x7610, R24 ;  /* 0x00007610ff187816 */ /* 0x000fe20000000018 */
[----:B---3--:R0:W-:Y:S04]  /*173c0*/  STL [R1+0x468], R21 ;  /* 0x0004681501007387 */ /* 0x0081e80000100800 */
[----:B------:R-:W3:Y:S04]  /*173d0*/  LDL R7, [R1+0x998] ;  /* 0x0009980001077983 */ /* 0x000ee80000100800 */
[----:B------:R-:W3:Y:S04]  /*173e0*/  LDL R6, [R1+0x99c] ;  /* 0x00099c0001067983 */ /* 0x000ee80000100800 */
[----:B0-----:R-:W3:Y:S01]  /*173f0*/  LDL R21, [R1+0x9a4] ;  /* 0x0009a40001157983 */ /* 0x001ee20000100800 */
[----:B--2---:R-:W-:-:S02]  /*17400*/  @P1 IMAD.MOV.U32 R15, RZ, RZ, R25 ;  /* 0x000000ffff0f1224 */ /* 0x004fc400078e0019 */
[----:B------:R-:W-:-:S05]  /*17410*/  @P1 IMAD.MOV.U32 R14, RZ, RZ, R2 ;  /* 0x000000ffff0e1224 */ /* 0x000fca00078e0002 */
[----:B------:R0:W2:Y:S02]  /*17420*/  @P1 LDG.E.U16 R24, desc[UR6][R14.64] ;  /* 0x000000060e181981 */ /* 0x0000a4000c1e1500 */
[----:B0-----:R-:W-:Y:S02]  /*17430*/  @P0 IMAD.MOV.U32 R14, RZ, RZ, R10 ;  /* 0x000000ffff0e0224 */ /* 0x001fe400078e000a */
[----:B------:R-:W-:Y:S01]  /*17440*/  @P0 IMAD.MOV.U32 R15, RZ, RZ, R12 ;  /* 0x000000ffff0f0224 */ /* 0x000fe200078e000c */
[----:B----4-:R0:W-:Y:S04]  /*17450*/  STL [R1+0x460], R4 ;  /* 0x0004600401007387 */ /* 0x0101e80000100800 */
[----:B------:R-:W4:Y:S04]  /*17460*/  LDL R2, [R1+0x994] ;  /* 0x0009940001027983 */ /* 0x000f280000100800 */
[----:B------:R-:W2:Y:S04]  /*17470*/  LDL R12, [R1+0x928] ;  /* 0x00092800010c7983 */ /* 0x000ea80000100800 */
[----:B------:R-:W2:Y:S04]  /*17480*/  LDL R10, [R1+0x92c] ;  /* 0x00092c00010a7983 */ /* 0x000ea80000100800 */
[----:B0-----:R-:W2:Y:S01]  /*17490*/  LDL R4, [R1+0x990] ;  /* 0x0009900001047983 */ /* 0x001ea20000100800 */
[----:B------:R-:W-:-:S02]  /*174a0*/  PRMT R23, RZ, 0x7610, R23 ;  /* 0x00007610ff177816 */ /* 0x000fc40000000017 */
[----:B------:R-:W-:Y:S02]  /*174b0*/  ISETP.GT.AND P1, PT, R3, 0x6f, PT ;  /* 0x0000006f0300780c */ /* 0x000fe40003f24270 */
[----:B------:R-:W-:Y:S02]  /*174c0*/  PRMT R18, RZ, 0x7610, R18 ;  /* 0x00007610ff127816 */ /* 0x000fe40000000012 */
[----:B------:R0:W2:Y:S01]  /*174d0*/  @P0 LDG.E.U16 R23, desc[UR6][R14.64] ;  /* 0x000000060e170981 */ /* 0x0000a2000c1e1500 */
[----:B------:R-:W-:Y:S01]  /*174e0*/  PRMT R17, RZ, 0x7610, R17 ;  /* 0x00007610ff117816 */ /* 0x000fe20000000011 */
[----:B0-----:R-:W-:Y:S01]  /*174f0*/  @P0 IMAD.MOV.U32 R15, RZ, RZ, R22 ;  /* 0x000000ffff0f0224 */ /* 0x001fe200078e0016 */
[----:B------:R-:W-:Y:S02]  /*17500*/  PRMT R13, RZ, 0x7610, R13 ;  /* 0x00007610ff0d7816 */ /* 0x000fe4000000000d */
[----:B------:R-:W-:Y:S01]  /*17510*/  PRMT R9, RZ, 0x7610, R9 ;  /* 0x00007610ff097816 */ /* 0x000fe20000000009 */
[----:B---3--:R-:W-:-:S05]  /*17520*/  @P0 IMAD.MOV.U32 R14, RZ, RZ, R21 ;  /* 0x000000ffff0e0224 */ /* 0x008fca00078e0015 */
[----:B------:R0:W3:Y:S01]  /*17530*/  @P0 LDG.E.U16 R18, desc[UR6][R14.64] ;  /* 0x000000060e120981 */ /* 0x0000e2000c1e1500 */
[----:B------:R-:W-:Y:S01]  /*17540*/  ISETP.GT.AND P0, PT, R3, 0x76, PT ;  /* 0x000000760300780c */ /* 0x000fe20003f04270 */
[----:B0-----:R-:W-:Y:S02]  /*17550*/  @P1 IMAD.MOV.U32 R14, RZ, RZ, R6 ;  /* 0x000000ffff0e1224 */ /* 0x001fe400078e0006 */
[----:B------:R-:W-:Y:S01]  /*17560*/  @P1 IMAD.MOV.U32 R15, RZ, RZ, R7 ;  /* 0x000000ffff0f1224 */ /* 0x000fe200078e0007 */
[----:B------:R-:W3:Y:S04]  /*17570*/  LDL R6, [R1+0x924] ;  /* 0x0009240001067983 */ /* 0x000ee80000100800 */
[----:B------:R-:W3:Y:S04]  /*17580*/  LDL R7, [R1+0x920] ;  /* 0x0009200001077983 */ /* 0x000ee80000100800 */
[----:B------:R4:W3:Y:S02]  /*17590*/  @P1 LDG.E.U16 R17, desc[UR6][R14.64] ;  /* 0x000000060e111981 */ /* 0x0008e4000c1e1500 */
[----:B----4-:R-:W-:-:S02]  /*175a0*/  @P1 IMAD.MOV.U32 R14, RZ, RZ, R2 ;  /* 0x000000ffff0e1224 */ /* 0x010fc400078e0002 */
[----:B------:R-:W4:Y:S01]  /*175b0*/  LDL R2, [R1+0x91c] ;  /* 0x00091c0001027983 */ /* 0x000f220000100800 */
[----:B--2---:R-:W-:-:S03]  /*175c0*/  @P1 IMAD.MOV.U32 R15, RZ, RZ, R4 ;  /* 0x000000ffff0f1224 */ /* 0x004fc600078e0004 */
[----:B------:R-:W2:Y:S04]  /*175d0*/  LDL R4, [R1+0x918] ;  /* 0x0009180001047983 */ /* 0x000ea80000100800 */
[----:B------:R0:W4:Y:S02]  /*175e0*/  @P1 LDG.E.U16 R13, desc[UR6][R14.64] ;  /* 0x000000060e0d1981 */ /* 0x000124000c1e1500 */
[----:B0-----:R-:W-:Y:S02]  /*175f0*/  @P0 IMAD.MOV.U32 R14, RZ, RZ, R10 ;  /* 0x000000ffff0e0224 */ /* 0x001fe400078e000a */
[----:B------:R-:W-:-:S05]  /*17600*/  @P0 IMAD.MOV.U32 R15, RZ, RZ, R12 ;  /* 0x000000ffff0f0224 */ /* 0x000fca00078e000c */
[----:B------:R0:W2:Y:S01]  /*17610*/  @P0 LDG.E.U16 R9, desc[UR6][R14.64] ;  /* 0x000000060e090981 */ /* 0x0000a2000c1e1500 */
[----:B------:R-:W-:Y:S02]  /*17620*/  ISETP.GT.AND P1, PT, R3, 0x77, PT ;  /* 0x000000770300780c */ /* 0x000fe40003f24270 */
[----:B------:R-:W-:Y:S01]  /*17630*/  PRMT R20, RZ, 0x7610, R20 ;  /* 0x00007610ff147816 */ /* 0x000fe20000000014 */
[----:B---3--:R1:W-:Y:S04]  /*17640*/  STL [R1+0x448], R18 ;  /* 0x0004481201007387 */ /* 0x0083e80000100800 */
[----:B-1----:R-:W3:Y:S04]  /*17650*/  LDL R18, [R1+0x910] ;  /* 0x0009100001127983 */ /* 0x002ee80000100800 */
[----:B------:R1:W-:Y:S04]  /*17660*/  STL [R1+0x440], R17 ;  /* 0x0004401101007387 */ /* 0x0003e80000100800 */
[----:B-1----:R-:W3:Y:S01]  /*17670*/  LDL R17, [R1+0x914] ;  /* 0x0009140001117983 */ /* 0x002ee20000100800 */
[----:B0-----:R-:W-:-:S02]  /*17680*/  @P0 IMAD.MOV.U32 R14, RZ, RZ, R6 ;  /* 0x000000ffff0e0224 */ /* 0x001fc400078e0006 */
[----:B------:R-:W-:-:S05]  /*17690*/  @P0 IMAD.MOV.U32 R15, RZ, RZ, R7 ;  /* 0x000000ffff0f0224 */ /* 0x000fca00078e0007 */
[----:B------:R0:W3:Y:S04]  /*176a0*/  @P0 LDG.E.U16 R20, desc[UR6][R14.64] ;  /* 0x000000060e140981 */ /* 0x0000e8000c1e1500 */
[----:B----4-:R1:W-:Y:S04]  /*176b0*/  STL [R1+0x438], R13 ;  /* 0x0004380d01007387 */ /* 0x0103e80000100800 */
[----:B------:R-:W4:Y:S04]  /*176c0*/  LDL R12, [R1+0x8ac] ;  /* 0x0008ac00010c7983 */ /* 0x000f280000100800 */
[----:B-1----:R-:W4:Y:S04]  /*176d0*/  LDL R13, [R1+0x8a8] ;  /* 0x0008a800010d7983 */ /* 0x002f280000100800 */
[----:B------:R-:W-:Y:S04]  /*176e0*/  STL [R1+0x458], R24 ;  /* 0x0004581801007387 */ /* 0x000fe80000100800 */
[----:B------:R-:W4:Y:S04]  /*176f0*/  LDL R10, [R1+0x8a0] ;  /* 0x0008a000010a7983 */ /* 0x000f280000100800 */
[----:B--2---:R1:W-:Y:S04]  /*17700*/  STL [R1+0x430], R9 ;  /* 0x0004300901007387 */ /* 0x0043e80000100800 */
[----:B-1----:R-:W2:Y:S04]  /*17710*/  LDL R9, [R1+0x8a4] ;  /* 0x0008a40001097983 */ /* 0x002ea80000100800 */
[----:B------:R-:W-:Y:S04]  /*17720*/  STL [R1+0x450], R23 ;  /* 0x0004501701007387 */ /* 0x000fe80000100800 */
[----:B------:R-:W2:Y:S04]  /*17730*/  LDL R7, [R1+0x898] ;  /* 0x0008980001077983 */ /* 0x000ea80000100800 */
[----:B------:R-:W2:Y:S01]  /*17740*/  LDL R6, [R1+0x89c] ;  /* 0x00089c0001067983 */ /* 0x000ea20000100800 */
[----:B0-----:R-:W-:-:S02]  /*17750*/  @P1 IMAD.MOV.U32 R14, RZ, RZ, R2 ;  /* 0x000000ffff0e1224 */ /* 0x001fc400078e0002 */
[----:B------:R-:W-:Y:S01]  /*17760*/  @P1 IMAD.MOV.U32 R15, RZ, RZ, R4 ;  /* 0x000000ffff0f1224 */ /* 0x000fe200078e0004 */
[----:B------:R-:W2:Y:S04]  /*17770*/  LDL R2, [R1+0x894] ;  /* 0x0008940001027983 */ /* 0x000ea80000100800 */
[----:B------:R-:W2:Y:S01]  /*17780*/  LDL R4, [R1+0x890] ;  /* 0x0008900001047983 */ /* 0x000ea20000100800 */
[----:B------:R-:W-:Y:S02]  /*17790*/  PRMT R19, RZ, 0x7610, R19 ;  /* 0x00007610ff137816 */ /* 0x000fe40000000013 */
[----:B------:R-:W-:Y:S02]  /*177a0*/  ISETP.GT.AND P0, PT, R3, 0x7e, PT ;  /* 0x0000007e0300780c */ /* 0x000fe40003f04270 */
[----:B------:R-:W-:-:S02]  /*177b0*/  PRMT R16, RZ, 0x7610, R16 ;  /* 0x00007610ff107816 */ /* 0x000fc40000000010 */
[----:B------:R3:W2:Y:S01]  /*177c0*/  @P1 LDG.E.U16 R19, desc[UR6][R14.64] ;  /* 0x000000060e131981 */ /* 0x0006a2000c1e1500 */
[----:B------:R-:W-:Y:S02]  /*177d0*/  PRMT R11, RZ, 0x7610, R11 ;  /* 0x00007610ff0b7816 */ /* 0x000fe4000000000b */
[----:B------:R-:W-:Y:S02]  /*177e0*/  PRMT R8, RZ, 0x7610, R8 ;  /* 0x00007610ff087816 */ /* 0x000fe40000000008 */
[----:B------:R-:W-:Y:S02]  /*177f0*/  PRMT R5, RZ, 0x7610, R5 ;  /* 0x00007610ff057816 */ /* 0x000fe40000000005 */
[----:B------:R-:W-:Y:S01]  /*17800*/  PRMT R0, RZ, 0x7610, R0 ;  /* 0x00007610ff007816 */ /* 0x000fe20000000000 */
[----:B---3--:R-:W-:Y:S02]  /*17810*/  @P1 IMAD.MOV.U32 R15, RZ, RZ, R18 ;  /* 0x000000ffff0f1224 */ /* 0x008fe400078e0012 */
[----:B------:R-:W-:-:S05]  /*17820*/  @P1 IMAD.MOV.U32 R14, RZ, RZ, R17 ;  /* 0x000000ffff0e1224 */ /* 0x000fca00078e0011 */
[----:B------:R4:W3:Y:S01]  /*17830*/  @P1 LDG.E.U16 R16, desc[UR6][R14.64] ;  /* 0x000000060e101981 */ /* 0x0008e2000c1e1500 */
[----:B------:R-:W-:Y:S01]  /*17840*/  ISETP.GT.AND P1, PT, R3, 0x7f, PT ;  /* 0x0000007f0300780c */ /* 0x000fe20003f24270 */
[----:B----4-:R-:W-:Y:S02]  /*17850*/  @P0 IMAD.MOV.U32 R14, RZ, RZ, R12 ;  /* 0x000000ffff0e0224 */ /* 0x010fe400078e000c */
[----:B------:R-:W-:-:S05]  /*17860*/  @P0 IMAD.MOV.U32 R15, RZ, RZ, R13 ;  /* 0x000000ffff0f0224 */ /* 0x000fca00078e000d */
[----:B------:R0:W4:Y:S02]  /*17870*/  @P0 LDG.E.U16 R11, desc[UR6][R14.64] ;  /* 0x000000060e0b0981 */ /* 0x000124000c1e1500 */
[----:B0-----:R-:W-:Y:S02]  /*17880*/  @P0 IMAD.MOV.U32 R15, RZ, RZ, R10 ;  /* 0x000000ffff0f0224 */ /* 0x001fe400078e000a */
[----:B--2---:R-:W-:-:S05]  /*17890*/  @P0 IMAD.MOV.U32 R14, RZ, RZ, R9 ;  /* 0x000000ffff0e0224 */ /* 0x004fca00078e0009 */
[----:B------:R0:W2:Y:S02]  /*178a0*/  @P0 LDG.E.U16 R8, desc[UR6][R14.64] ;  /* 0x000000060e080981 */ /* 0x0000a4000c1e1500 */
[----:B0-----:R-:W-:Y:S02]  /*178b0*/  @P1 IMAD.MOV.U32 R14, RZ, RZ, R6 ;  /* 0x000000ffff0e1224 */ /* 0x001fe400078e0006 */
[----:B------:R-:W-:-:S05]  /*178c0*/  @P1 IMAD.MOV.U32 R15, RZ, RZ, R7 ;  /* 0x000000ffff0f1224 */ /* 0x000fca00078e0007 */
[----:B------:R0:W2:Y:S02]  /*178d0*/  @P1 LDG.E.U16 R5, desc[UR6][R14.64] ;  /* 0x000000060e051981 */ /* 0x0000a4000c1e1500 */
[----:B0-----:R-:W-:Y:S01]  /*178e0*/  @P1 MOV R14, R2 ;  /* 0x00000002000e1202 */ /* 0x001fe20000000f00 */
[----:B------:R-:W-:-:S05]  /*178f0*/  @P1 IMAD.MOV.U32 R15, RZ, RZ, R4 ;  /* 0x000000ffff0f1224 */ /* 0x000fca00078e0004 */
[----:B------:R-:W2:Y:S04]  /*17900*/  @P1 LDG.E.U16 R0, desc[UR6][R14.64] ;  /* 0x000000060e001981 */ /* 0x000ea8000c1e1500 */
        /* <DEDUP_REMOVED lines=20> */
[----:B------:R-:W0:Y:S01]  /*17a50*/  S2R R26, SR_TID.X ;  /* 0x00000000001a7919 */ /* 0x000e220000002100 */
[----:B------:R-:W1:Y:S01]  /*17a60*/  S2R R2, SR_TID.X ;  /* 0x0000000000027919 */ /* 0x000e620000002100 */
[----:B------:R-:W-:Y:S06]  /*17a70*/  BAR.SYNC.DEFER_BLOCKING 0x0 ;  /* 0x0000000000007b1d */ /* 0x000fec0000010000 */
[----:B---3--:R3:W-:Y:S04]  /*17a80*/  STL [R1+0x418], R16 ;  /* 0x0004181001007387 */ /* 0x0087e80000100800 */
[----:B------:R-:W-:Y:S04]  /*17a90*/  STL [R1+0x2628], R15 ;  /* 0x0026280f01007387 */ /* 0x000fe80000100800 */
[----:B------:R-:W-:Y:S04]  /*17aa0*/  STL [R1+0x2630], R15 ;  /* 0x0026300f01007387 */ /* 0x000fe80000100800 */
[----:B------:R-:W-:Y:S04]  /*17ab0*/  STL [R1+0x2638], R15 ;  /* 0x0026380f01007387 */ /* 0x000fe80000100800 */
[----:B----4-:R-:W-:Y:S04]  /*17ac0*/  STL [R1+0x410], R11 ;  /* 0x0004100b01007387 */ /* 0x010fe80000100800 */
[----:B------:R-:W-:Y:S04]  /*17ad0*/  STL [R1+0x2640], R15 ;  /* 0x0026400f01007387 */ /* 0x000fe80000100800 */
[----:B------:R-:W-:Y:S04]  /*17ae0*/  STL [R1+0x2648], R15 ;  /* 0x0026480f01007387 */ /* 0x000fe80000100800 */
[----:B------:R-:W-:Y:S04]  /*17af0*/  STL [R1+0x2650], R15 ;  /* 0x0026500f01007387 */ /* 0x000fe80000100800 */
[----:B------:R-:W-:Y:S04]  /*17b00*/  STL [R1+0x2658], R15 ;  /* 0x0026580f01007387 */ /* 0x000fe80000100800 */
[----:B--2---:R-:W-:Y:S04]  /*17b10*/  STL [R1+0x40c], R8 ;  /* 0x00040c0801007387 */ /* 0x004fe80000100800 */
        /* <DEDUP_REMOVED lines=60> */
[----:B0-----:R-:W-:Y:S04]  /*17ee0*/  STL [R1+0x27b0], R26 ;  /* 0x0027b01a01007387 */ /* 0x001fe80000100800 */
[----:B------:R-:W-:Y:S04]  /*17ef0*/  STL [R1+0x26d4], R14 ;  /* 0x0026d40e01007387 */ /* 0x000fe80000100800 */
[----:B------:R-:W-:Y:S04]  /*17f00*/  STL [R1+0x26fc], R14 ;  /* 0x0026fc0e01007387 */ /* 0x000fe80000100800 */
[----:B---3--:R-:W3:Y:S01]  /*17f10*/  LDL.LU R16, [R1+0x51c] ;  /* 0x00051c0001107983 */ /* 0x008ee20000300800 */
[----:B--2---:R-:W-:-:S02]  /*17f20*/  LOP3.LUT R0, R26, 0x3f, RZ, 0xc0, !PT ;  /* 0x0000003f1a007812 */ /* 0x004fc400078ec0ff */
[----:B-1----:R-:W-:-:S04]  /*17f30*/  LOP3.LUT R2, R2, 0x3f, RZ, 0xc0, !PT ;  /* 0x0000003f02027812 */ /* 0x002fc800078ec0ff */
[----:B------:R-:W-:Y:S01]  /*17f40*/  LOP3.LUT R2, R2, 0x40, RZ, 0xfc, !PT ;  /* 0x0000004002027812 */ /* 0x000fe200078efcff */
[----:B---3--:R0:W-:Y:S04]  /*17f50*/  STL [R1+0x27c0], R16 ;  /* 0x0027c01001007387 */ /* 0x0081e80000100800 */
[----:B0-----:R-:W2:Y:S04]  /*17f60*/  LDL.LU R16, [R1+0x520] ;  /* 0x0005200001107983 */ /* 0x001ea80000300800 */
[----:B------:R-:W3:Y:S04]  /*17f70*/  LDL.LU R17, [R1+0x4e4] ;  /* 0x0004e40001117983 */ /* 0x000ee80000300800 */
        /* <DEDUP_REMOVED lines=20> */
[----:B------:R-:W4:Y:S01]  /*180c0*/  LDL.LU R28, [R1+0x58] ;  /* 0x00005800011c7983 */ /* 0x000f220000300800 */
[----:B------:R-:W-:-:S03]  /*180d0*/  ISETP.GE.AND P1, PT, R2, R3, PT ;  /* 0x000000030200720c */ /* 0x000fc60003f26270 */
[----:B------:R-:W4:Y:S04]  /*180e0*/  LDL.LU R12, [R1+0x2c] ;  /* 0x00002c00010c7983 */ /* 0x000f280000300800 */
[----:B------:R-:W4:Y:S01]  /*180f0*/  LDL.LU R13, [R1+0x28] ;  /* 0x00002800010d7983 */ /* 0x000f220000300800 */
[----:B------:R-:W-:-:S03]  /*18100*/  IMAD.SHL.U32 R2, R0, 0x2, RZ ;  /* 0x0000000200027824 */ /* 0x000fc600078e00ff */
[----:B------:R-:W4:Y:S01]  /*18110*/  LDL.LU R27, [R1] ;  /* 0x00000000011b7983 */ /* 0x000f220000300800 */
[----:B------:R-:W-:-:S03]  /*18120*/  ISETP.GE.AND P0, PT, R0, R3, PT ;  /* 0x000000030000720c */ /* 0x000fc60003f06270 */
[----:B------:R0:W-:Y:S04]  /*18130*/  STL [R1+0x2798], R0 ;  /* 0x0027980001007387 */ /* 0x0001e80000100800 */
[----:B0-----:R-:W4:Y:S04]  /*18140*/  LDL.LU R0, [R1+0x4a8] ;  /* 0x0004a80001007983 */ /* 0x001f280000300800 */
[----:B------:R0:W-:Y:S04]  /*18150*/  STL [R1+0x2700], R3 ;  /* 0x0027000301007387 */ /* 0x0001e80000100800 */
[----:B0-----:R-:W4:Y:S04]  /*18160*/  LDL.LU R3, [R1+0x4ac] ;  /* 0x0004ac0001037983 */ /* 0x001f280000300800 */
[----:B--2---:R0:W-:Y:S04]  /*18170*/  STS.U16 [R2+UR4], R16 ;  /* 0x0000001002007988 */ /* 0x0041e80008000404 */
[----:B0-----:R-:W2:Y:S04]  /*18180*/  LDL.LU R16, [R1+0x27c0] ;  /* 0x0027c00001107983 */ /* 0x001ea80000300800 */
[----:B--2---:R0:W-:Y:S04]  /*18190*/  STS.U16 [R2+UR4+0x80], R16 ;  /* 0x0000801002007988 */ /* 0x0041e80008000404 */
[----:B---3--:R1:W-:Y:S04]  /*181a0*/  STS.U16 [R2+UR4+0x800], R17 ;  /* 0x0008001102007988 */ /* 0x0083e80008000404 */
[----:B----4-:R2:W-:Y:S04]  /*181b0*/  STS.U16 [R2+UR4+0x880], R29 ;  /* 0x0008801d02007988 */ /* 0x0105e80008000404 */
[----:B0-----:R-:W3:Y:S04]  /*181c0*/  LDL.LU R16, [R1+0x27bc] ;  /* 0x0027bc0001107983 */ /* 0x001ee80000300800 */
[----:B-1----:R-:W4:Y:S04]  /*181d0*/  LDL.LU R17, [R1+0x27b8] ;  /* 0x0027b80001117983 */ /* 0x002f280000300800 */
[----:B--2---:R-:W2:Y:S04]  /*181e0*/  LDL.LU R29, [R1+0x27b4] ;  /* 0x0027b400011d7983 */ /* 0x004ea80000300800 */
[----:B------:R-:W-:Y:S04]  /*181f0*/  STS.U16 [R2+UR4+0x1000], R3 ;  /* 0x0010000302007988 */ /* 0x000fe80008000404 */
        /* <DEDUP_REMOVED lines=20> */
[----:B------:R0:W-:Y:S02]  /*18340*/  STS.U16 [R2+UR4+0x6080], R28 ;  /* 0x0060801c02007988 */ /* 0x0001e40008000404 */
[----:B0-----:R-:W0:Y:S02]  /*18350*/  S2R R28, SR_TID.X ;  /* 0x00000000001c7919 */ /* 0x001e240000002100 */
[----:B------:R1:W-:Y:S04]  /*18360*/  STS.U16 [R2+UR4+0x6800], R12 ;  /* 0x0068000c02007988 */ /* 0x0003e80008000404 */
[----:B------:R1:W-:Y:S04]  /*18370*/  STS.U16 [R2+UR4+0x6880], R13 ;  /* 0x0068800d02007988 */ /* 0x0003e80008000404 */
[----:B------:R1:W-:Y:S01]  /*18380*/  STS.U16 [R2+UR4+0x7000], R27 ;  /* 0x0070001b02007988 */ /* 0x0003e20008000404 */
[----:B0-----:R-:W-:-:S05]  /*18390*/  LOP3.LUT R28, R28, 0x3f, RZ, 0xc0, !PT ;  /* 0x0000003f1c1c7812 */ /* 0x001fca00078ec0ff */
[----:B------:R-:W-:-:S05]  /*183a0*/  IMAD.SHL.U32 R28, R28, 0x2, RZ ;  /* 0x000000021c1c7824 */ /* 0x000fca00078e00ff */
[----:B------:R-:W-:Y:S01]  /*183b0*/  LOP3.LUT R0, R28, 0x10, RZ, 0x3c, !PT ;  /* 0x000000101c007812 */ /* 0x000fe200078e3cff */
[----:B--2---:R-:W-:Y:S04]  /*183c0*/  STL [R1+0x2594], R29 ;  /* 0x0025941d01007387 */ /* 0x004fe80000100800 */
[----:B------:R-:W-:Y:S04]  /*183d0*/  STL [R1+0x259c], R29 ;  /* 0x00259c1d01007387 */ /* 0x000fe80000100800 */
[----:B------:R-:W-:Y:S04]  /*183e0*/  STL [R1+0x2704], R29 ;  /* 0x0027041d01007387 */ /* 0x000fe80000100800 */
[----:B----4-:R-:W-:Y:S04]  /*183f0*/  STL [R1+0x2708], R17 ;  /* 0x0027081101007387 */ /* 0x010fe80000100800 */
[----:B------:R-:W2:Y:S04]  /*18400*/  LDL.LU R26, [R1+0x518] ;  /* 0x00051800011a7983 */ /* 0x000ea80000300800 */
[----:B-1----:R-:W4:Y:S04]  /*18410*/  LDL.LU R12, [R1+0x514] ;  /* 0x00051400010c7983 */ /* 0x002f280000300800 */
[----:B------:R-:W4:Y:S04]  /*18420*/  LDL.LU R13, [R1+0x4dc] ;  /* 0x0004dc00010d7983 */ /* 0x000f280000300800 */
[----:B------:R-:W4:Y:S04]  /*18430*/  LDL.LU R27, [R1+0x4d8] ;  /* 0x0004d800011b7983 */ /* 0x000f280000300800 */
[----:B------:R-:W4:Y:S04]  /*18440*/  LDL.LU R28, [R1+0x4a4] ;  /* 0x0004a400011c7983 */ /* 0x000f280000300800 */
[----:B------:R-:W-:Y:S04]  /*18450*/  STS.U16 [R2+UR4+0x7080], R29 ;  /* 0x0070801d02007988 */ /* 0x000fe80008000404 */
[----:B------:R0:W-:Y:S04]  /*18460*/  STS.U16 [R2+UR4+0x7800], R17 ;  /* 0x0078001102007988 */ /* 0x0001e80008000404 */
[----:B0-----:R-:W4:Y:S04]  /*18470*/  LDL.LU R17, [R1+0x464] ;  /* 0x0004640001117983 */ /* 0x001f280000300800 */
        /* <DEDUP_REMOVED lines=20> */
[----:B---3--:R-:W-:Y:S04]  /*185c0*/  STS.U16 [R2+UR4+0x7880], R16 ;  /* 0x0078801002007988 */ /* 0x008fe80008000404 */
[----:B------:R0:W-:Y:S04]  /*185d0*/  STL [R1+0x277c], R2 ;  /* 0x00277c0201007387 */ /* 0x0001e80000100800 */
[----:B0-----:R-:W3:Y:S04]  /*185e0*/  LDL.LU R2, [R1+0x46c] ;  /* 0x00046c0001027983 */ /* 0x001ee80000300800 */
[----:B------:R0:W-:Y:S04]  /*185f0*/  STL [R1+0x270c], R16 ;  /* 0x00270c1001007387 */ /* 0x0001e80000100800 */
[----:B0-----:R-:W3:Y:S04]  /*18600*/  LDL.LU R16, [R1+0x4a0] ;  /* 0x0004a00001107983 */ /* 0x001ee80000300800 */
[----:B--2---:R0:W-:Y:S04]  /*18610*/  STS.U16 [R0+UR4+0x100], R26 ;  /* 0x0001001a00007988 */ /* 0x0041e80008000404 */
[----:B----4-:R1:W-:Y:S04]  /*18620*/  STS.U16 [R0+UR4+0x180], R12 ;  /* 0x0001800c00007988 */ /* 0x0103e80008000404 */
[----:B0-----:R-:W2:Y:S04]  /*18630*/  LDL.LU R26, [R1+0x27b0] ;  /* 0x0027b000011a7983 */ /* 0x001ea80000300800 */
[----:B-1----:R-:W4:Y:S04]  /*18640*/  LDL.LU R12, [R1+0x27ac] ;  /* 0x0027ac00010c7983 */ /* 0x002f280000300800 */
[----:B------:R0:W-:Y:S04]  /*18650*/  STS.U16 [R0+UR4+0x900], R13 ;  /* 0x0009000d00007988 */ /* 0x0001e80008000404 */
[----:B------:R1:W-:Y:S04]  /*18660*/  STS.U16 [R0+UR4+0x980], R27 ;  /* 0x0009801b00007988 */ /* 0x0003e80008000404 */
[----:B------:R1:W-:Y:S04]  /*18670*/  STS.U16 [R0+UR4+0x1100], R28 ;  /* 0x0011001c00007988 */ /* 0x0003e80008000404 */
[----:B0-----:R-:W4:Y:S04]  /*18680*/  LDL.LU R13, [R1+0x27a8] ;  /* 0x0027a800010d7983 */ /* 0x001f280000300800 */
[----:B-1----:R-:W4:Y:S04]  /*18690*/  LDL.LU R27, [R1+0x27a4] ;  /* 0x0027a400011b7983 */ /* 0x002f280000300800 */
[----:B------:R-:W4:Y:S04]  /*186a0*/  LDL.LU R28, [R1+0x27a0] ;  /* 0x0027a000011c7983 */ /* 0x000f280000300800 */
[----:B---3--:R-:W-:Y:S04]  /*186b0*/  STS.U16 [R0+UR4+0x1180], R16 ;  /* 0x0011801000007988 */ /* 0x008fe80008000404 */
        /* <DEDUP_REMOVED lines=18> */
[----:B------:R0:W-:Y:S04]  /*187e0*/  STS.U16 [R0+UR4+0x6100], R23 ;  /* 0x0061001700007988 */ /* 0x0001e80008000404 */
[----:B------:R-:W-:Y:S04]  /*187f0*/  STS.U16 [R0+UR4+0x6180], R10 ;  /* 0x0061800a00007988 */ /* 0x000fe80008000404 */
[----:B------:R-:W-:Y:S04]  /*18800*/  STS.U16 [R0+UR4+0x6900], R11 ;  /* 0x0069000b00007988 */ /* 0x000fe80008000404 */
[----:B------:R-:W-:Y:S01]  /*18810*/  STS.U16 [R0+UR4+0x6980], R25 ;  /* 0x0069801900007988 */ /* 0x000fe20008000404 */
[----:B--2---:R-:W-:-:S05]  /*18820*/  LOP3.LUT R26, R26, 0x3f, RZ, 0xc0, !PT ;  /* 0x0000003f1a1a7812 */ /* 0x004fca00078ec0ff */
[----:B0-----:R-:W-:-:S05]  /*18830*/  IMAD.SHL.U32 R23, R26, 0x2, RZ ;  /* 0x000000021a177824 */ /* 0x001fca00078e00ff */
[C---:B------:R-:W-:Y:S01]  /*18840*/  LOP3.LUT R2, R23.reuse, 0x20, RZ, 0x3c, !PT ;  /* 0x0000002017027812 */ /* 0x040fe200078e3cff */
[----:B----4-:R-:W-:Y:S04]  /*18850*/  STS.U16 [R0+UR4+0x7100], R28 ;  /* 0x0071001c00007988 */ /* 0x010fe80008000404 */
[----:B------:R-:W-:Y:S04]  /*18860*/  STL [R1+0x2710], R28 ;  /* 0x0027101c01007387 */ /* 0x000fe80000100800 */
[----:B------:R-:W-:Y:S04]  /*18870*/  STS.U16 [R0+UR4+0x7180], R27 ;  /* 0x0071801b00007988 */ /* 0x000fe80008000404 */
[----:B------:R-:W-:Y:S04]  /*18880*/  STL [R1+0x2728], R27 ;  /* 0x0027281b01007387 */ /* 0x000fe80000100800 */
[----:B------:R0:W-:Y:S04]  /*18890*/  STS.U16 [R0+UR4+0x7900], R13 ;  /* 0x0079000d00007988 */ /* 0x0001e80008000404 */
[----:B------:R1:W-:Y:S04]  /*188a0*/  STL [R1+0x279c], R2 ;  /* 0x00279c0201007387 */ /* 0x0003e80000100800 */
        /* <DEDUP_REMOVED lines=23> */
[----:B-1----:R-:W-:-:S03]  /*18a20*/  LOP3.LUT R2, R23, 0x10, RZ, 0x3c, !PT ;  /* 0x0000001017027812 */ /* 0x002fc600078e3cff */
[----:B------:R-:W4:Y:S04]  /*18a30*/  LDL.LU R9, [R1+0x48] ;  /* 0x0000480001097983 */ /* 0x000f280000300800 */
[----:B------:R-:W4:Y:S04]  /*18a40*/  LDL.LU R22, [R1+0x1c] ;  /* 0x00001c0001167983 */ /* 0x000f280000300800 */
[----:B------:R-:W4:Y:S04]  /*18a50*/  LDL.LU R23, [R1+0x18] ;  /* 0x0000180001177983 */ /* 0x000f280000300800 */
[----:B------:R0:W-:Y:S04]  /*18a60*/  STL [R1+0x272c], R13 ;  /* 0x00272c0d01007387 */ /* 0x0001e80000100800 */
[----:B------:R1:W-:Y:S04]  /*18a70*/  STS.U16 [R2+UR4+0x7980], R12 ;  /* 0x0079800c02007988 */ /* 0x0003e80008000404 */
[----:B0-----:R-:W4:Y:S04]  /*18a80*/  LDL.LU R13, [R1+0x45c] ;  /* 0x00045c00010d7983 */ /* 0x001f280000300800 */
[----:B-1----:R-:W2:Y:S04]  /*18a90*/  LDL.LU R2, [R1+0x279c] ;  /* 0x00279c0001027983 */ /* 0x002ea80000300800 */
[----:B------:R0:W-:Y:S04]  /*18aa0*/  STL [R1+0x2730], R12 ;  /* 0x0027300c01007387 */ /* 0x0001e80000100800 */
[----:B0-----:R-:W4:Y:S04]  /*18ab0*/  LDL.LU R12, [R1+0x498] ;  /* 0x00049800010c7983 */ /* 0x001f280000300800 */
[----:B--2---:R0:W-:Y:S04]  /*18ac0*/  STS.U16 [R2+UR4+0x200], R0 ;  /* 0x0002000002007988 */ /* 0x0041e80008000404 */
[----:B---3--:R1:W-:Y:S04]  /*18ad0*/  STS.U16 [R2+UR4+0x280], R10 ;  /* 0x0002800a02007988 */ /* 0x0083e80008000404 */
[----:B----4-:R2:W-:Y:S04]  /*18ae0*/  STS.U16 [R2+UR4+0xa00], R11 ;  /* 0x000a000b02007988 */ /* 0x0105e80008000404 */
[----:B------:R3:W-:Y:S04]  /*18af0*/  STS.U16 [R2+UR4+0xa80], R25 ;  /* 0x000a801902007988 */ /* 0x0007e80008000404 */
[----:B------:R4:W-:Y:S04]  /*18b00*/  STS.U16 [R2+UR4+0x1200], R26 ;  /* 0x0012001a02007988 */ /* 0x0009e80008000404 */
[----:B0-----:R-:W4:Y:S04]  /*18b10*/  LDL.LU R0, [R1+0x2798] ;  /* 0x0027980001007983 */ /* 0x001f280000300800 */
[----:B-1----:R-:W4:Y:S04]  /*18b20*/  LDL.LU R10, [R1+0x2794] ;  /* 0x00279400010a7983 */ /* 0x002f280000300800 */
[----:B--2---:R-:W2:Y:S04]  /*18b30*/  LDL.LU R11, [R1+0x2790] ;  /* 0x00279000010b7983 */ /* 0x004ea80000300800 */
[----:B---3--:R-:W3:Y:S04]  /*18b40*/  LDL.LU R25, [R1+0x278c] ;  /* 0x00278c0001197983 */ /* 0x008ee80000300800 */
[----:B----4-:R-:W4:Y:S04]  /*18b50*/  LDL.LU R26, [R1+0x2788] ;  /* 0x00278800011a7983 */ /* 0x010f280000300800 */
        /* <DEDUP_REMOVED lines=23> */
[----:B----4-:R0:W-:Y:S04]  /*18cd0*/  STS.U16 [R2+UR4+0x7200], R26 ;  /* 0x0072001a02007988 */ /* 0x0101e80008000404 */
[----:B------:R-:W-:Y:S04]  /*18ce0*/  STL [R1+0x2734], R26 ;  /* 0x0027341a01007387 */ /* 0x000fe80000100800 */
[----:B0-----:R-:W4:Y:S04]  /*18cf0*/  LDL.LU R2, [R1+0x504] ;  /* 0x0005040001027983 */ /* 0x001f280000300800 */
[----:B----4-:R0:W-:Y:S04]  /*18d00*/  STL [R1+0x2780], R2 ;  /* 0x0027800201007387 */ /* 0x0101e80000100800 */
[----:B0-----:R-:W4:Y:S01]  /*18d10*/  LDL.LU R2, [R1+0x508] ;  /* 0x0005080001027983 */ /* 0x001f220000300800 */
[----:B------:R-:W-:-:S02]  /*18d20*/  IMAD.SHL.U32 R5, R0, 0x2, RZ ;  /* 0x0000000200057824 */ /* 0x000fc400078e00ff */
[----:B------:R-:W-:Y:S01]  /*18d30*/  IMAD.SHL.U32 R0, R0, 0x2, RZ ;  /* 0x0000000200007824 */ /* 0x000fe200078e00ff */
[----:B----4-:R0:W-:Y:S04]  /*18d40*/  STL [R1+0x2784], R2 ;  /* 0x0027840201007387 */ /* 0x0101e80000100800 */
        /* <DEDUP_REMOVED lines=19> */
[----:B0-----:R-:W-:-:S03]  /*18e80*/  LOP3.LUT R2, R0, 0x20, RZ, 0x3c, !PT ;  /* 0x0000002000027812 */ /* 0x001fc600078e3cff */
[----:B------:R-:W4:Y:S04]  /*18e90*/  LDL.LU R20, [R1+0x44] ;  /* 0x0000440001147983 */ /* 0x000f280000300800 */
[----:B------:R-:W4:Y:S04]  /*18ea0*/  LDL.LU R21, [R1+0x40] ;  /* 0x0000400001157983 */ /* 0x000f280000300800 */
[----:B------:R-:W4:Y:S04]  /*18eb0*/  LDL.LU R24, [R1+0x14] ;  /* 0x0000140001187983 */ /* 0x000f280000300800 */
[----:B------:R-:W4:Y:S04]  /*18ec0*/  LDL.LU R0, [R1+0x10] ;  /* 0x0000100001007983 */ /* 0x000f280000300800 */
[----:B---3--:R-:W-:Y:S04]  /*18ed0*/  STS.U16 [R2+UR4+0x7280], R25 ;  /* 0x0072801902007988 */ /* 0x008fe80008000404 */
[----:B------:R0:W-:Y:S04]  /*18ee0*/  STL [R1+0x2738], R25 ;  /* 0x0027381901007387 */ /* 0x0001e80000100800 */
[----:B--2---:R-:W-:Y:S04]  /*18ef0*/  STS.U16 [R2+UR4+0x7a00], R11 ;  /* 0x007a000b02007988 */ /* 0x004fe80008000404 */
[----:B------:R-:W-:Y:S04]  /*18f00*/  STS.U16 [R2+UR4+0x7a80], R10 ;  /* 0x007a800a02007988 */ /* 0x000fe80008000404 */
[----:B0-----:R-:W2:Y:S04]  /*18f10*/  LDL.LU R25, [R1+0x3c4] ;  /* 0x0003c40001197983 */ /* 0x001ea80000300800 */
[----:B------:R0:W-:Y:S04]  /*18f20*/  STL [R1+0x273c], R11 ;  /* 0x00273c0b01007387 */ /* 0x0001e80000100800 */
[----:B0-----:R-:W3:Y:S04]  /*18f30*/  LDL.LU R11, [R1+0x444] ;  /* 0x00044400010b7983 */ /* 0x001ee80000300800 */
[----:B------:R-:W4:Y:S01]  /*18f40*/  LDL.LU R2, [R1+0x2784] ;  /* 0x0027840001027983 */ /* 0x000f220000300800 */
[----:B------:R-:W-:-:S03]  /*18f50*/  LOP3.LUT R3, R5, 0x30, RZ, 0x3c, !PT ;  /* 0x0000003005037812 */ /* 0x000fc600078e3cff */
[----:B------:R0:W-:Y:S04]  /*18f60*/  STL [R1+0x2740], R10 ;  /* 0x0027400a01007387 */ /* 0x0001e80000100800 */
[----:B0-----:R-:W2:Y:S04]  /*18f70*/  LDL.LU R10, [R1+0x44c] ;  /* 0x00044c00010a7983 */ /* 0x001ea80000300800 */
[----:B----4-:R0:W-:Y:S04]  /*18f80*/  STS.U16 [R3+UR4+0x300], R2 ;  /* 0x0003000203007988 */ /* 0x0101e80008000404 */
[----:B0-----:R-:W4:Y:S04]  /*18f90*/  LDL.LU R2, [R1+0x2780] ;  /* 0x0027800001027983 */ /* 0x001f280000300800 */
[----:B----4-:R0:W-:Y:S04]  /*18fa0*/  STS.U16 [R3+UR4+0x380], R2 ;  /* 0x0003800203007988 */ /* 0x0101e80008000404 */
[----:B------:R1:W-:Y:S04]  /*18fb0*/  STS.U16 [R3+UR4+0xb00], R8 ;  /* 0x000b000803007988 */ /* 0x0003e80008000404 */
[----:B------:R4:W-:Y:S04]  /*18fc0*/  STS.U16 [R3+UR4+0xb80], R9 ;  /* 0x000b800903007988 */ /* 0x0009e80008000404 */
[----:B------:R3:W-:Y:S04]  /*18fd0*/  STS.U16 [R3+UR4+0x1300], R22 ;  /* 0x0013001603007988 */ /* 0x0007e80008000404 */
[----:B------:R2:W-:Y:S04]  /*18fe0*/  STS.U16 [R3+UR4+0x1380], R23 ;  /* 0x0013801703007988 */ /* 0x0005e80008000404 */
[----:B0-----:R-:W2:Y:S04]  /*18ff0*/  LDL.LU R2, [R1+0x277c] ;  /* 0x00277c0001027983 */ /* 0x001ea80000300800 */
[----:B-1----:R-:W2:Y:S04]  /*19000*/  LDL.LU R8, [R1+0x2778] ;  /* 0x0027780001087983 */ /* 0x002ea80000300800 */
[----:B----4-:R-:W4:Y:S04]  /*19010*/  LDL.LU R9, [R1+0x2774] ;  /* 0x0027740001097983 */ /* 0x010f280000300800 */
[----:B---3--:R-:W3:Y:S04]  /*19020*/  LDL.LU R22, [R1+0x2770] ;  /* 0x0027700001167983 */ /* 0x008ee80000300800 */
        /* <DEDUP_REMOVED lines=18> */
[----:B------:R1:W-:Y:S04]  /*19150*/  STS.U16 [R3+UR4+0x5b80], R7 ;  /* 0x005b800703007988 */ /* 0x0003e80008000404 */
[----:B------:R1:W-:Y:S04]  /*19160*/  STS.U16 [R3+UR4+0x6300], R20 ;  /* 0x0063001403007988 */ /* 0x0003e80008000404 */
[----:B------:R1:W-:Y:S04]  /*19170*/  STS.U16 [R3+UR4+0x6380], R21 ;  /* 0x0063801503007988 */ /* 0x0003e80008000404 */
[----:B------:R-:W-:Y:S04]  /*19180*/  STS.U16 [R3+UR4+0x6b00], R24 ;  /* 0x006b001803007988 */ /* 0x000fe80008000404 */
[----:B------:R1:W-:Y:S04]  /*19190*/  STS.U16 [R3+UR4+0x6b80], R0 ;  /* 0x006b800003007988 */ /* 0x0003e80008000404 */
[----:B0-----:R-:W4:Y:S04]  /*191a0*/  LDL.LU R6, [R1+0x500] ;  /* 0x0005000001067983 */ /* 0x001f280000300800 */
[----:B-1----:R-:W4:Y:S04]  /*191b0*/  LDL.LU R7, [R1+0x4fc] ;  /* 0x0004fc0001077983 */ /* 0x002f280000300800 */
[----:B------:R-:W4:Y:S04]  /*191c0*/  LDL.LU R20, [R1+0x4c4] ;  /* 0x0004c40001147983 */ /* 0x000f280000300800 */
[----:B------:R-:W4:Y:S04]  /*191d0*/  LDL.LU R21, [R1+0x4c0] ;  /* 0x0004c00001157983 */ /* 0x000f280000300800 */
[----:B------:R-:W4:Y:S04]  /*191e0*/  LDL.LU R0, [R1+0x48c] ;  /* 0x00048c0001007983 */ /* 0x000f280000300800 */
[----:B------:R-:W4:Y:S04]  /*191f0*/  LDL.LU R10, [R1+0x3b8] ;  /* 0x0003b800010a7983 */ /* 0x000f280000300800 */
[----:B------:R-:W4:Y:S04]  /*19200*/  LDL.LU R18, [R1+0x18c] ;  /* 0x00018c0001127983 */ /* 0x000f280000300800 */
[----:B------:R-:W4:Y:S04]  /*19210*/  LDL.LU R19, [R1+0x188] ;  /* 0x0001880001137983 */ /* 0x000f280000300800 */
[----:B------:R-:W4:Y:S01]  /*19220*/  LDL.LU R24, [R1+0x15c] ;  /* 0x00015c0001187983 */ /* 0x000f220000300800 */
[----:B------:R-:W-:-:S03]  /*19230*/  LOP3.LUT R4, R5, 0x40, RZ, 0x3c, !PT ;  /* 0x0000004005047812 */ /* 0x000fc600078e3cff */
[----:B--2---:R-:W-:Y:S04]  /*19240*/  STS.U16 [R3+UR4+0x7300], R23 ;  /* 0x0073001703007988 */ /* 0x004fe80008000404 */
[----:B------:R0:W-:Y:S04]  /*19250*/  STL [R1+0x2744], R23 ;  /* 0x0027441701007387 */ /* 0x0001e80000100800 */
[----:B---3--:R-:W-:Y:S04]  /*19260*/  STS.U16 [R3+UR4+0x7380], R22 ;  /* 0x0073801603007988 */ /* 0x008fe80008000404 */
[----:B----4-:R-:W-:Y:S04]  /*19270*/  STS.U16 [R3+UR4+0x7b00], R9 ;  /* 0x007b000903007988 */ /* 0x010fe80008000404 */
[----:B0-----:R-:W2:Y:S04]  /*19280*/  LDL.LU R23, [R1+0x3bc] ;  /* 0x0003bc0001177983 */ /* 0x001ea80000300800 */
[----:B------:R0:W-:Y:S04]  /*19290*/  STL [R1+0x2748], R22 ;  /* 0x0027481601007387 */ /* 0x0001e80000100800 */
[----:B0-----:R-:W3:Y:S04]  /*192a0*/  LDL.LU R22, [R1+0x434] ;  /* 0x0004340001167983 */ /* 0x001ee80000300800 */
[----:B------:R0:W-:Y:S04]  /*192b0*/  STL [R1+0x274c], R9 ;  /* 0x00274c0901007387 */ /* 0x0001e80000100800 */
[----:B0-----:R-:W4:Y:S04]  /*192c0*/  LDL.LU R9, [R1+0x43c] ;  /* 0x00043c0001097983 */ /* 0x001f280000300800 */
[----:B------:R-:W2:Y:S04]  /*192d0*/  LDL.LU R11, [R1+0x158] ;  /* 0x00015800010b7983 */ /* 0x000ea80000300800 */
        /* <DEDUP_REMOVED lines=8> */
[----:B------:R0:W-:Y:S04]  /*19360*/  STS.U16 [R3+UR4+0x7b80], R8 ;  /* 0x007b800803007988 */ /* 0x0001e80008000404 */
[----:B------:R-:W2:Y:S04]  /*19370*/  LDL.LU R29, [R1+0x6c] ;  /* 0x00006c00011d7983 */ /* 0x000ea80000300800 */
[----:B0-----:R-:W2:Y:S04]  /*19380*/  LDL.LU R3, [R1+0x68] ;  /* 0x0000680001037983 */ /* 0x001ea80000300800 */
[----:B------:R-:W2:Y:S04]  /*19390*/  LDL.LU R14, [R1+0x3c] ;  /* 0x00003c00010e7983 */ /* 0x000ea80000300800 */
[----:B------:R-:W2:Y:S04]  /*193a0*/  LDL.LU R15, [R1+0x38] ;  /* 0x00003800010f7983 */ /* 0x000ea80000300800 */
[----:B------:R-:W2:Y:S04]  /*193b0*/  LDL.LU R5, [R1+0xc] ;  /* 0x00000c0001057983 */ /* 0x000ea80000300800 */
[----:B------:R0:W-:Y:S04]  /*193c0*/  STL [R1+0x2754], R8 ;  /* 0x0027540801007387 */ /* 0x0001e80000100800 */
[----:B0-----:R-:W3:Y:S04]  /*193d0*/  LDL.LU R8, [R1+0x488] ;  /* 0x0004880001087983 */ /* 0x001ee80000300800 */
[----:B------:R0:W-:Y:S04]  /*193e0*/  STS.U16 [R4+UR4+0x400], R6 ;  /* 0x0004000604007988 */ /* 0x0001e80008000404 */
[----:B------:R1:W-:Y:S04]  /*193f0*/  STS.U16 [R4+UR4+0x480], R7 ;  /* 0x0004800704007988 */ /* 0x0003e80008000404 */
[----:B------:R1:W-:Y:S04]  /*19400*/  STS.U16 [R4+UR4+0xc00], R20 ;  /* 0x000c001404007988 */ /* 0x0003e80008000404 */
[----:B------:R1:W-:Y:S04]  /*19410*/  STS.U16 [R4+UR4+0xc80], R21 ;  /* 0x000c801504007988 */ /* 0x0003e80008000404 */
[----:B------:R1:W-:Y:S04]  /*19420*/  STS.U16 [R4+UR4+0x1400], R0 ;  /* 0x0014000004007988 */ /* 0x0003e80008000404 */
[----:B0-----:R-:W2:Y:S04]  /*19430*/  LDL.LU R6, [R1+0x2768] ;  /* 0x0027680001067983 */ /* 0x001ea80000300800 */
[----:B-1----:R-:W2:Y:S04]  /*19440*/  LDL.LU R7, [R1+0x2764] ;  /* 0x0027640001077983 */ /* 0x002ea80000300800 */
[----:B------:R-:W2:Y:S04]  /*19450*/  LDL.LU R20, [R1+0x2760] ;  /* 0x0027600001147983 */ /* 0x000ea80000300800 */
[----:B------:R-:W2:Y:S04]  /*19460*/  LDL.LU R21, [R1+0x275c] ;  /* 0x00275c0001157983 */ /* 0x000ea80000300800 */
[----:B------:R-:W2:Y:S04]  /*19470*/  LDL.LU R0, [R1+0x2758] ;  /* 0x0027580001007983 */ /* 0x000ea80000300800 */
[----:B---3--:R-:W-:Y:S04]  /*19480*/  STS.U16 [R4+UR4+0x1480], R8 ;  /* 0x0014800804007988 */ /* 0x008fe80008000404 */
[----:B----4-:R-:W-:Y:S04]  /*19490*/  STS.U16 [R4+UR4+0x1c00], R9 ;  /* 0x001c000904007988 */ /* 0x010fe80008000404 */
[----:B------:R-:W-:Y:S04]  /*194a0*/  STS.U16 [R4+UR4+0x1c80], R22 ;  /* 0x001c801604007988 */ /* 0x000fe80008000404 */
[----:B--2---:R-:W-:Y:S04]  /*194b0*/  STS.U16 [R4+UR4+0x2400], R23 ;  /* 0x0024001704007988 */ /* 0x004fe80008000404 */
[----:B------:R-:W-:Y:S04]  /*194c0*/  STS.U16 [R4+UR4+0x2480], R10 ;  /* 0x0024800a04007988 */ /* 0x000fe80008000404 */
[----:B------:R0:W-:Y:S04]  /*194d0*/  STS.U16 [R4+UR4+0x2c00], R18 ;  /* 0x002c001204007988 */ /* 0x0001e80008000404 */
[----:B------:R1:W-:Y:S04]  /*194e0*/  STS.U16 [R4+UR4+0x2c80], R19 ;  /* 0x002c801304007988 */ /* 0x0003e80008000404 */
[----:B------:R2:W-:Y:S04]  /*194f0*/  STS.U16 [R4+UR4+0x3400], R24 ;  /* 0x0034001804007988 */ /* 0x0005e80008000404 */
        /* <DEDUP_REMOVED lines=11> */
[----:B0-----:R-:W3:Y:S04]  /*195b0*/  LDL.LU R18, [R1+0x4f8] ;  /* 0x0004f80001127983 */ /* 0x001ee80000300800 */
[----:B------:R-:W-:Y:S04]  /*195c0*/  STS.U16 [R4+UR4+0x6400], R14 ;  /* 0x0064000e04007988 */ /* 0x000fe80008000404 */
[----:B-1----:R-:W4:Y:S04]  /*195d0*/  LDL.LU R19, [R1+0x4f4] ;  /* 0x0004f40001137983 */ /* 0x002f280000300800 */
[----:B------:R-:W-:Y:S04]  /*195e0*/  STS.U16 [R4+UR4+0x6480], R15 ;  /* 0x0064800f04007988 */ /* 0x000fe80008000404 */
[----:B--2---:R-:W2:Y:S04]  /*195f0*/  LDL.LU R24, [R1+0x4bc] ;  /* 0x0004bc0001187983 */ /* 0x004ea80000300800 */
[----:B------:R-:W-:Y:S04]  /*19600*/  STS.U16 [R4+UR4+0x6c00], R5 ;  /* 0x006c000504007988 */ /* 0x000fe80008000404 */
[----:B------:R0:W-:Y:S04]  /*19610*/  STS.U16 [R4+UR4+0x6c80], R0 ;  /* 0x006c800004007988 */ /* 0x0001e80008000404 */
[----:B------:R-:W2:Y:S04]  /*19620*/  LDL.LU R8, [R1+0x4b8] ;  /* 0x0004b80001087983 */ /* 0x000ea80000300800 */
[----:B0-----:R-:W2:Y:S04]  /*19630*/  LDL.LU R0, [R1+0x484] ;  /* 0x0004840001007983 */ /* 0x001ea80000300800 */
        /* <DEDUP_REMOVED lines=12> */
[----:B------:R-:W-:Y:S01]  /*19700*/  STS.U16 [R4+UR4+0x7400], R21 ;  /* 0x0074001504007988 */ /* 0x000fe20008000404 */
[----:B------:R-:W-:-:S03]  /*19710*/  LOP3.LUT R28, R2, 0x50, RZ, 0x3c, !PT ;  /* 0x00000050021c7812 */ /* 0x000fc600078e3cff */
[----:B------:R-:W2:Y:S04]  /*19720*/  LDL.LU R26, [R1+0xc4] ;  /* 0x0000c400011a7983 */ /* 0x000ea80000300800 */
[----:B------:R-:W-:Y:S04]  /*19730*/  STS.U16 [R4+UR4+0x7480], R20 ;  /* 0x0074801404007988 */ /* 0x000fe80008000404 */
[----:B------:R-:W2:Y:S04]  /*19740*/  LDL.LU R12, [R1+0xc0] ;  /* 0x0000c000010c7983 */ /* 0x000ea80000300800 */
[----:B------:R-:W-:Y:S04]  /*19750*/  STS.U16 [R4+UR4+0x7c00], R7 ;  /* 0x007c000704007988 */ /* 0x000fe80008000404 */
[----:B------:R-:W2:Y:S04]  /*19760*/  LDL.LU R13, [R1+0x94] ;  /* 0x00009400010d7983 */ /* 0x000ea80000300800 */
[----:B------:R0:W-:Y:S04]  /*19770*/  STS.U16 [R4+UR4+0x7c80], R6 ;  /* 0x007c800604007988 */ /* 0x0001e80008000404 */
[----:B------:R-:W2:Y:S04]  /*19780*/  LDL.LU R27, [R1+0x90] ;  /* 0x00009000011b7983 */ /* 0x000ea80000300800 */
[----:B0-----:R-:W2:Y:S04]  /*19790*/  LDL.LU R4, [R1+0x64] ;  /* 0x0000640001047983 */ /* 0x001ea80000300800 */
[----:B------:R-:W2:Y:S04]  /*197a0*/  LDL.LU R5, [R1+0x60] ;  /* 0x0000600001057983 */ /* 0x000ea80000300800 */
[----:B---3--:R0:W-:Y:S04]  /*197b0*/  STS.U16 [R28+UR4+0x500], R18 ;  /* 0x000500121c007988 */ /* 0x0081e80008000404 */
[----:B----4-:R1:W-:Y:S04]  /*197c0*/  STS.U16 [R28+UR4+0x580], R19 ;  /* 0x000580131c007988 */ /* 0x0103e80008000404 */
[----:B--2---:R2:W-:Y:S04]  /*197d0*/  STS.U16 [R28+UR4+0xd00], R24 ;  /* 0x000d00181c007988 */ /* 0x0045e80008000404 */
[----:B------:R3:W-:Y:S04]  /*197e0*/  STS.U16 [R28+UR4+0xd80], R8 ;  /* 0x000d80081c007988 */ /* 0x0007e80008000404 */
[----:B0-----:R-:W4:Y:S04]  /*197f0*/  LDL.LU R18, [R1+0x34] ;  /* 0x0000340001127983 */ /* 0x001f280000300800 */
[----:B-1----:R-:W4:Y:S04]  /*19800*/  LDL.LU R19, [R1+0x30] ;  /* 0x0000300001137983 */ /* 0x002f280000300800 */
[----:B--2---:R-:W2:Y:S04]  /*19810*/  LDL.LU R24, [R1+0x4] ;  /* 0x0000040001187983 */ /* 0x004ea80000300800 */
[----:B---3--:R-:W3:Y:S04]  /*19820*/  LDL.LU R8, [R1+0x2754] ;  /* 0x0027540001087983 */ /* 0x008ee80000300800 */
[----:B------:R0:W-:Y:S04]  /*19830*/  STS.U16 [R28+UR4+0x1500], R0 ;  /* 0x001500001c007988 */ /* 0x0001e80008000404 */
[----:B0-----:R-:W4:Y:S04]  /*19840*/  LDL.LU R0, [R1+0x2750] ;  /* 0x0027500001007983 */ /* 0x001f280000300800 */
[----:B------:R0:W-:Y:S04]  /*19850*/  STS.U16 [R28+UR4+0x1580], R16 ;  /* 0x001580101c007988 */ /* 0x0001e80008000404 */
[----:B------:R1:W-:Y:S04]  /*19860*/  STS.U16 [R28+UR4+0x1d00], R17 ;  /* 0x001d00111c007988 */ /* 0x0003e80008000404 */
[----:B------:R1:W-:Y:S04]  /*19870*/  STS.U16 [R28+UR4+0x1d80], R29 ;  /* 0x001d801d1c007988 */ /* 0x0003e80008000404 */
[----:B------:R1:W-:Y:S04]  /*19880*/  STS.U16 [R28+UR4+0x2500], R3 ;  /* 0x002500031c007988 */ /* 0x0003e80008000404 */
[----:B------:R1:W-:Y:S04]  /*19890*/  STS.U16 [R28+UR4+0x2580], R14 ;  /* 0x0025800e1c007988 */ /* 0x0003e80008000404 */
[----:B------:R1:W-:Y:S04]  /*198a0*/  STS.U16 [R28+UR4+0x2d00], R15 ;  /* 0x002d000f1c007988 */ /* 0x0003e80008000404 */
[----:B0-----:R-:W3:Y:S04]  /*198b0*/  LDL.LU R16, [R1+0x4f0] ;  /* 0x0004f00001107983 */ /* 0x001ee80000300800 */
[----:B-1----:R-:W3:Y:S04]  /*198c0*/  LDL.LU R17, [R1+0x4ec] ;  /* 0x0004ec0001117983 */ /* 0x002ee80000300800 */
[----:B------:R-:W3:Y:S04]  /*198d0*/  LDL.LU R29, [R1+0x4b4] ;  /* 0x0004b400011d7983 */ /* 0x000ee80000300800 */
[----:B------:R-:W3:Y:S04]  /*198e0*/  LDL.LU R3, [R1+0x4b0] ;  /* 0x0004b00001037983 */ /* 0x000ee80000300800 */
[----:B------:R-:W3:Y:S04]  /*198f0*/  LDL.LU R14, [R1+0x47c] ;  /* 0x00047c00010e7983 */ /* 0x000ee80000300800 */
[----:B------:R-:W3:Y:S04]  /*19900*/  LDL.LU R15, [R1+0x478] ;  /* 0x00047800010f7983 */ /* 0x000ee80000300800 */
[----:B----4-:R0:W-:Y:S04]  /*19910*/  STS.U16 [R28+UR4+0x2d80], R0 ;  /* 0x002d80001c007988 */ /* 0x0101e80008000404 */
[----:B------:R1:W-:Y:S04]  /*19920*/  STS.U16 [R28+UR4+0x3500], R9 ;  /* 0x003500091c007988 */ /* 0x0003e80008000404 */
[----:B------:R4:W-:Y:S04]  /*19930*/  STS.U16 [R28+UR4+0x3580], R22 ;  /* 0x003580161c007988 */ /* 0x0009e80008000404 */
[----:B------:R2:W-:Y:S04]  /*19940*/  STS.U16 [R28+UR4+0x3d00], R23 ;  /* 0x003d00171c007988 */ /* 0x0005e80008000404 */
[----:B------:R2:W-:Y:S04]  /*19950*/  STS.U16 [R28+UR4+0x3d80], R10 ;  /* 0x003d800a1c007988 */ /* 0x0005e80008000404 */
[----:B------:R2:W-:Y:S04]  /*19960*/  STS.U16 [R28+UR4+0x4500], R11 ;  /* 0x0045000b1c007988 */ /* 0x0005e80008000404 */
[----:B0-----:R-:W3:Y:S04]  /*19970*/  LDL.LU R0, [R1+0x41c] ;  /* 0x00041c0001007983 */ /* 0x001ee80000300800 */
[----:B-1----:R-:W3:Y:S04]  /*19980*/  LDL.LU R9, [R1+0x274c] ;  /* 0x00274c0001097983 */ /* 0x002ee80000300800 */
[----:B----4-:R-:W4:Y:S04]  /*19990*/  LDL.LU R22, [R1+0x2748] ;  /* 0x0027480001167983 */ /* 0x010f280000300800 */
[----:B--2---:R-:W2:Y:S04]  /*199a0*/  LDL.LU R23, [R1+0x2744] ;  /* 0x0027440001177983 */ /* 0x004ea80000300800 */
[----:B------:R-:W4:Y:S04]  /*199b0*/  LDL.LU R10, [R1+0x2740] ;  /* 0x00274000010a7983 */ /* 0x000f280000300800 */
[----:B------:R-:W2:Y:S04]  /*199c0*/  LDL.LU R11, [R1+0x273c] ;  /* 0x00273c00010b7983 */ /* 0x000ea80000300800 */
[----:B------:R0:W-:Y:S04]  /*199d0*/  STS.U16 [R28+UR4+0x4580], R25 ;  /* 0x004580191c007988 */ /* 0x0001e80008000404 */
[----:B------:R1:W-:Y:S04]  /*199e0*/  STS.U16 [R28+UR4+0x4d00], R26 ;  /* 0x004d001a1c007988 */ /* 0x0003e80008000404 */
[----:B------:R1:W-:Y:S04]  /*199f0*/  STS.U16 [R28+UR4+0x4d80], R12 ;  /* 0x004d800c1c007988 */ /* 0x0003e80008000404 */
[----:B------:R1:W-:Y:S04]  /*19a00*/  STS.U16 [R28+UR4+0x5500], R13 ;  /* 0x0055000d1c007988 */ /* 0x0003e80008000404 */
[----:B------:R1:W-:Y:S04]  /*19a10*/  STS.U16 [R28+UR4+0x5580], R27 ;  /* 0x0055801b1c007988 */ /* 0x0003e80008000404 */
[----:B------:R1:W-:Y:S04]  /*19a20*/  STS.U16 [R28+UR4+0x5d00], R4 ;  /* 0x005d00041c007988 */ /* 0x0003e80008000404 */
[----:B0-----:R-:W4:Y:S04]  /*19a30*/  LDL.LU R25, [R1+0x2738] ;  /* 0x0027380001197983 */ /* 0x001f280000300800 */
[----:B-1----:R-:W4:Y:S04]  /*19a40*/  LDL.LU R26, [R1+0x2734] ;  /* 0x00273400011a7983 */ /* 0x002f280000300800 */
[----:B------:R-:W2:Y:S04]  /*19a50*/  LDL.LU R12, [R1+0x2730] ;  /* 0x00273000010c7983 */ /* 0x000ea80000300800 */
[----:B------:R-:W4:Y:S04]  /*19a60*/  LDL.LU R13, [R1+0x272c] ;  /* 0x00272c00010d7983 */ /* 0x000f280000300800 */
[----:B------:R-:W2:Y:S04]  /*19a70*/  LDL.LU R27, [R1+0x2728] ;  /* 0x00272800011b7983 */ /* 0x000ea80000300800 */
[----:B------:R-:W3:Y:S04]  /*19a80*/  LDL.LU R4, [R1+0x2724] ;  /* 0x0027240001047983 */ /* 0x000ee80000300800 */
[----:B------:R0:W-:Y:S04]  /*19a90*/  STS.U16 [R28+UR4+0x5d80], R5 ;  /* 0x005d80051c007988 */ /* 0x0001e80008000404 */
[----:B------:R1:W-:Y:S04]  /*19aa0*/  STS.U16 [R28+UR4+0x6500], R18 ;  /* 0x006500121c007988 */ /* 0x0003e80008000404 */
[----:B------:R1:W-:Y:S04]  /*19ab0*/  STS.U16 [R28+UR4+0x6580], R19 ;  /* 0x006580131c007988 */ /* 0x0003e80008000404 */
[----:B------:R1:W-:Y:S04]  /*19ac0*/  STS.U16 [R28+UR4+0x6d00], R24 ;  /* 0x006d00181c007988 */ /* 0x0003e80008000404 */
[----:B0-----:R-:W4:Y:S04]  /*19ad0*/  LDL.LU R5, [R1+0x2720] ;  /* 0x0027200001057983 */ /* 0x001f280000300800 */
[----:B-1----:R-:W2:Y:S04]  /*19ae0*/  LDL.LU R18, [R1+0x271c] ;  /* 0x00271c0001127983 */ /* 0x002ea80000300800 */
[----:B------:R-:W3:Y:S04]  /*19af0*/  LDL.LU R19, [R1+0x2718] ;  /* 0x0027180001137983 */ /* 0x000ee80000300800 */
[----:B------:R-:W4:Y:S01]  /*19b00*/  LDL.LU R24, [R1+0x2714] ;  /* 0x0027140001187983 */ /* 0x000f220000300800 */
[----:B------:R-:W-:-:S03]  /*19b10*/  LOP3.LUT R2, R2, 0x60, RZ, 0x3c, !PT ;  /* 0x0000006002027812 */ /* 0x000fc600078e3cff */
[----:B----4-:R-:W-:Y:S04]  /*19b20*/  STS.U16 [R28+UR4+0x6d80], R24 ;  /* 0x006d80181c007988 */ /* 0x010fe80008000404 */
[----:B---3--:R-:W-:Y:S04]  /*19b30*/  STS.U16 [R28+UR4+0x7500], R19 ;  /* 0x007500131c007988 */ /* 0x008fe80008000404 */
[----:B--2---:R-:W-:Y:S04]  /*19b40*/  STS.U16 [R28+UR4+0x7580], R18 ;  /* 0x007580121c007988 */ /* 0x004fe80008000404 */
[----:B------:R0:W-:Y:S04]  /*19b50*/  STS.U16 [R28+UR4+0x7d00], R5 ;  /* 0x007d00051c007988 */ /* 0x0001e80008000404 */
[----:B------:R1:W-:Y:S04]  /*19b60*/  STS.U16 [R28+UR4+0x7d80], R4 ;  /* 0x007d80041c007988 */ /* 0x0003e80008000404 */
[----:B------:R2:W-:Y:S04]  /*19b70*/  STS.U16 [R2+UR4+0x600], R16 ;  /* 0x0006001002007988 */ /* 0x0005e80008000404 */
[----:B------:R3:W-:Y:S04]  /*19b80*/  STS.U16 [R2+UR4+0x680], R17 ;  /* 0x0006801102007988 */ /* 0x0007e80008000404 */
[----:B0-----:R-:W4:Y:S04]  /*19b90*/  LDL R5, [R1+0x11c0] ;  /* 0x0011c00001057983 */ /* 0x001f280000100800 */
[----:B-1----:R-:W4:Y:S04]  /*19ba0*/  LDL.LU R28, [R1+0x2710] ;  /* 0x00271000011c7983 */ /* 0x002f280000300800 */
[----:B------:R-:W4:Y:S04]  /*19bb0*/  LDL R4, [R1+0x11b8] ;  /* 0x0011b80001047983 */ /* 0x000f280000100800 */
[----:B--2---:R-:W2:Y:S04]  /*19bc0*/  LDL.LU R16, [R1+0x270c] ;  /* 0x00270c0001107983 */ /* 0x004ea80000300800 */
[----:B---3--:R-:W3:Y:S04]  /*19bd0*/  LDL.LU R17, [R1+0x2708] ;  /* 0x0027080001117983 */ /* 0x008ee80000300800 */
[----:B------:R0:W-:Y:S04]  /*19be0*/  STS.U16 [R2+UR4+0xe00], R29 ;  /* 0x000e001d02007988 */ /* 0x0001e80008000404 */
[----:B------:R1:W-:Y:S04]  /*19bf0*/  STS.U16 [R2+UR4+0xe80], R3 ;  /* 0x000e800302007988 */ /* 0x0003e80008000404 */
[----:B------:R1:W-:Y:S04]  /*19c00*/  STS.U16 [R2+UR4+0x1600], R14 ;  /* 0x0016000e02007988 */ /* 0x0003e80008000404 */
[----:B------:R1:W-:Y:S04]  /*19c10*/  STS.U16 [R2+UR4+0x1680], R15 ;  /* 0x0016800f02007988 */ /* 0x0003e80008000404 */
[----:B------:R1:W-:Y:S04]  /*19c20*/  STS.U16 [R2+UR4+0x1e00], R0 ;  /* 0x001e000002007988 */ /* 0x0003e80008000404 */
[----:B0-----:R-:W2:Y:S04]  /*19c30*/  LDL.LU R29, [R1+0x2704] ;  /* 0x00270400011d7983 */ /* 0x001ea80000300800 */
[----:B-1----:R-:W3:Y:S04]  /*19c40*/  LDL.LU R3, [R1+0x2700] ;  /* 0x0027000001037983 */ /* 0x002ee80000300800 */
[----:B------:R-:W2:Y:S04]  /*19c50*/  LDL.LU R14, [R1+0x26fc] ;  /* 0x0026fc00010e7983 */ /* 0x000ea80000300800 */
[----:B------:R-:W2:Y:S04]  /*19c60*/  LDL.LU R15, [R1+0x26f8] ;  /* 0x0026f800010f7983 */ /* 0x000ea80000300800 */
[----:B------:R-:W2:Y:S01]  /*19c70*/  LDL.LU R0, [R1+0x26f4] ;  /* 0x0026f40001007983 */ /* 0x000ea20000300800 */
[----:B----4-:R-:W-:-:S04]  /*19c80*/  @!P1 LOP3.LUT R5, R5, R4, RZ, 0x3c, !PT ;  /* 0x0000000405059212 */ /* 0x010fc800078e3cff */
[----:B------:R-:W-:-:S04]  /*19c90*/  @!P1 LOP3.LUT R4, R5, R4, RZ, 0x3c, !PT ;  /* 0x0000000405049212 */ /* 0x000fc800078e3cff */
[----:B------:R-:W-:Y:S02]  /*19ca0*/  @!P1 LOP3.LUT R5, R5, R4, RZ, 0x3c, !PT ;  /* 0x0000000405059212 */ /* 0x000fe400078e3cff */
[----:B---3--:R-:W-:Y:S01]  /*19cb0*/  PRMT R3, RZ, 0x7610, R3 ;  /* 0x00007610ff037816 */ /* 0x008fe20000000003 */
[----:B--2---:R0:W-:Y:S05]  /*19cc0*/  STS.U16 [R2+UR4+0x1e80], R0 ;  /* 0x001e800002007988 */ /* 0x0041ea0008000404 */
[----:B------:R1:W2:Y:S04]  /*19cd0*/  @!P1 LDG.E.U16 R3, desc[UR6][R4.64] ;  /* 0x0000000604039981 */ /* 0x0002a8000c1e1500 */
[----:B0-----:R-:W3:Y:S04]  /*19ce0*/  LDL.LU R2, [R1+0x26f0] ;  /* 0x0026f00001027983 */ /* 0x001ee80000300800 */
[----:B------:R-:W4:Y:S04]  /*19cf0*/  LDL.LU R0, [R1+0x26ec] ;  /* 0x0026ec0001007983 */ /* 0x000f280000300800 */
[----:B------:R-:W1:Y:S04]  /*19d00*/  LDL R4, [R1+0x11b0] ;  /* 0x0011b00001047983 */ /* 0x000e680000100800 */
[----:B------:R-:W1:Y:S02]  /*19d10*/  LDL R5, [R1+0x11bc] ;  /* 0x0011bc0001057983 */ /* 0x000e640000100800 */
[----:B-1----:R-:W-:-:S02]  /*19d20*/  @!P0 LOP3.LUT R5, R5, R4, RZ, 0x3c, !PT ;  /* 0x0000000405058212 */ /* 0x002fc400078e3cff */
[----:B----4-:R-:W-:Y:S02]  /*19d30*/  PRMT R0, RZ, 0x7610, R0 ;  /* 0x00007610ff007816 */ /* 0x010fe40000000000 */
[----:B------:R-:W-:-:S04]  /*19d40*/  @!P0 LOP3.LUT R4, R5, R4, RZ, 0x3c, !PT ;  /* 0x0000000405048212 */ /* 0x000fc800078e3cff */
[----:B------:R-:W-:Y:S01]  /*19d50*/  @!P0 LOP3.LUT R5, R5, R4, RZ, 0x3c, !PT ;  /* 0x0000000405058212 */ /* 0x000fe200078e3cff */
[----:B--2---:R-:W-:Y:S04]  /*19d60*/  STL [R1+0x2510], R3 ;  /* 0x0025100301007387 */ /* 0x004fe80000100800 */
[----:B------:R0:W2:Y:S04]  /*19d70*/  @!P0 LDG.E.U16 R0, desc[UR6][R4.64] ;  /* 0x0000000604008981 */ /* 0x0000a8000c1e1500 */
[----:B------:R-:W0:Y:S04]  /*19d80*/  LDL R4, [R1+0x888] ;  /* 0x0008880001047983 */ /* 0x000e280000100800 */
[----:B------:R-:W0:Y:S01]  /*19d90*/  LDL R5, [R1+0x88c] ;  /* 0x00088c0001057983 */ /* 0x000e220000100800 */
[----:B---3--:R-:W-:-:S02]  /*19da0*/  PRMT R2, RZ, 0x7610, R2 ;  /* 0x00007610ff027816 */ /* 0x008fc40000000002 */
[----:B0-----:R-:W-:-:S04]  /*19db0*/  @!P0 LOP3.LUT R5, R5, R4, RZ, 0x3c, !PT ;  /* 0x0000000405058212 */ /* 0x001fc800078e3cff */
[----:B------:R-:W-:-:S04]  /*19dc0*/  @!P0 LOP3.LUT R4, R5, R4, RZ, 0x3c, !PT ;  /* 0x0000000405048212 */ /* 0x000fc800078e3cff */
[----:B------:R-:W-:-:S05]  /*19dd0*/  @!P0 LOP3.LUT R5, R5, R4, RZ, 0x3c, !PT ;  /* 0x0000000405058212 */ /* 0x000fca00078e3cff */
[----:B------:R-:W3:Y:S04]  /*19de0*/  @!P0 LDG.E.U16 R2, desc[UR6][R4.64] ;  /* 0x0000000604028981 */ /* 0x000ee8000c1e1500 */
[----:B--2---:R-:W-:Y:S04]  /*19df0*/  STL [R1+0x2514], R0 ;  /* 0x0025140001007387 */ /* 0x004fe80000100800 */
[----:B---3--:R0:W-:Y:S04]  /*19e00*/  STL [R1+0x194], R2 ;  /* 0x0001940201007387 */ /* 0x0081e80000100800 */
[----:B0-----:R-:W2:Y:S04]  /*19e10*/  LDL.LU R2, [R1+0x26e8] ;  /* 0x0026e80001027983 */ /* 0x001ea80000300800 */
[----:B------:R-:W3:Y:S04]  /*19e20*/  LDL R4, [R1+0x880] ;  /* 0x0008800001047983 */ /* 0x000ee80000100800 */
[----:B------:R-:W3:Y:S01]  /*19e30*/  LDL R5, [R1+0x884] ;  /* 0x0008840001057983 */ /* 0x000ee20000100800 */
[----:B------:R-:W-:-:S02]  /*19e40*/  PRMT R15, RZ, 0x7610, R15 ;  /* 0x00007610ff0f7816 */ /* 0x000fc4000000000f */
[----:B---3--:R-:W-:-:S04]  /*19e50*/  @!P1 LOP3.LUT R5, R5, R4, RZ, 0x3c, !PT ;  /* 0x0000000405059212 */ /* 0x008fc800078e3cff */
[----:B------:R-:W-:-:S04]  /*19e60*/  @!P1 LOP3.LUT R4, R5, R4, RZ, 0x3c, !PT ;  /* 0x0000000405049212 */ /* 0x000fc800078e3cff */
[----:B------:R-:W-:-:S05]  /*19e70*/  @!P1 LOP3.LUT R5, R5, R4, RZ, 0x3c, !PT ;  /* 0x0000000405059212 */ /* 0x000fca00078e3cff */
[----:B------:R-:W3:Y:S04]  /*19e80*/  @!P1 LDG.E.U16 R15, desc[UR6][R4.64] ;  /* 0x00000006040f9981 */ /* 0x000ee8000c1e1500 */
[----:B---3--:R0:W-:Y:S04]  /*19e90*/  STL [R1+0x190], R15 ;  /* 0x0001900f01007387 */ /* 0x0081e80000100800 */
[----:B0-----:R-:W3:Y:S04]  /*19ea0*/  LDL.LU R15, [R1+0x26e4] ;  /* 0x0026e400010f7983 */ /* 0x001ee80000300800 */
[----:B------:R-:W4:Y:S04]  /*19eb0*/  LDL R4, [R1+0x808] ;  /* 0x0008080001047983 */ /* 0x000f280000100800 */
[----:B------:R-:W4:Y:S01]  /*19ec0*/  LDL R5, [R1+0x80c] ;  /* 0x00080c0001057983 */ /* 0x000f220000100800 */
[----:B--2---:R-:W-:-:S02]  /*19ed0*/  PRMT R2, RZ, 0x7610, R2 ;  /* 0x00007610ff027816 */ /* 0x004fc40000000002 */
[----:B----4-:R-:W-:-:S04]  /*19ee0*/  @!P0 LOP3.LUT R5, R5, R4, RZ, 0x3c, !PT ;  /* 0x0000000405058212 */ /* 0x010fc800078e3cff */
[----:B------:R-:W-:-:S04]  /*19ef0*/  @!P0 LOP3.LUT R4, R5, R4, RZ, 0x3c, !PT ;  /* 0x0000000405048212 */ /* 0x000fc800078e3cff */
[----:B------:R-:W-:-:S05]  /*19f00*/  @!P0 LOP3.LUT R5, R5, R4, RZ, 0x3c, !PT ;  /* 0x0000000405058212 */ /* 0x000fca00078e3cff */
[----:B------:R-:W2:Y:S04]  /*19f10*/  @!P0 LDG.E.U16 R2, desc[UR6][R4.64] ;  /* 0x0000000604028981 */ /* 0x000ea8000c1e1500 */
[----:B--2---:R0:W-:Y:S04]  /*19f20*/  STL [R1+0x18c], R2 ;  /* 0x00018c0201007387 */ /* 0x0041e80000100800 */
[----:B0-----:R-:W2:Y:S04]  /*19f30*/  LDL.LU R2, [R1+0x26e0] ;  /* 0x0026e00001027983 */ /* 0x001ea80000300800 */
[----:B------:R-:W4:Y:S04]  /*19f40*/  LDL R4, [R1+0x800] ;  /* 0x0008000001047983 */ /* 0x000f280000100800 */
[----:B------:R-:W4:Y:S01]  /*19f50*/  LDL R5, [R1+0x804] ;  /* 0x0008040001057983 */ /* 0x000f220000100800 */
[----:B---3--:R-:W-:-:S02]  /*19f60*/  PRMT R15, RZ, 0x7610, R15 ;  /* 0x00007610ff0f7816 */ /* 0x008fc4000000000f */
[----:B----4-:R-:W-:-:S04]  /*19f70*/  @!P1 LOP3.LUT R5, R5, R4, RZ, 0x3c, !PT ;  /* 0x0000000405059212 */ /* 0x010fc800078e3cff */
        /* <DEDUP_REMOVED lines=11> */
[----:B------:R0:W2:Y:S04]  /*1a030*/  @!P0 LDG.E.U16 R2, desc[UR6][R4.64] ;  /* 0x0000000604028981 */ /* 0x0000a8000c1e1500 */
[----:B------:R-:W0:Y:S04]  /*1a040*/  LDL R4, [R1+0x780] ;  /* 0x0007800001047983 */ /* 0x000e280000100800 */
[----:B------:R-:W0:Y:S01]  /*1a050*/  LDL R5, [R1+0x784] ;  /* 0x0007840001057983 */ /* 0x000e220000100800 */
[----:B---3--:R-:W-:Y:S02]  /*1a060*/  PRMT R15, RZ, 0x7610, R15 ;  /* 0x00007610ff0f7816 */ /* 0x008fe4000000000f */
[----:B0-----:R-:W-:-:S04]  /*1a070*/  @!P1 LOP3.LUT R5, R5, R4, RZ, 0x3c, !PT ;  /* 0x0000000405059212 */ /* 0x001fc800078e3cff */
[----:B------:R-:W-:-:S04]  /*1a080*/  @!P1 LOP3.LUT R4, R5, R4, RZ, 0x3c, !PT ;  /* 0x0000000405049212 */ /* 0x000fc800078e3cff */
[----:B------:R-:W-:-:S05]  /*1a090*/  @!P1 LOP3.LUT R5, R5, R4, RZ, 0x3c, !PT ;  /* 0x0000000405059212 */ /* 0x000fca00078e3cff */
[----:B------:R-:W3:Y:S04]  /*1a0a0*/  @!P1 LDG.E.U16 R15, desc[UR6][R4.64] ;  /* 0x00000006040f9981 */ /* 0x000ee8000c1e1500 */
[----:B--2---:R0:W-:Y:S04]  /*1a0b0*/  STL [R1+0x184], R2 ;  /* 0x0001840201007387 */ /* 0x0041e80000100800 */
[----:B0-----:R-:W2:Y:S04]  /*1a0c0*/  LDL R2, [R1+0x60c] ;  /* 0x00060c0001027983 */ /* 0x001ea80000100800 */
[----:B---3--:R0:W-:Y:S04]  /*1a0d0*/  STL [R1+0x180], R15 ;  /* 0x0001800f01007387 */ /* 0x0081e80000100800 */
[----:B0-----:R-:W3:Y:S04]  /*1a0e0*/  LDL.LU R15, [R1+0x26d8] ;  /* 0x0026d800010f7983 */ /* 0x001ee80000300800 */
[----:B------:R-:W4:Y:S04]  /*1a0f0*/  LDL R4, [R1+0x708] ;  /* 0x0007080001047983 */ /* 0x000f280000100800 */
[----:B------:R-:W4:Y:S01]  /*1a100*/  LDL R5, [R1+0x70c] ;  /* 0x00070c0001057983 */ /* 0x000f220000100800 */
[----:B------:R-:W-:-:S02]  /*1a110*/  PRMT R14, RZ, 0x7610, R14 ;  /* 0x00007610ff0e7816 */ /* 0x000fc4000000000e */
[----:B----4-:R-:W-:-:S04]  /*1a120*/  @!P0 LOP3.LUT R5, R5, R4, RZ, 0x3c, !PT ;  /* 0x0000000405058212 */ /* 0x010fc800078e3cff */
[----:B------:R-:W-:-:S04]  /*1a130*/  @!P0 LOP3.LUT R4, R5, R4, RZ, 0x3c, !PT ;  /* 0x0000000405048212 */ /* 0x000fc800078e3cff */
[----:B------:R-:W-:-:S05]  /*1a140*/  @!P0 LOP3.LUT R5, R5, R4, RZ, 0x3c, !PT ;  /* 0x0000000405058212 */ /* 0x000fca00078e3cff */
[----:B------:R-:W4:Y:S04]  /*1a150*/  @!P0 LDG.E.U16 R14, desc[UR6][R4.64] ;  /* 0x00000006040e8981 */ /* 0x000f28000c1e1500 */
[----:B----4-:R0:W-:Y:S04]  /*1a160*/  STL [R1+0x17c], R14 ;  /* 0x00017c0e01007387 */ /* 0x0101e80000100800 */
[----:B0-----:R-:W4:Y:S04]  /*1a170*/  LDL.LU R14, [R1+0x26d4] ;  /* 0x0026d400010e7983 */ /* 0x001f280000300800 */
[----:B------:R-:W2:Y:S04]  /*1a180*/  LDL R4, [R1+0x700] ;  /* 0x0007000001047983 */ /* 0x000ea80000100800 */
[----:B------:R-:W2:Y:S01]  /*1a190*/  LDL R5, [R1+0x704] ;  /* 0x0007040001057983 */ /* 0x000ea20000100800 */
[----:B---3--:R-:W-:-:S02]  /*1a1a0*/  PRMT R15, RZ, 0x7610, R15 ;  /* 0x00007610ff0f7816 */ /* 0x008fc4000000000f */
[----:B--2---:R-:W-:-:S04]  /*1a1b0*/  @!P1 LOP3.LUT R5, R5, R4, RZ, 0x3c, !PT ;  /* 0x0000000405059212 */ /* 0x004fc800078e3cff */
[----:B------:R-:W-:-:S04]  /*1a1c0*/  @!P1 LOP3.LUT R4, R5, R4, RZ, 0x3c, !PT ;  /* 0x0000000405049212 */ /* 0x000fc800078e3cff */
[----:B------:R-:W-:-:S05]  /*1a1d0*/  @!P1 LOP3.LUT R5, R5, R4, RZ, 0x3c, !PT ;  /* 0x0000000405059212 */ /* 0x000fca00078e3cff */
[----:B------:R-:W2:Y:S04]  /*1a1e0*/  @!P1 LDG.E.U16 R15, desc[UR6][R4.64] ;  /* 0x00000006040f9981 */ /* 0x000ea8000c1e1500 */
[----:B--2---:R0:W-:Y:S04]  /*1a1f0*/  STL [R1+0x178], R15 ;  /* 0x0001780f01007387 */ /* 0x0041e80000100800 */
[----:B0-----:R-:W2:Y:S04]  /*1a200*/  LDL.LU R15, [R1+0x26d0] ;  /* 0x0026d000010f7983 */ /* 0x001ea80000300800 */
[----:B------:R-:W3:Y:S04]  /*1a210*/  LDL R4, [R1+0x688] ;  /* 0x0006880001047983 */ /* 0x000ee80000100800 */
[----:B------:R-:W3:Y:S01]  /*1a220*/  LDL R5, [R1+0x68c] ;  /* 0x00068c0001057983 */ /* 0x000ee20000100800 */
[----:B----4-:R-:W-:-:S02]  /*1a230*/  PRMT R14, RZ, 0x7610, R14 ;  /* 0x00007610ff0e7816 */ /* 0x010fc4000000000e */
        /* <DEDUP_REMOVED lines=12> */
[----:B------:R-:W2:Y:S01]  /*1a300*/  @!P1 LDG.E.U16 R15, desc[UR6][R4.64] ;  /* 0x00000006040f9981 */ /* 0x000ea2000c1e1500 */
[----:B---3--:R-:W-:-:S03]  /*1a310*/  PRMT R14, RZ, 0x7610, R14 ;  /* 0x00007610ff0e7816 */ /* 0x008fc6000000000e */
[----:B--2---:R0:W-:Y:S04]  /*1a320*/  STL [R1+0x170], R15 ;  /* 0x0001700f01007387 */ /* 0x0041e80000100800 */
[----:B0-----:R-:W2:Y:S04]  /*1a330*/  LDL.LU R15, [R1+0x26c8] ;  /* 0x0026c800010f7983 */ /* 0x001ea80000300800 */
[----:B------:R-:W3:Y:S01]  /*1a340*/  LDL R5, [R1+0x608] ;  /* 0x0006080001057983 */ /* 0x000ee20000100800 */
[----:B------:R-:W-:-:S03]  /*1a350*/  @!P0 IMAD.MOV.U32 R4, RZ, RZ, R2 ;  /* 0x000000ffff048224 */ /* 0x000fc600078e0002 */
[----:B------:R-:W4:Y:S04]  /*1a360*/  LDL.LU R2, [R1+0x87c] ;  /* 0x00087c0001027983 */ /* 0x000f280000300800 */
[----:B---3--:R-:W3:Y:S04]  /*1a370*/  @!P0 LDG.E.U16 R14, desc[UR6][R4.64] ;  /* 0x00000006040e8981 */ /* 0x008ee8000c1e1500 */
        /* <DEDUP_REMOVED lines=49> */
[----:B------:R-:W-:-:S05]  /*1a690*/  @!P0 IMAD.MOV.U32 R4, RZ, RZ, R2 ;  /* 0x000000ffff048224 */ /* 0x000fca00078e0002 */
[----:B---3--:R-:W3:Y:S04]  /*1a6a0*/  @!P0 LDG.E.U16 R14, desc[UR6][R4.64] ;  /* 0x00000006040e8981 */ /* 0x008ee8000c1e1500 */
[----:B------:R-:W-:Y:S04]  /*1a6b0*/  STL [R1+0x12c4], R2 ;  /* 0x0012c40201007387 */ /* 0x000fe80000100800 */
        /* <DEDUP_REMOVED lines=135> */
[----:B--2---:R0:W-:Y:S04]  /*1af30*/  STL [R1], R15 ;  /* 0x0000000f01007387 */ /* 0x0041e80000100800 */
        /* <DEDUP_REMOVED lines=129> */
[----:B------:R-:W-:-:S02]  /*1b750*/  PRMT R13, RZ, 0x7610, R13 ;  /* 0x00007610ff0d7816 */ /* 0x000fc4000000000d */
[----:B----4-:R-:W-:-:S04]  /*1b760*/  @!P0 LOP3.LUT R5, R5, R4, RZ, 0x3c, !PT ;  /* 0x0000000405058212 */ /* 0x010fc800078e3cff */
[----:B------:R-:W-:-:S04]  /*1b770*/  @!P0 LOP3.LUT R4, R5, R4, RZ, 0x3c, !PT ;  /* 0x0000000405048212 */ /* 0x000fc800078e3cff */
[----:B------:R-:W-:-:S05]  /*1b780*/  @!P0 LOP3.LUT R5, R5, R4, RZ, 0x3c, !PT ;  /* 0x0000000405058212 */ /* 0x000fca00078e3cff */
[----:B------:R0:W4:Y:S04]  /*1b790*/  @!P0 LDG.E.U16 R13, desc[UR6][R4.64] ;  /* 0x00000006040d8981 */ /* 0x000128000c1e1500 */
[----:B------:R-:W0:Y:S04]  /*1b7a0*/  LDL R4, [R1+0x1168] ;  /* 0x0011680001047983 */ /* 0x000e280000100800 */
[----:B------:R-:W0:Y:S01]  /*1b7b0*/  LDL R5, [R1+0x1174] ;  /* 0x0011740001057983 */ /* 0x000e220000100800 */
[----:B------:R-:W-:Y:S02]  /*1b7c0*/  PRMT R12, RZ, 0x7610, R12 ;  /* 0x00007610ff0c7816 */ /* 0x000fe4000000000c */
[----:B0-----:R-:W-:-:S04]  /*1b7d0*/  @!P1 LOP3.LUT R5, R5, R4, RZ, 0x3c, !PT ;  /* 0x0000000405059212 */ /* 0x001fc800078e3cff */
[----:B------:R-:W-:-:S04]  /*1b7e0*/  @!P1 LOP3.LUT R4, R5, R4, RZ, 0x3c, !PT ;  /* 0x0000000405049212 */ /* 0x000fc800078e3cff */
[----:B------:R-:W-:Y:S01]  /*1b7f0*/  @!P1 LOP3.LUT R5, R5, R4, RZ, 0x3c, !PT ;  /* 0x0000000405059212 */ /* 0x000fe200078e3cff */
[----:B----4-:R-:W-:Y:S04]  /*1b800*/  STL [R1+0x2574], R13 ;  /* 0x0025740d01007387 */ /* 0x010fe80000100800 */
[----:B------:R0:W4:Y:S04]  /*1b810*/  @!P1 LDG.E.U16 R12, desc[UR6][R4.64] ;  /* 0x00000006040c9981 */ /* 0x000128000c1e1500 */
[----:B------:R-:W0:Y:S04]  /*1b820*/  LDL R4, [R1+0x858] ;  /* 0x0008580001047983 */ /* 0x000e280000100800 */
[----:B------:R-:W0:Y:S01]  /*1b830*/  LDL R5, [R1+0x85c] ;  /* 0x00085c0001057983 */ /* 0x000e220000100800 */
[----:B---3--:R-:W-:-:S02]  /*1b840*/  PRMT R14, RZ, 0x7610, R14 ;  /* 0x00007610ff0e7816 */ /* 0x008fc4000000000e */
[----:B0-----:R-:W-:-:S04]  /*1b850*/  @!P0 LOP3.LUT R5, R5, R4, RZ, 0x3c, !PT ;  /* 0x0000000405058212 */ /* 0x001fc800078e3cff */
[----:B------:R-:W-:-:S04]  /*1b860*/  @!P0 LOP3.LUT R4, R5, R4, RZ, 0x3c, !PT ;  /* 0x0000000405048212 */ /* 0x000fc800078e3cff */
[----:B------:R-:W-:-:S05]  /*1b870*/  @!P0 LOP3.LUT R5, R5, R4, RZ, 0x3c, !PT ;  /* 0x0000000405058212 */ /* 0x000fca00078e3cff */
[----:B------:R-:W3:Y:S04]  /*1b880*/  @!P0 LDG.E.U16 R14, desc[UR6][R4.64] ;  /* 0x00000006040e8981 */ /* 0x000ee8000c1e1500 */
[----:B----4-:R-:W-:Y:S04]  /*1b890*/  STL [R1+0x2578], R12 ;  /* 0x0025780c01007387 */ /* 0x010fe80000100800 */
        /* <DEDUP_REMOVED lines=304> */
[----:B--2---:R-:W-:Y:S02]  /*1cba0*/  PRMT R15, RZ, 0x7610, R15 ;  /* 0x00007610ff0f7816 */ /* 0x004fe4000000000f */
[----:B0-----:R-:W-:-:S04]  /*1cbb0*/  @!P1 LOP3.LUT R5, R5, R4, RZ, 0x3c, !PT ;  /* 0x0000000405059212 */ /* 0x001fc800078e3cff */
[----:B------:R-:W-:-:S04]  /*1cbc0*/  @!P1 LOP3.LUT R4, R5, R4, RZ, 0x3c, !PT ;  /* 0x0000000405049212 */ /* 0x000fc800078e3cff */
[----:B------:R-:W-:-:S05]  /*1cbd0*/  @!P1 LOP3.LUT R5, R5, R4, RZ, 0x3c, !PT ;  /* 0x0000000405059212 */ /* 0x000fca00078e3cff */
[----:B------:R-:W2:Y:S04]  /*1cbe0*/  @!P1 LDG.E.U16 R15, desc[UR6][R4.64] ;  /* 0x00000006040f9981 */ /* 0x000ea8000c1e1500 */
[----:B----4-:R0:W-:Y:S04]  /*1cbf0*/  STL [R1+0x70], R13 ;  /* 0x0000700d01007387 */ /* 0x0101e80000100800 */
[----:B0-----:R-:W4:Y:S04]  /*1cc00*/  LDL R13, [R1+0x63c] ;  /* 0x00063c00010d7983 */ /* 0x001f280000100800 */
        /* <DEDUP_REMOVED lines=36> */
[----:B------:R-:W-:-:S03]  /*1ce50*/  PRMT R8, RZ, 0x7610, R8 ;  /* 0x00007610ff087816 */ /* 0x000fc60000000008 */
[----:B--2---:R0:W-:Y:S04]  /*1ce60*/  STL [R1+0x5c], R15 ;  /* 0x00005c0f01007387 */ /* 0x0041e80000100800 */
[----:B0-----:R-:W2:Y:S04]  /*1ce70*/  LDL.LU R15, [R1+0x25ac] ;  /* 0x0025ac00010f7983 */ /* 0x001ea80000300800 */
[----:B------:R-:W4:Y:S01]  /*1ce80*/  LDL R5, [R1+0x638] ;  /* 0x0006380001057983 */ /* 0x000f220000100800 */
[----:B------:R-:W-:-:S03]  /*1ce90*/  @!P0 IMAD.MOV.U32 R4, RZ, RZ, R13 ;  /* 0x000000ffff048224 */ /* 0x000fc600078e000d */
[----:B------:R-:W3:Y:S04]  /*1cea0*/  LDL R13, [R1+0x1190] ;  /* 0x00119000010d7983 */ /* 0x000ee80000100800 */
[----:B----4-:R0:W4:Y:S04]  /*1ceb0*/  @!P0 LDG.E.U16 R8, desc[UR6][R4.64] ;  /* 0x0000000604088981 */ /* 0x010128000c1e1500 */
[----:B------:R-:W0:Y:S04]  /*1cec0*/  LDL R4, [R1+0x630] ;  /* 0x0006300001047983 */ /* 0x000e280000100800 */
[----:B------:R-:W0:Y:S01]  /*1ced0*/  LDL R5, [R1+0x634] ;  /* 0x0006340001057983 */ /* 0x000e220000100800 */
[----:B--2---:R-:W-:-:S02]  /*1cee0*/  PRMT R15, RZ, 0x7610, R15 ;  /* 0x00007610ff0f7816 */ /* 0x004fc4000000000f */
        /* <DEDUP_REMOVED lines=8> */
[----:B------:R-:W3:Y:S04]  /*1cf70*/  LDL R4, [R1+0x1090] ;  /* 0x0010900001047983 */ /* 0x000ee80000100800 */
[----:B------:R-:W3:Y:S01]  /*1cf80*/  LDL R5, [R1+0x109c] ;  /* 0x00109c0001057983 */ /* 0x000ee20000100800 */
[----:B------:R-:W-:-:S02]  /*1cf90*/  PRMT R12, RZ, 0x7610, R12 ;  /* 0x00007610ff0c7816 */ /* 0x000fc4000000000c */
[----:B---3--:R-:W-:-:S04]  /*1cfa0*/  @!P0 LOP3.LUT R5, R5, R4, RZ, 0x3c, !PT ;  /* 0x0000000405058212 */ /* 0x008fc800078e3cff */
[----:B------:R-:W-:-:S04]  /*1cfb0*/  @!P0 LOP3.LUT R4, R5, R4, RZ, 0x3c, !PT ;  /* 0x0000000405048212 */ /* 0x000fc800078e3cff */
[----:B------:R-:W-:-:S05]  /*1cfc0*/  @!P0 LOP3.LUT R5, R5, R4, RZ, 0x3c, !PT ;  /* 0x0000000405058212 */ /* 0x000fca00078e3cff */
[----:B------:R0:W3:Y:S04]  /*1cfd0*/  @!P0 LDG.E.U16 R12, desc[UR6][R4.64] ;  /* 0x00000006040c8981 */ /* 0x0000e8000c1e1500 */
[----:B------:R-:W0:Y:S04]  /*1cfe0*/  LDL R4, [R1+0x1098] ;  /* 0x0010980001047983 */ /* 0x000e280000100800 */
[----:B------:R-:W0:Y:S01]  /*1cff0*/  LDL R5, [R1+0x10a4] ;  /* 0x0010a40001057983 */ /* 0x000e220000100800 */
[----:B--2---:R-:W-:Y:S02]  /*1d000*/  PRMT R15, RZ, 0x7610, R15 ;  /* 0x00007610ff0f7816 */ /* 0x004fe4000000000f */
[----:B0-----:R-:W-:-:S04]  /*1d010*/  @!P1 LOP3.LUT R5, R5, R4, RZ, 0x3c, !PT ;  /* 0x0000000405059212 */ /* 0x001fc800078e3cff */
[----:B------:R-:W-:-:S04]  /*1d020*/  @!P1 LOP3.LUT R4, R5, R4, RZ, 0x3c, !PT ;  /* 0x0000000405049212 */ /* 0x000fc800078e3cff */
[----:B------:R-:W-:-:S05]  /*1d030*/  @!P1 LOP3.LUT R5, R5, R4, RZ, 0x3c, !PT ;  /* 0x0000000405059212 */ /* 0x000fca00078e3cff */
[----:B------:R-:W2:Y:S04]  /*1d040*/  @!P1 LDG.E.U16 R15, desc[UR6][R4.64] ;  /* 0x00000006040f9981 */ /* 0x000ea8000c1e1500 */
[----:B---3--:R0:W-:Y:S04]  /*1d050*/  STL [R1+0x50], R12 ;  /* 0x0000500c01007387 */ /* 0x0081e80000100800 */
[----:B0-----:R-:W3:Y:S04]  /*1d060*/  LDL R12, [R1+0x11a4] ;  /* 0x0011a400010c7983 */ /* 0x001ee80000100800 */
        /* <DEDUP_REMOVED lines=11> */
[----:B------:R-:W3:Y:S04]  /*1d120*/  LDL R4, [R1+0x1118] ;  /* 0x0011180001047983 */ /* 0x000ee80000100800 */
[----:B------:R-:W3:Y:S01]  /*1d130*/  LDL R5, [R1+0x1124] ;  /* 0x0011240001057983 */ /* 0x000ee20000100800 */
[----:B--2---:R-:W-:-:S02]  /*1d140*/  PRMT R15, RZ, 0x7610, R15 ;  /* 0x00007610ff0f7816 */ /* 0x004fc4000000000f */
[----:B---3--:R-:W-:-:S04]  /*1d150*/  @!P1 LOP3.LUT R5, R5, R4, RZ, 0x3c, !PT ;  /* 0x0000000405059212 */ /* 0x008fc800078e3cff */
[----:B------:R-:W-:-:S04]  /*1d160*/  @!P1 LOP3.LUT R4, R5, R4, RZ, 0x3c, !PT ;  /* 0x0000000405049212 */ /* 0x000fc800078e3cff */
[----:B------:R-:W-:-:S05]  /*1d170*/  @!P1 LOP3.LUT R5, R5, R4, RZ, 0x3c, !PT ;  /* 0x0000000405059212 */ /* 0x000fca00078e3cff */
[----:B------:R0:W2:Y:S01]  /*1d180*/  @!P1 LDG.E.U16 R15, desc[UR6][R4.64] ;  /* 0x00000006040f9981 */ /* 0x0000a2000c1e1500 */
[----:B------:R-:W-:Y:S01]  /*1d190*/  PRMT R7, RZ, 0x7610, R7 ;  /* 0x00007610ff077816 */ /* 0x000fe20000000007 */
[----:B0-----:R-:W-:Y:S02]  /*1d1a0*/  @!P0 IMAD.MOV.U32 R4, RZ, RZ, R8 ;  /* 0x000000ffff048224 */ /* 0x001fe400078e0008 */
[----:B------:R-:W-:Y:S01]  /*1d1b0*/  @!P0 IMAD.MOV.U32 R5, RZ, RZ, R13 ;  /* 0x000000ffff058224 */ /* 0x000fe200078e000d */
[----:B------:R-:W3:Y:S04]  /*1d1c0*/  LDL R8, [R1+0x7ac] ;  /* 0x0007ac0001087983 */ /* 0x000ee80000100800 */
[----:B------:R0:W4:Y:S04]  /*1d1d0*/  @!P0 LDG.E.U16 R7, desc[UR6][R4.64] ;  /* 0x0000000604078981 */ /* 0x000128000c1e1500 */
[----:B--2---:R1:W-:Y:S04]  /*1d1e0*/  STL [R1+0x40], R15 ;  /* 0x0000400f01007387 */ /* 0x0043e80000100800 */
[----:B------:R-:W2:Y:S01]  /*1d1f0*/  LDL R5, [R1+0x1198] ;  /* 0x0011980001057983 */ /* 0x000ea20000100800 */
[----:B------:R-:W-:Y:S01]  /*1d200*/  PRMT R6, RZ, 0x7610, R6 ;  /* 0x00007610ff067816 */ /* 0x000fe20000000006 */
[----:B0-----:R-:W-:-:S02]  /*1d210*/  @!P1 IMAD.MOV.U32 R4, RZ, RZ, R12 ;  /* 0x000000ffff049224 */ /* 0x001fc400078e000c */
[----:B------:R-:W3:Y:S04]  /*1d220*/  LDL R13, [R1+0x7a4] ;  /* 0x0007a400010d7983 */ /* 0x000ee80000100800 */
[----:B-1----:R-:W3:Y:S04]  /*1d230*/  LDL R15, [R1+0x7a0] ;  /* 0x0007a000010f7983 */ /* 0x002ee80000100800 */
[----:B----4-:R-:W-:Y:S01]  /*1d240*/  STL [R1+0x2528], R7 ;  /* 0x0025280701007387 */ /* 0x010fe20000100800 */
[----:B------:R-:W-:-:S03]  /*1d250*/  PRMT R29, RZ, 0x7610, R29 ;  /* 0x00007610ff1d7816 */ /* 0x000fc6000000001d */
[----:B------:R-:W4:Y:S04]  /*1d260*/  LDL R12, [R1+0x72c] ;  /* 0x00072c00010c7983 */ /* 0x000f280000100800 */
[----:B--2---:R0:W2:Y:S04]  /*1d270*/  @!P1 LDG.E.U16 R6, desc[UR6][R4.64] ;  /* 0x0000000604069981 */ /* 0x0040a8000c1e1500 */
[----:B------:R-:W0:Y:S04]  /*1d280*/  LDL R4, [R1+0x828] ;  /* 0x0008280001047983 */ /* 0x000e280000100800 */
[----:B------:R-:W0:Y:S02]  /*1d290*/  LDL R5, [R1+0x82c] ;  /* 0x00082c0001057983 */ /* 0x000e240000100800 */
        /* <DEDUP_REMOVED lines=13> */
[----:B------:R-:W3:Y:S01]  /*1d370*/  @!P1 LDG.E.U16 R14, desc[UR6][R4.64] ;  /* 0x00000006040e9981 */ /* 0x000ee2000c1e1500 */
[----:B--2---:R-:W-:-:S03]  /*1d380*/  PRMT R29, RZ, 0x7610, R29 ;  /* 0x00007610ff1d7816 */ /* 0x004fc6000000001d */
[----:B---3--:R0:W-:Y:S04]  /*1d390*/  STL [R1+0x34], R14 ;  /* 0x0000340e01007387 */ /* 0x0081e80000100800 */
[----:B0-----:R-:W2:Y:S04]  /*1d3a0*/  LDL.LU R14, [R1+0x2598] ;  /* 0x00259800010e7983 */ /* 0x001ea80000300800 */
[----:B------:R-:W3:Y:S01]  /*1d3b0*/  LDL R5, [R1+0x7a8] ;  /* 0x0007a80001057983 */ /* 0x000ee20000100800 */
[----:B------:R-:W-:-:S03]  /*1d3c0*/  @!P0 IMAD.MOV.U32 R4, RZ, RZ, R8 ;  /* 0x000000ffff048224 */ /* 0x000fc600078e0008 */
[----:B------:R-:W4:Y:S01]  /*1d3d0*/  LDL R8, [R1+0x6ac] ;  /* 0x0006ac0001087983 */ /* 0x000f220000100800 */
[----:B--2---:R-:W-:-:S03]  /*1d3e0*/  PRMT R14, RZ, 0x7610, R14 ;  /* 0x00007610ff0e7816 */ /* 0x004fc6000000000e */
[----:B---3--:R0:W2:Y:S02]  /*1d3f0*/  @!P0 LDG.E.U16 R29, desc[UR6][R4.64] ;  /* 0x00000006041d8981 */ /* 0x0080a4000c1e1500 */
[----:B0-----:R-:W-:Y:S02]  /*1d400*/  @!P1 IMAD.MOV.U32 R4, RZ, RZ, R13 ;  /* 0x000000ffff049224 */ /* 0x001fe400078e000d */
[----:B------:R-:W-:-:S05]  /*1d410*/  @!P1 IMAD.MOV.U32 R5, RZ, RZ, R15 ;  /* 0x000000ffff059224 */ /* 0x000fca00078e000f */
[----:B------:R-:W3:Y:S04]  /*1d420*/  @!P1 LDG.E.U16 R14, desc[UR6][R4.64] ;  /* 0x00000006040e9981 */ /* 0x000ee8000c1e1500 */
[----:B--2---:R0:W-:Y:S04]  /*1d430*/  STL [R1+0x30], R29 ;  /* 0x0000301d01007387 */ /* 0x0041e80000100800 */
[----:B0-----:R-:W2:Y:S04]  /*1d440*/  LDL.LU R29, [R1+0x2594] ;  /* 0x00259400011d7983 */ /* 0x001ea80000300800 */
[----:B------:R-:W2:Y:S04]  /*1d450*/  LDL R15, [R1+0x6a0] ;  /* 0x0006a000010f7983 */ /* 0x000ea80000100800 */
[----:B------:R-:W2:Y:S04]  /*1d460*/  LDL R13, [R1+0x6a4] ;  /* 0x0006a400010d7983 */ /* 0x000ea80000100800 */
[----:B---3--:R0:W-:Y:S04]  /*1d470*/  STL [R1+0x2c], R14 ;  /* 0x00002c0e01007387 */ /* 0x0081e80000100800 */
[----:B0-----:R-:W3:Y:S04]  /*1d480*/  LDL.LU R14, [R1+0x2590] ;  /* 0x00259000010e7983 */ /* 0x001ee80000300800 */
[----:B------:R-:W2:Y:S01]  /*1d490*/  LDL R5, [R1+0x728] ;  /* 0x0007280001057983 */ /* 0x000ea20000100800 */
[----:B------:R-:W-:Y:S01]  /*1d4a0*/  PRMT R11, RZ, 0x7610, R11 ;  /* 0x00007610ff0b7816 */ /* 0x000fe2000000000b */
[----:B----4-:R-:W-:Y:S01]  /*1d4b0*/  @!P0 IMAD.MOV.U32 R4, RZ, RZ, R12 ;  /* 0x000000ffff048224 */ /* 0x010fe200078e000c */
[----:B------:R-:W-:Y:S01]  /*1d4c0*/  PRMT R0, RZ, 0x7610, R0 ;  /* 0x00007610ff007816 */ /* 0x000fe20000000000 */
[----:B------:R-:W4:Y:S04]  /*1d4d0*/  LDL R12, [R1+0x628] ;  /* 0x00062800010c7983 */ /* 0x000f280000100800 */
[----:B--2---:R0:W2:Y:S04]  /*1d4e0*/  @!P0 LDG.E.U16 R11, desc[UR6][R4.64] ;  /* 0x00000006040b8981 */ /* 0x0040a8000c1e1500 */
[----:B------:R-:W0:Y:S04]  /*1d4f0*/  LDL R4, [R1+0x720] ;  /* 0x0007200001047983 */ /* 0x000e280000100800 */
[----:B------:R-:W0:Y:S02]  /*1d500*/  LDL R5, [R1+0x724] ;  /* 0x0007240001057983 */ /* 0x000e240000100800 */
[----:B0-----:R-:W-:-:S04]  /*1d510*/  @!P1 LOP3.LUT R5, R5, R4, RZ, 0x3c, !PT ;  /* 0x0000000405059212 */ /* 0x001fc800078e3cff */
[----:B------:R-:W-:-:S04]  /*1d520*/  @!P1 LOP3.LUT R4, R5, R4, RZ, 0x3c, !PT ;  /* 0x0000000405049212 */ /* 0x000fc800078e3cff */
[----:B------:R-:W-:Y:S01]  /*1d530*/  @!P1 LOP3.LUT R5, R5, R4, RZ, 0x3c, !PT ;  /* 0x0000000405059212 */ /* 0x000fe200078e3cff */
[----:B--2---:R0:W-:Y:S04]  /*1d540*/  STL [R1+0x28], R11 ;  /* 0x0000280b01007387 */ /* 0x0041e80000100800 */
[----:B------:R1:W2:Y:S01]  /*1d550*/  @!P1 LDG.E.U16 R0, desc[UR6][R4.64] ;  /* 0x0000000604009981 */ /* 0x0002a2000c1e1500 */
[----:B------:R-:W-:Y:S02]  /*1d560*/  PRMT R3, RZ, 0x7610, R3 ;  /* 0x00007610ff037816 */ /* 0x000fe40000000003 */
[----:B------:R-:W-:Y:S01]  /*1d570*/  PRMT R2, RZ, 0x7610, R2 ;  /* 0x00007610ff027816 */ /* 0x000fe20000000002 */
[----:B0-----:R-:W3:Y:S04]  /*1d580*/  LDL R11, [R1+0x62c] ;  /* 0x00062c00010b7983 */ /* 0x001ee80000100800 */
[----:B------:R-:W4:Y:S01]  /*1d590*/  LDL R5, [R1+0x6a8] ;  /* 0x0006a80001057983 */ /* 0x000f220000100800 */
[----:B-1----:R-:W-:-:S05]  /*1d5a0*/  @!P0 IMAD.MOV.U32 R4, RZ, RZ, R8 ;  /* 0x000000ffff048224 */ /* 0x002fca00078e0008 */
[----:B----4-:R0:W4:Y:S02]  /*1d5b0*/  @!P0 LDG.E.U16 R3, desc[UR6][R4.64] ;  /* 0x0000000604038981 */ /* 0x010124000c1e1500 */
[----:B0-----:R-:W-:Y:S02]  /*1d5c0*/  @!P1 IMAD.MOV.U32 R4, RZ, RZ, R13 ;  /* 0x000000ffff049224 */ /* 0x001fe400078e000d */
[----:B------:R-:W-:-:S05]  /*1d5d0*/  @!P1 IMAD.MOV.U32 R5, RZ, RZ, R15 ;  /* 0x000000ffff059224 */ /* 0x000fca00078e000f */
[----:B------:R3:W4:Y:S01]  /*1d5e0*/  @!P1 LDG.E.U16 R2, desc[UR6][R4.64] ;  /* 0x0000000604029981 */ /* 0x000722000c1e1500 */
[----:B------:R-:W-:-:S03]  /*1d5f0*/  PRMT R6, RZ, 0x7610, R6 ;  /* 0x00007610ff067816 */ /* 0x000fc60000000006 */
[----:B--2---:R-:W-:Y:S04]  /*1d600*/  STL [R1+0x2518], R0 ;  /* 0x0025180001007387 */ /* 0x004fe80000100800 */
[----:B------:R-:W2:Y:S01]  /*1d610*/  LDL R8, [R1+0x624] ;  /* 0x0006240001087983 */ /* 0x000ea20000100800 */
[----:B---3--:R-:W-:Y:S02]  /*1d620*/  @!P0 IMAD.MOV.U32 R4, RZ, RZ, R11 ;  /* 0x000000ffff048224 */ /* 0x008fe400078e000b */
[----:B------:R-:W-:-:S05]  /*1d630*/  @!P0 IMAD.MOV.U32 R5, RZ, RZ, R12 ;  /* 0x000000ffff058224 */ /* 0x000fca00078e000c */
[----:B------:R2:W3:Y:S04]  /*1d640*/  @!P0 LDG.E.U16 R6, desc[UR6][R4.64] ;  /* 0x0000000604068981 */ /* 0x0004e8000c1e1500 */
[----:B----4-:R-:W-:Y:S04]  /*1d650*/  STL [R1+0x251c], R3 ;  /* 0x00251c0301007387 */ /* 0x010fe80000100800 */
[----:B------:R-:W4:Y:S04]  /*1d660*/  LDL R15, [R1+0x10ac] ;  /* 0x0010ac00010f7983 */ /* 0x000f280000100800 */
[----:B------:R-:W4:Y:S04]  /*1d670*/  LDL R13, [R1+0x10a8] ;  /* 0x0010a800010d7983 */ /* 0x000f280000100800 */
[----:B------:R0:W-:Y:S04]  /*1d680*/  STL [R1+0x1c], R2 ;  /* 0x00001c0201007387 */ /* 0x0001e80000100800 */
[----:B------:R-:W4:Y:S01]  /*1d690*/  LDL R5, [R1+0x620] ;  /* 0x0006200001057983 */ /* 0x000f220000100800 */
[----:B------:R-:W-:Y:S01]  /*1d6a0*/  PRMT R7, RZ, 0x7610, R7 ;  /* 0x00007610ff077816 */ /* 0x000fe20000000007 */
[----:B--2---:R-:W-:-:S02]  /*1d6b0*/  @!P1 IMAD.MOV.U32 R4, RZ, RZ, R8 ;  /* 0x000000ffff049224 */ /* 0x004fc400078e0008 */
[----:B------:R-:W2:Y:S04]  /*1d6c0*/  LDL R12, [R1+0x1120] ;  /* 0x00112000010c7983 */ /* 0x000ea80000100800 */
[----:B------:R-:W2:Y:S04]  /*1d6d0*/  LDL R11, [R1+0x112c] ;  /* 0x00112c00010b7983 */ /* 0x000ea80000100800 */
[----:B0-----:R-:W2:Y:S04]  /*1d6e0*/  LDL R2, [R1+0x10b4] ;  /* 0x0010b40001027983 */ /* 0x001ea80000100800 */
[----:B---3--:R0:W-:Y:S01]  /*1d6f0*/  STL [R1+0x18], R6 ;  /* 0x0000180601007387 */ /* 0x0081e20000100800 */
[----:B------:R-:W-:-:S02]  /*1d700*/  PRMT R14, RZ, 0x7610, R14 ;  /* 0x00007610ff0e7816 */ /* 0x000fc4000000000e */
[----:B------:R-:W-:Y:S01]  /*1d710*/  PRMT R0, RZ, 0x7610, R0 ;  /* 0x00007610ff007816 */ /* 0x000fe20000000000 */
[----:B------:R-:W3:Y:S04]  /*1d720*/  LDL R3, [R1+0x1134] ;  /* 0x0011340001037983 */ /* 0x000ee80000100800 */
[----:B------:R-:W3:Y:S04]  /*1d730*/  LDL R8, [R1+0x11a0] ;  /* 0x0011a00001087983 */ /* 0x000ee80000100800 */
[----:B0-----:R-:W3:Y:S04]  /*1d740*/  LDL R6, [R1+0x1128] ;  /* 0x0011280001067983 */ /* 0x001ee80000100800 */
[----:B----4-:R0:W4:Y:S04]  /*1d750*/  @!P1 LDG.E.U16 R7, desc[UR6][R4.64] ;  /* 0x0000000604079981 */ /* 0x010128000c1e1500 */
[----:B------:R-:W2:Y:S01]  /*1d760*/  LDL R5, [R1+0x10a0] ;  /* 0x0010a00001057983 */ /* 0x000ea20000100800 */
[----:B0-----:R-:W-:-:S05]  /*1d770*/  @!P0 IMAD.MOV.U32 R4, RZ, RZ, R15 ;  /* 0x000000ffff048224 */ /* 0x001fca00078e000f */
[----:B--2---:R0:W2:Y:S02]  /*1d780*/  @!P0 LDG.E.U16 R14, desc[UR6][R4.64] ;  /* 0x00000006040e8981 */ /* 0x0040a4000c1e1500 */
[----:B0-----:R-:W-:Y:S02]  /*1d790*/  @!P1 IMAD.MOV.U32 R4, RZ, RZ, R2 ;  /* 0x000000ffff049224 */ /* 0x001fe400078e0002 */
[----:B------:R-:W-:-:S05]  /*1d7a0*/  @!P1 IMAD.MOV.U32 R5, RZ, RZ, R13 ;  /* 0x000000ffff059224 */ /* 0x000fca00078e000d */
[----:B------:R0:W2:Y:S04]  /*1d7b0*/  @!P1 LDG.E.U16 R0, desc[UR6][R4.64] ;  /* 0x0000000604009981 */ /* 0x0000a8000c1e1500 */
[----:B----4-:R1:W-:Y:S04]  /*1d7c0*/  STL [R1+0x14], R7 ;  /* 0x0000140701007387 */ /* 0x0103e80000100800 */
[----:B------:R-:W4:Y:S04]  /*1d7d0*/  LDL R2, [R1+0x11a8] ;  /* 0x0011a80001027983 */ /* 0x000f280000100800 */
[----:B-1----:R-:W4:Y:S01]  /*1d7e0*/  LDL R7, [R1+0x11ac] ;  /* 0x0011ac0001077983 */ /* 0x002f220000100800 */
[----:B------:R-:W-:Y:S01]  /*1d7f0*/  PRMT R10, RZ, 0x7610, R10 ;  /* 0x00007610ff0a7816 */ /* 0x000fe2000000000a */
[----:B0-----:R-:W-:-:S02]  /*1d800*/  @!P0 IMAD.MOV.U32 R4, RZ, RZ, R11 ;  /* 0x000000ffff048224 */ /* 0x001fc400078e000b */
[----:B------:R-:W-:Y:S01]  /*1d810*/  @!P0 IMAD.MOV.U32 R5, RZ, RZ, R12 ;  /* 0x000000ffff058224 */ /* 0x000fe200078e000c */
[----:B------:R-:W-:Y:S01]  /*1d820*/  PRMT R9, RZ, 0x7610, R9 ;  /* 0x00007610ff097816 */ /* 0x000fe20000000009 */
[----:B---3--:R-:W-:-:S03]  /*1d830*/  @!P1 IMAD.MOV.U32 R15, RZ, RZ, R6 ;  /* 0x000000ffff0f9224 */ /* 0x008fc600078e0006 */
[----:B------:R0:W3:Y:S02]  /*1d840*/  @!P0 LDG.E.U16 R10, desc[UR6][R4.64] ;  /* 0x00000006040a8981 */ /* 0x0000e4000c1e1500 */
[----:B0-----:R-:W-:Y:S02]  /*1d850*/  PRMT R5, RZ, 0x7610, R5 ;  /* 0x00007610ff057816 */ /* 0x001fe40000000005 */
[----:B--2---:R0:W-:Y:S04]  /*1d860*/  STL [R1+0xc], R0 ;  /* 0x00000c0001007387 */ /* 0x0041e80000100800 */
[----:B0-----:R-:W2:Y:S04]  /*1d870*/  LDL R0, [R1+0x11b4] ;  /* 0x0011b40001007983 */ /* 0x001ea80000100800 */
[----:B------:R0:W-:Y:S04]  /*1d880*/  STL [R1+0x10], R14 ;  /* 0x0000100e01007387 */ /* 0x0001e80000100800 */
[----:B------:R-:W2:Y:S01]  /*1d890*/  LDL R6, [R1+0x818] ;  /* 0x0008180001067983 */ /* 0x000ea20000100800 */
[----:B0-----:R-:W-:Y:S01]  /*1d8a0*/  @!P1 IMAD.MOV.U32 R14, RZ, RZ, R3 ;  /* 0x000000ffff0e9224 */ /* 0x001fe200078e0003 */
[----:B------:R-:W-:-:S02]  /*1d8b0*/  PRMT R4, RZ, 0x7610, R4 ;  /* 0x00007610ff047816 */ /* 0x000fc40000000004 */
[----:B------:R-:W2:Y:S04]  /*1d8c0*/  LDL R3, [R1+0x81c] ;  /* 0x00081c0001037983 */ /* 0x000ea80000100800 */
[----:B------:R4:W2:Y:S02]  /*1d8d0*/  @!P1 LDG.E.U16 R9, desc[UR6][R14.64] ;  /* 0x000000060e099981 */ /* 0x0008a4000c1e1500 */
[----:B----4-:R-:W-:Y:S02]  /*1d8e0*/  @!P0 IMAD.MOV.U32 R14, RZ, RZ, R7 ;  /* 0x000000ffff0e8224 */ /* 0x010fe400078e0007 */
[----:B------:R-:W-:-:S05]  /*1d8f0*/  @!P0 IMAD.MOV.U32 R15, RZ, RZ, R8 ;  /* 0x000000ffff0f8224 */ /* 0x000fca00078e0008 */
[----:B------:R0:W4:Y:S04]  /*1d900*/  @!P0 LDG.E.U16 R5, desc[UR6][R14.64] ;  /* 0x000000060e058981 */ /* 0x000128000c1e1500 */
[----:B---3--:R1:W-:Y:S01]  /*1d910*/  STL [R1+0x8], R10 ;  /* 0x0000080a01007387 */ /* 0x0083e20000100800 */
[----:B0-----:R-:W-:-:S03]  /*1d920*/  @!P1 IMAD.MOV.U32 R15, RZ, RZ, R2 ;  /* 0x000000ffff0f9224 */ /* 0x001fc600078e0002 */
[----:B-1----:R-:W3:Y:S01]  /*1d930*/  LDL R10, [R1+0x810] ;  /* 0x00081000010a7983 */ /* 0x002ee20000100800 */
[----:B--2---:R-:W-:-:S05]  /*1d940*/  @!P1 IMAD.MOV.U32 R14, RZ, RZ, R0 ;  /* 0x000000ffff0e9224 */ /* 0x004fca00078e0000 */
[----:B------:R0:W2:Y:S04]  /*1d950*/  @!P1 LDG.E.U16 R4, desc[UR6][R14.64] ;  /* 0x000000060e049981 */ /* 0x0000a8000c1e1500 */
[----:B------:R1:W-:Y:S04]  /*1d960*/  STL [R1+0x4], R9 ;  /* 0x0000040901007387 */ /* 0x0003e80000100800 */
[----:B------:R-:W2:Y:S04]  /*1d970*/  LDL R8, [R1+0x798] ;  /* 0x0007980001087983 */ /* 0x000ea80000100800 */
[----:B------:R-:W2:Y:S04]  /*1d980*/  LDL R7, [R1+0x79c] ;  /* 0x00079c0001077983 */ /* 0x000ea80000100800 */
[----:B-1----:R-:W2:Y:S04]  /*1d990*/  LDL R9, [R1+0x814] ;  /* 0x0008140001097983 */ /* 0x002ea80000100800 */
[----:B----4-:R1:W-:Y:S04]  /*1d9a0*/  STL [R1+0x2520], R5 ;  /* 0x0025200501007387 */ /* 0x0103e80000100800 */
[----:B------:R-:W4:Y:S04]  /*1d9b0*/  LDL R2, [R1+0x790] ;  /* 0x0007900001027983 */ /* 0x000f280000100800 */
[----:B------:R-:W4:Y:S01]  /*1d9c0*/  LDL R0, [R1+0x794] ;  /* 0x0007940001007983 */ /* 0x000f220000100800 */
[----:B------:R-:W-:Y:S01]  /*1d9d0*/  PRMT R29, RZ, 0x7610, R29 ;  /* 0x00007610ff1d7816 */ /* 0x000fe2000000001d */
[----:B0-----:R-:W-:-:S02]  /*1d9e0*/  @!P0 IMAD.MOV.U32 R14, RZ, RZ, R3 ;  /* 0x000000ffff0e8224 */ /* 0x001fc400078e0003 */
[----:B------:R-:W-:Y:S01]  /*1d9f0*/  @!P0 IMAD.MOV.U32 R15, RZ, RZ, R6 ;  /* 0x000000ffff0f8224 */ /* 0x000fe200078e0006 */
[----:B------:R-:W-:-:S04]  /*1da00*/  PRMT R28, RZ, 0x7610, R28 ;  /* 0x00007610ff1c7816 */ /* 0x000fc8000000001c */
[----:B------:R3:W4:Y:S02]  /*1da10*/  @!P0 LDG.E.U16 R29, desc[UR6][R14.64] ;  /* 0x000000060e1d8981 */ /* 0x000724000c1e1500 */
[----:B---3--:R-:W-:Y:S01]  /*1da20*/  @!P1 IMAD.MOV.U32 R15, RZ, RZ, R10 ;  /* 0x000000ffff0f9224 */ /* 0x008fe200078e000a */
[----:B------:R-:W-:Y:S02]  /*1da30*/  PRMT R27, RZ, 0x7610, R27 ;  /* 0x00007610ff1b7816 */ /* 0x000fe4000000001b */
[----:B------:R-:W-:Y:S01]  /*1da40*/  PRMT R26, RZ, 0x7610, R26 ;  /* 0x00007610ff1a7816 */ /* 0x000fe2000000001a */
[----:B--2---:R0:W-:Y:S04]  /*1da50*/  STL [R1+0x2524], R4 ;  /* 0x0025240401007387 */ /* 0x0041e80000100800 */
[----:B------:R-:W2:Y:S04]  /*1da60*/  LDL R6, [R1+0x718] ;  /* 0x0007180001067983 */ /* 0x000ea80000100800 */
[----:B------:R-:W3:Y:S01]  /*1da70*/  LDL R3, [R1+0x71c] ;  /* 0x00071c0001037983 */ /* 0x000ee20000100800 */
[----:B------:R-:W-:-:S05]  /*1da80*/  @!P1 IMAD.MOV.U32 R14, RZ, RZ, R9 ;  /* 0x000000ffff0e9224 */ /* 0x000fca00078e0009 */
[----:B------:R1:W3:Y:S02]  /*1da90*/  @!P1 LDG.E.U16 R28, desc[UR6][R14.64] ;  /* 0x000000060e1c9981 */ /* 0x0002e4000c1e1500 */
[----:B-1----:R-:W-:Y:S02]  /*1daa0*/  @!P0 IMAD.MOV.U32 R14, RZ, RZ, R7 ;  /* 0x000000ffff0e8224 */ /* 0x002fe400078e0007 */
[----:B------:R-:W-:-:S05]  /*1dab0*/  @!P0 IMAD.MOV.U32 R15, RZ, RZ, R8 ;  /* 0x000000ffff0f8224 */ /* 0x000fca00078e0008 */
[----:B------:R4:W3:Y:S02]  /*1dac0*/  @!P0 LDG.E.U16 R27, desc[UR6][R14.64] ;  /* 0x000000060e1b8981 */ /* 0x0008e4000c1e1500 */
[----:B----4-:R-:W-:Y:S02]  /*1dad0*/  @!P1 IMAD.MOV.U32 R14, RZ, RZ, R0 ;  /* 0x000000ffff0e9224 */ /* 0x010fe400078e0000 */
[----:B------:R-:W-:-:S05]  /*1dae0*/  @!P1 IMAD.MOV.U32 R15, RZ, RZ, R2 ;  /* 0x000000ffff0f9224 */ /* 0x000fca00078e0002 */
[----:B------:R2:W4:Y:S01]  /*1daf0*/  @!P1 LDG.E.U16 R26, desc[UR6][R14.64] ;  /* 0x000000060e1a9981 */ /* 0x000522000c1e1500 */
[----:B------:R-:W-:-:S03]  /*1db00*/  PRMT R22, RZ, 0x7610, R22 ;  /* 0x00007610ff167816 */ /* 0x000fc60000000016 */
[----:B------:R-:W-:Y:S01]  /*1db10*/  STL [R1+0x2530], R29 ;  /* 0x0025301d01007387 */ /* 0x000fe20000100800 */
[----:B--2---:R-:W-:Y:S02]  /*1db20*/  @!P0 IMAD.MOV.U32 R15, RZ, RZ, R6 ;  /* 0x000000ffff0f8224 */ /* 0x004fe400078e0006 */
[----:B---3--:R-:W-:-:S05]  /*1db30*/  @!P0 IMAD.MOV.U32 R14, RZ, RZ, R3 ;  /* 0x000000ffff0e8224 */ /* 0x008fca00078e0003 */
[----:B------:R-:W2:Y:S04]  /*1db40*/  @!P0 LDG.E.U16 R22, desc[UR6][R14.64] ;  /* 0x000000060e168981 */ /* 0x000ea8000c1e1500 */
[----:B------:R-:W-:Y:S04]  /*1db50*/  STL [R1+0x2534], R28 ;  /* 0x0025341c01007387 */ /* 0x000fe80000100800 */
[----:B------:R-:W3:Y:S04]  /*1db60*/  LDL R5, [R1+0x710] ;  /* 0x0007100001057983 */ /* 0x000ee80000100800 */
[----:B0-----:R-:W3:Y:S04]  /*1db70*/  LDL R4, [R1+0x714] ;  /* 0x0007140001047983 */ /* 0x001ee80000100800 */
[----:B------:R-:W-:Y:S04]  /*1db80*/  STL [R1+0x2538], R27 ;  /* 0x0025381b01007387 */ /* 0x000fe80000100800 */
[----:B------:R-:W3:Y:S04]  /*1db90*/  LDL R2, [R1+0x698] ;  /* 0x0006980001027983 */ /* 0x000ee80000100800 */
[----:B------:R-:W3:Y:S04]  /*1dba0*/  LDL R0, [R1+0x69c] ;  /* 0x00069c0001007983 */ /* 0x000ee80000100800 */
[----:B----4-:R-:W-:Y:S04]  /*1dbb0*/  STL [R1+0x253c], R26 ;  /* 0x00253c1a01007387 */ /* 0x010fe80000100800 */
[----:B------:R-:W4:Y:S04]  /*1dbc0*/  LDL R8, [R1+0x690] ;  /* 0x0006900001087983 */ /* 0x000f280000100800 */
[----:B------:R-:W4:Y:S04]  /*1dbd0*/  LDL R7, [R1+0x694] ;  /* 0x0006940001077983 */ /* 0x000f280000100800 */
[----:B------:R-:W4:Y:S04]  /*1dbe0*/  LDL R6, [R1+0x618] ;  /* 0x0006180001067983 */ /* 0x000f280000100800 */
[----:B------:R-:W4:Y:S01]  /*1dbf0*/  LDL R3, [R1+0x61c] ;  /* 0x00061c0001037983 */ /* 0x000f220000100800 */
[----:B------:R-:W-:-:S02]  /*1dc00*/  PRMT R20, RZ, 0x7610, R20 ;  /* 0x00007610ff147816 */ /* 0x000fc40000000014 */
[----:B------:R-:W-:Y:S02]  /*1dc10*/  PRMT R18, RZ, 0x7610, R18 ;  /* 0x00007610ff127816 */ /* 0x000fe40000000012 */
[----:B------:R-:W-:Y:S02]  /*1dc20*/  PRMT R16, RZ, 0x7610, R16 ;  /* 0x00007610ff107816 */ /* 0x000fe40000000010 */
[----:B------:R-:W-:Y:S01]  /*1dc30*/  PRMT R17, RZ, 0x7610, R17 ;  /* 0x00007610ff117816 */ /* 0x000fe20000000011 */
[----:B--2---:R-:W-:Y:S01]  /*1dc40*/  STL [R1+0x2540], R22 ;  /* 0x0025401601007387 */ /* 0x004fe20000100800 */
[----:B---3--:R-:W-:Y:S01]  /*1dc50*/  @!P1 IMAD.MOV.U32 R15, RZ, RZ, R5 ;  /* 0x000000ffff0f9224 */ /* 0x008fe200078e0005 */
[----:B------:R-:W-:Y:S02]  /*1dc60*/  @!P1 MOV R14, R4 ;  /* 0x00000004000e9202 */ /* 0x000fe40000000f00 */
[----:B------:R-:W2:Y:S04]  /*1dc70*/  LDL R5, [R1+0x610] ;  /* 0x0006100001057983 */ /* 0x000ea80000100800 */
[----:B------:R-:W3:Y:S04]  /*1dc80*/  LDL R4, [R1+0x614] ;  /* 0x0006140001047983 */ /* 0x000ee80000100800 */
[----:B------:R0:W3:Y:S02]  /*1dc90*/  @!P1 LDG.E.U16 R20, desc[UR6][R14.64] ;  /* 0x000000060e149981 */ /* 0x0000e4000c1e1500 */
[----:B0-----:R-:W-:-:S02]  /*1dca0*/  @!P0 IMAD.MOV.U32 R15, RZ, RZ, R2 ;  /* 0x000000ffff0f8224 */ /* 0x001fc400078e0002 */
[----:B------:R-:W-:-:S05]  /*1dcb0*/  @!P0 IMAD.MOV.U32 R14, RZ, RZ, R0 ;  /* 0x000000ffff0e8224 */ /* 0x000fca00078e0000 */
[----:B------:R4:W3:Y:S02]  /*1dcc0*/  @!P0 LDG.E.U16 R18, desc[UR6][R14.64] ;  /* 0x000000060e128981 */ /* 0x0008e4000c1e1500 */
[----:B----4-:R-:W-:Y:S02]  /*1dcd0*/  @!P1 IMAD.MOV.U32 R15, RZ, RZ, R8 ;  /* 0x000000ffff0f9224 */ /* 0x010fe400078e0008 */
[----:B------:R-:W-:-:S05]  /*1dce0*/  @!P1 IMAD.MOV.U32 R14, RZ, RZ, R7 ;  /* 0x000000ffff0e9224 */ /* 0x000fca00078e0007 */
[----:B------:R0:W4:Y:S02]  /*1dcf0*/  @!P1 LDG.E.U16 R16, desc[UR6][R14.64] ;  /* 0x000000060e109981 */ /* 0x000124000c1e1500 */
[----:B0-----:R-:W-:Y:S02]  /*1dd00*/  @!P0 IMAD.MOV.U32 R14, RZ, RZ, R3 ;  /* 0x000000ffff0e8224 */ /* 0x001fe400078e0003 */
[----:B------:R-:W-:-:S05]  /*1dd10*/  @!P0 IMAD.MOV.U32 R15, RZ, RZ, R6 ;  /* 0x000000ffff0f8224 */ /* 0x000fca00078e0006 */
[----:B------:R2:W4:Y:S01]  /*1dd20*/  @!P0 LDG.E.U16 R17, desc[UR6][R14.64] ;  /* 0x000000060e118981 */ /* 0x000522000c1e1500 */
[----:B------:R-:W-:Y:S01]  /*1dd30*/  PRMT R19, RZ, 0x7610, R19 ;  /* 0x00007610ff137816 */ /* 0x000fe20000000013 */
[----:B--2---:R-:W-:Y:S02]  /*1dd40*/  @!P1 IMAD.MOV.U32 R15, RZ, RZ, R5 ;  /* 0x000000ffff0f9224 */ /* 0x004fe400078e0005 */
[----:B---3--:R-:W-:Y:S01]  /*1dd50*/  @!P1 IMAD.MOV.U32 R14, RZ, RZ, R4 ;  /* 0x000000ffff0e9224 */ /* 0x008fe200078e0004 */
[----:B------:R-:W-:Y:S04]  /*1dd60*/  STL [R1+0x2544], R20 ;  /* 0x0025441401007387 */ /* 0x000fe80000100800 */
[----:B------:R-:W2:Y:S04]  /*1dd70*/  LDL R2, [R1+0x10b0] ;  /* 0x0010b00001027983 */ /* 0x000ea80000100800 */
[----:B------:R-:W3:Y:S04]  /*1dd80*/  LDL R0, [R1+0x10bc] ;  /* 0x0010bc0001007983 */ /* 0x000ee80000100800 */
[----:B------:R2:W3:Y:S04]  /*1dd90*/  @!P1 LDG.E.U16 R19, desc[UR6][R14.64] ;  /* 0x000000060e139981 */ /* 0x0004e8000c1e1500 */
[----:B------:R-:W-:Y:S04]  /*1dda0*/  STL [R1+0x2548], R18 ;  /* 0x0025481201007387 */ /* 0x000fe80000100800 */
[----:B----4-:R-:W-:Y:S04]  /*1ddb0*/  STL [R1+0x254c], R16 ;  /* 0x00254c1001007387 */ /* 0x010fe80000100800 */
[----:B------:R-:W4:Y:S04]  /*1ddc0*/  LDL R3, [R1+0x10c4] ;  /* 0x0010c40001037983 */ /* 0x000f280000100800 */
[----:B------:R0:W-:Y:S04]  /*1ddd0*/  STL [R1+0x2550], R17 ;  /* 0x0025501101007387 */ /* 0x0001e80000100800 */
[----:B------:R-:W4:Y:S01]  /*1dde0*/  LDL R4, [R1+0x10b8] ;  /* 0x0010b80001047983 */ /* 0x000f220000100800 */
[----:B------:R-:W-:-:S02]  /*1ddf0*/  PRMT R21, RZ, 0x7610, R21 ;  /* 0x00007610ff157816 */ /* 0x000fc40000000015 */
[----:B------:R-:W-:Y:S01]  /*1de00*/  PRMT R23, RZ, 0x7610, R23 ;  /* 0x00007610ff177816 */ /* 0x000fe20000000017 */
[----:B--2---:R-:W-:Y:S01]  /*1de10*/  @!P0 IMAD.MOV.U32 R15, RZ, RZ, R2 ;  /* 0x000000ffff0f8224 */ /* 0x004fe200078e0002 */
[----:B---3--:R-:W-:Y:S04]  /*1de20*/  STL [R1+0x2554], R19 ;  /* 0x0025541301007387 */ /* 0x008fe80000100800 */
[----:B------:R-:W2:Y:S04]  /*1de30*/  LDL R10, [R1+0x1130] ;  /* 0x00113000010a7983 */ /* 0x000ea80000100800 */
[----:B------:R-:W3:Y:S04]  /*1de40*/  LDL R2, [R1+0x113c] ;  /* 0x00113c0001027983 */ /* 0x000ee80000100800 */
[----:B0-----:R-:W3:Y:S04]  /*1de50*/  LDL R17, [R1+0x1138] ;  /* 0x0011380001117983 */ /* 0x001ee80000100800 */
[----:B------:R-:W3:Y:S01]  /*1de60*/  LDL R16, [R1+0x1144] ;  /* 0x0011440001107983 */ /* 0x000ee20000100800 */
[----:B------:R-:W-:Y:S01]  /*1de70*/  @!P0 IMAD.MOV.U32 R14, RZ, RZ, R0 ;  /* 0x000000ffff0e8224 */ /* 0x000fe200078e0000 */
[----:B------:R-:W0:Y:S01]  /*1de80*/  S2R R11, SR_TID.X ;  /* 0x00000000000b7919 */ /* 0x000e220000002100 */
[----:B------:R-:W-:-:S02]  /*1de90*/  PRMT R24, RZ, 0x7610, R24 ;  /* 0x00007610ff187816 */ /* 0x000fc40000000018 */
[----:B------:R-:W-:Y:S01]  /*1dea0*/  PRMT R25, RZ, 0x7610, R25 ;  /* 0x00007610ff197816 */ /* 0x000fe20000000019 */
[----:B------:R-:W3:Y:S04]  /*1deb0*/  LDL.LU R26, [R1+0x5a4] ;  /* 0x0005a400011a7983 */ /* 0x000ee80000300800 */
[----:B------:R4:W3:Y:S04]  /*1dec0*/  @!P0 LDG.E.U16 R21, desc[UR6][R14.64] ;  /* 0x000000060e158981 */ /* 0x0008e8000c1e1500 */
[----:B------:R-:W3:Y:S04]  /*1ded0*/  LDL.LU R27, [R1+0x5a0] ;  /* 0x0005a000011b7983 */ /* 0x000ee80000300800 */
[----:B------:R-:W3:Y:S04]  /*1dee0*/  LDL.LU R28, [R1+0x594] ;  /* 0x00059400011c7983 */ /* 0x000ee80000300800 */
[----:B------:R-:W3:Y:S04]  /*1def0*/  LDL.LU R29, [R1+0x590] ;  /* 0x00059000011d7983 */ /* 0x000ee80000300800 */
[----:B------:R-:W3:Y:S04]  /*1df00*/  LDL.LU R5, [R1+0x584] ;  /* 0x0005840001057983 */ /* 0x000ee80000300800 */
[----:B------:R-:W3:Y:S04]  /*1df10*/  LDL.LU R0, [R1+0x580] ;  /* 0x0005800001007983 */ /* 0x000ee80000300800 */
[----:B------:R-:W3:Y:S01]  /*1df20*/  LDL.LU R6, [R1+0x574] ;  /* 0x0005740001067983 */ /* 0x000ee20000300800 */
[----:B----4-:R-:W-:-:S02]  /*1df30*/  @!P1 IMAD.MOV.U32 R14, RZ, RZ, R3 ;  /* 0x000000ffff0e9224 */ /* 0x010fc400078e0003 */
[----:B------:R-:W-:-:S05]  /*1df40*/  @!P1 IMAD.MOV.U32 R15, RZ, RZ, R4 ;  /* 0x000000ffff0f9224 */ /* 0x000fca00078e0004 */
[----:B------:R2:W4:Y:S01]  /*1df50*/  @!P1 LDG.E.U16 R23, desc[UR6][R14.64] ;  /* 0x000000060e179981 */ /* 0x000522000c1e1500 */
[----:B0-----:R-:W-:Y:S01]  /*1df60*/  LOP3.LUT R7, R11, 0x3f, RZ, 0xc0, !PT ;  /* 0x0000003f0b077812 */ /* 0x001fe200078ec0ff */
[----:B--2---:R-:W-:Y:S02]  /*1df70*/  @!P0 IMAD.MOV.U32 R15, RZ, RZ, R10 ;  /* 0x000000ffff0f8224 */ /* 0x004fe400078e000a */
[----:B---3--:R-:W-:-:S05]  /*1df80*/  @!P0 IMAD.MOV.U32 R14, RZ, RZ, R2 ;  /* 0x000000ffff0e8224 */ /* 0x008fca00078e0002 */
[----:B------:R0:W2:Y:S02]  /*1df90*/  @!P0 LDG.E.U16 R24, desc[UR6][R14.64] ;  /* 0x000000060e188981 */ /* 0x0000a4000c1e1500 */
[----:B0-----:R-:W-:Y:S02]  /*1dfa0*/  @!P1 IMAD.MOV.U32 R14, RZ, RZ, R16 ;  /* 0x000000ffff0e9224 */ /* 0x001fe400078e0010 */
[----:B------:R-:W-:-:S05]  /*1dfb0*/  @!P1 IMAD.MOV.U32 R15, RZ, RZ, R17 ;  /* 0x000000ffff0f9224 */ /* 0x000fca00078e0011 */
[----:B------:R-:W3:Y:S04]  /*1dfc0*/  @!P1 LDG.E.U16 R25, desc[UR6][R14.64] ;  /* 0x000000060e199981 */ /* 0x000ee8000c1e1500 */
[----:B------:R-:W-:Y:S04]  /*1dfd0*/  STL [R1+0x2558], R21 ;  /* 0x0025581501007387 */ /* 0x000fe80000100800 */
[----:B------:R-:W-:Y:S04]  /*1dfe0*/  STL [R1+0x258c], R11 ;  /* 0x00258c0b01007387 */ /* 0x000fe80000100800 */
[----:B------:R-:W3:Y:S04]  /*1dff0*/  LDL.LU R12, [R1+0x570] ;  /* 0x00057000010c7983 */ /* 0x000ee80000300800 */
[----:B------:R-:W3:Y:S04]  /*1e000*/  LDL.LU R3, [R1+0x564] ;  /* 0x0005640001037983 */ /* 0x000ee80000300800 */
[----:B------:R-:W3:Y:S04]  /*1e010*/  LDL.LU R8, [R1+0x560] ;  /* 0x0005600001087983 */ /* 0x000ee80000300800 */
[----:B------:R-:W3:Y:S04]  /*1e020*/  LDL.LU R9, [R1+0x554] ;  /* 0x0005540001097983 */ /* 0x000ee80000300800 */
[----:B------:R-:W3:Y:S04]  /*1e030*/  LDL.LU R13, [R1+0x550] ;  /* 0x00055000010d7983 */ /* 0x000ee80000300800 */
[----:B------:R-:W-:Y:S04]  /*1e040*/  STL [R1+0x257c], R7 ;  /* 0x00257c0701007387 */ /* 0x000fe80000100800 */
[----:B----4-:R-:W-:Y:S04]  /*1e050*/  STL [R1+0x255c], R23 ;  /* 0x00255c1701007387 */ /* 0x010fe80000100800 */
[----:B------:R-:W4:Y:S01]  /*1e060*/  LDL.LU R10, [R1+0x540] ;  /* 0x00054000010a7983 */ /* 0x000f220000300800 */
[----:B------:R-:W-:-:S05]  /*1e070*/  IMAD.SHL.U32 R4, R7, 0x2, RZ ;  /* 0x0000000207047824 */ /* 0x000fca00078e00ff */
[----:B------:R-:W-:-:S05]  /*1e080*/  LOP3.LUT R2, R4, 0x60, RZ, 0x3c, !PT ;  /* 0x0000006004027812 */ /* 0x000fca00078e3cff */
[----:B------:R-:W-:Y:S04]  /*1e090*/  STS.U16 [R2+UR4+0x2600], R26 ;  /* 0x0026001a02007988 */ /* 0x000fe80008000404 */
[----:B------:R-:W-:Y:S04]  /*1e0a0*/  STS.U16 [R2+UR4+0x2680], R27 ;  /* 0x0026801b02007988 */ /* 0x000fe80008000404 */
[----:B------:R-:W-:Y:S04]  /*1e0b0*/  STS.U16 [R2+UR4+0x2e00], R28 ;  /* 0x002e001c02007988 */ /* 0x000fe80008000404 */
[----:B------:R-:W-:Y:S04]  /*1e0c0*/  STS.U16 [R2+UR4+0x2e80], R29 ;  /* 0x002e801d02007988 */ /* 0x000fe80008000404 */
[----:B------:R-:W-:Y:S04]  /*1e0d0*/  STS.U16 [R2+UR4+0x3600], R5 ;  /* 0x0036000502007988 */ /* 0x000fe80008000404 */
[----:B------:R-:W-:Y:S04]  /*1e0e0*/  STS.U16 [R2+UR4+0x3680], R0 ;  /* 0x0036800002007988 */ /* 0x000fe80008000404 */
[----:B------:R-:W-:Y:S04]  /*1e0f0*/  STS.U16 [R2+UR4+0x3e00], R6 ;  /* 0x003e000602007988 */ /* 0x000fe80008000404 */
[----:B--2---:R0:W-:Y:S04]  /*1e100*/  STL [R1+0x2560], R24 ;  /* 0x0025601801007387 */ /* 0x0041e80000100800 */
[----:B---3--:R-:W-:Y:S04]  /*1e110*/  STL [R1+0x2580], R25 ;  /* 0x0025801901007387 */ /* 0x008fe80000100800 */
[----:B------:R-:W2:Y:S04]  /*1e120*/  LDL.LU R15, [R1+0x53c] ;  /* 0x00053c00010f7983 */ /* 0x000ea80000300800 */
[----:B0-----:R-:W3:Y:S04]  /*1e130*/  LDL.LU R24, [R1+0x530] ;  /* 0x0005300001187983 */ /* 0x001ee80000300800 */
[----:B------:R-:W3:Y:S04]  /*1e140*/  LDL.LU R23, [R1+0x52c] ;  /* 0x00052c0001177983 */ /* 0x000ee80000300800 */
[----:B------:R-:W3:Y:S04]  /*1e150*/  LDL.LU R7, [R1+0x4e8] ;  /* 0x0004e80001077983 */ /* 0x000ee80000300800 */
[----:B------:R-:W3:Y:S04]  /*1e160*/  LDL.LU R11, [R1+0x468] ;  /* 0x00046800010b7983 */ /* 0x000ee80000300800 */
[----:B------:R-:W3:Y:S04]  /*1e170*/  LDL.LU R21, [R1+0x450] ;  /* 0x0004500001157983 */ /* 0x000ee80000300800 */
[----:B------:R-:W3:Y:S04]  /*1e180*/  LDL.LU R19, [R1+0x448] ;  /* 0x0004480001137983 */ /* 0x000ee80000300800 */
[----:B------:R0:W-:Y:S04]  /*1e190*/  STS.U16 [R2+UR4+0x3e80], R12 ;  /* 0x003e800c02007988 */ /* 0x0001e80008000404 */
[----:B------:R-:W3:Y:S04]  /*1e1a0*/  LDL.LU R0, [R1+0x430] ;  /* 0x0004300001007983 */ /* 0x000ee80000300800 */
[----:B------:R-:W-:Y:S04]  /*1e1b0*/  STS.U16 [R2+UR4+0x4600], R3 ;  /* 0x0046000302007988 */ /* 0x000fe80008000404 */
[----:B------:R-:W3:Y:S04]  /*1e1c0*/  LDL.LU R6, [R1+0x428] ;  /* 0x0004280001067983 */ /* 0x000ee80000300800 */
[----:B------:R-:W-:Y:S04]  /*1e1d0*/  STS.U16 [R2+UR4+0x4680], R8 ;  /* 0x0046800802007988 */ /* 0x000fe80008000404 */
[----:B------:R-:W-:Y:S04]  /*1e1e0*/  STS.U16 [R2+UR4+0x4e00], R9 ;  /* 0x004e000902007988 */ /* 0x000fe80008000404 */
[----:B------:R1:W-:Y:S04]  /*1e1f0*/  STS.U16 [R2+UR4+0x4e80], R13 ;  /* 0x004e800d02007988 */ /* 0x0003e80008000404 */
[----:B0-----:R-:W3:Y:S04]  /*1e200*/  LDL.LU R12, [R1+0x410] ;  /* 0x00041000010c7983 */ /* 0x001ee80000300800 */
[----:B------:R-:W3:Y:S04]  /*1e210*/  LDL.LU R17, [R1+0x40c] ;  /* 0x00040c0001117983 */ /* 0x000ee80000300800 */
[----:B-1----:R-:W3:Y:S04]  /*1e220*/  LDL.LU R13, [R1+0x5c4] ;  /* 0x0005c400010d7983 */ /* 0x002ee80000300800 */
[----:B------:R-:W3:Y:S04]  /*1e230*/  LDL.LU R16, [R1+0x5c0] ;  /* 0x0005c00001107983 */ /* 0x000ee80000300800 */
        /* <DEDUP_REMOVED lines=10> */
[----:B----4-:R0:W-:Y:S04]  /*1e2e0*/  STS.U16 [R2+UR4+0x5600], R10 ;  /* 0x0056000a02007988 */ /* 0x0101e80008000404 */
[----:B------:R-:W4:Y:S04]  /*1e2f0*/  LDL.LU R9, [R1+0x57c] ;  /* 0x00057c0001097983 */ /* 0x000f280000300800 */
[----:B0-----:R-:W4:Y:S01]  /*1e300*/  LDL.LU R10, [R1+0x578] ;  /* 0x00057800010a7983 */ /* 0x001f220000300800 */
[----:B------:R-:W-:-:S03]  /*1e310*/  LOP3.LUT R14, R4, 0x70, RZ, 0x3c, !PT ;  /* 0x00000070040e7812 */ /* 0x000fc600078e3cff */
[----:B--2---:R-:W-:Y:S04]  /*1e320*/  STS.U16 [R2+UR4+0x5680], R15 ;  /* 0x0056800f02007988 */ /* 0x004fe80008000404 */
[----:B---3--:R-:W-:Y:S04]  /*1e330*/  STS.U16 [R2+UR4+0x5e00], R24 ;  /* 0x005e001802007988 */ /* 0x008fe80008000404 */
        /* <DEDUP_REMOVED lines=8> */
[----:B0-----:R-:W3:Y:S04]  /*1e3c0*/  LDL.LU R0, [R1+0x56c] ;  /* 0x00056c0001007983 */ /* 0x001ee80000300800 */
[----:B-1----:R-:W3:Y:S04]  /*1e3d0*/  LDL.LU R6, [R1+0x568] ;  /* 0x0005680001067983 */ /* 0x002ee80000300800 */
[----:B------:R-:W-:Y:S04]  /*1e3e0*/  STS.U16 [R2+UR4+0x7e80], R17 ;  /* 0x007e801102007988 */ /* 0x000fe80008000404 */
[----:B------:R0:W-:Y:S04]  /*1e3f0*/  STS.U16 [R14+UR4+0x700], R13 ;  /* 0x0007000d0e007988 */ /* 0x0001e80008000404 */
[----:B--2---:R-:W2:Y:S04]  /*1e400*/  LDL.LU R12, [R1+0x55c] ;  /* 0x00055c00010c7983 */ /* 0x004ea80000300800 */
[----:B------:R1:W-:Y:S04]  /*1e410*/  STL [R1+0x2584], R2 ;  /* 0x0025840201007387 */ /* 0x0003e80000100800 */
[----:B0-----:R-:W2:Y:S04]  /*1e420*/  LDL.LU R13, [R1+0x558] ;  /* 0x00055800010d7983 */ /* 0x001ea80000300800 */
[----:B------:R-:W-:Y:S04]  /*1e430*/  STS.U16 [R14+UR4+0x780], R16 ;  /* 0x000780100e007988 */ /* 0x000fe80008000404 */
[----:B------:R-:W-:Y:S04]  /*1e440*/  STS.U16 [R14+UR4+0xf00], R18 ;  /* 0x000f00120e007988 */ /* 0x000fe80008000404 */
[----:B------:R-:W-:Y:S04]  /*1e450*/  STS.U16 [R14+UR4+0xf80], R20 ;  /* 0x000f80140e007988 */ /* 0x000fe80008000404 */
[----:B------:R-:W-:Y:S04]  /*1e460*/  STS.U16 [R14+UR4+0x1700], R22 ;  /* 0x001700160e007988 */ /* 0x000fe80008000404 */
[----:B------:R-:W2:Y:S04]  /*1e470*/  LDL.LU R11, [R1+0x54c] ;  /* 0x00054c00010b7983 */ /* 0x000ea80000300800 */
[----:B------:R-:W-:Y:S04]  /*1e480*/  STS.U16 [R14+UR4+0x1780], R26 ;  /* 0x0017801a0e007988 */ /* 0x000fe80008000404 */
[----:B-1----:R-:W2:Y:S04]  /*1e490*/  LDL.LU R2, [R1+0x548] ;  /* 0x0005480001027983 */ /* 0x002ea80000300800 */
[----:B------:R-:W-:Y:S04]  /*1e4a0*/  STS.U16 [R14+UR4+0x1f00], R27 ;  /* 0x001f001b0e007988 */ /* 0x000fe80008000404 */
[----:B------:R-:W2:Y:S04]  /*1e4b0*/  LDL.LU R25, [R1+0x538] ;  /* 0x0005380001197983 */ /* 0x000ea80000300800 */
        /* <DEDUP_REMOVED lines=8> */
[----:B------:R0:W-:Y:S04]  /*1e540*/  STS.U16 [R14+UR4+0x2f80], R8 ;  /* 0x002f80080e007988 */ /* 0x0001e80008000404 */
[----:B------:R-:W2:Y:S04]  /*1e550*/  LDL.LU R21, [R1+0x458] ;  /* 0x0004580001157983 */ /* 0x000ea80000300800 */
[----:B----4-:R1:W-:Y:S04]  /*1e560*/  STS.U16 [R14+UR4+0x3700], R9 ;  /* 0x003700090e007988 */ /* 0x0103e80008000404 */
[----:B------:R4:W-:Y:S04]  /*1e570*/  STS.U16 [R14+UR4+0x3780], R10 ;  /* 0x0037800a0e007988 */ /* 0x0009e80008000404 */
[----:B0-----:R-:W2:Y:S04]  /*1e580*/  LDL.LU R8, [R1+0x440] ;  /* 0x0004400001087983 */ /* 0x001ea80000300800 */
[----:B-1----:R-:W2:Y:S04]  /*1e590*/  LDL.LU R9, [R1+0x438] ;  /* 0x0004380001097983 */ /* 0x002ea80000300800 */
[----:B----4-:R-:W4:Y:S04]  /*1e5a0*/  LDL.LU R10, [R1+0x420] ;  /* 0x00042000010a7983 */ /* 0x010f280000300800 */
        /* <DEDUP_REMOVED lines=12> */
[----:B---3--:R0:W-:Y:S04]  /*1e670*/  STS.U16 [R14+UR4+0x3f00], R0 ;  /* 0x003f00000e007988 */ /* 0x0081e80008000404 */
[----:B------:R1:W-:Y:S04]  /*1e680*/  STS.U16 [R14+UR4+0x3f80], R6 ;  /* 0x003f80060e007988 */ /* 0x0003e80008000404 */
[----:B--2---:R2:W-:Y:S04]  /*1e690*/  STS.U16 [R14+UR4+0x4700], R12 ;  /* 0x0047000c0e007988 */ /* 0x0045e80008000404 */
[----:B0-----:R-:W3:Y:S04]  /*1e6a0*/  LDL.LU R0, [R1+0x170] ;  /* 0x0001700001007983 */ /* 0x001ee80000300800 */
[----:B-1----:R-:W3:Y:S04]  /*1e6b0*/  LDL.LU R6, [R1+0x16c] ;  /* 0x00016c0001067983 */ /* 0x002ee80000300800 */
[----:B------:R0:W-:Y:S04]  /*1e6c0*/  STS.U16 [R14+UR4+0x4780], R13 ;  /* 0x0047800d0e007988 */ /* 0x0001e80008000404 */
[----:B--2---:R-:W2:Y:S04]  /*1e6d0*/  LDL.LU R12, [R1+0x168] ;  /* 0x00016800010c7983 */ /* 0x004ea80000300800 */
[----:B0-----:R-:W2:Y:S04]  /*1e6e0*/  LDL.LU R13, [R1+0x164] ;  /* 0x00016400010d7983 */ /* 0x001ea80000300800 */
        /* <DEDUP_REMOVED lines=8> */
[----:B0-----:R-:W2:Y:S04]  /*1e770*/  LDL.LU R11, [R1+0x258c] ;  /* 0x00258c00010b7983 */ /* 0x001ea80000300800 */
[----:B------:R0:W-:Y:S04]  /*1e780*/  STS.U16 [R14+UR4+0x6f00], R8 ;  /* 0x006f00080e007988 */ /* 0x0001e80008000404 */
[----:B------:R1:W-:Y:S04]  /*1e790*/  STS.U16 [R14+UR4+0x6f80], R9 ;  /* 0x006f80090e007988 */ /* 0x0003e80008000404 */
[----:B----4-:R4:W-:Y:S04]  /*1e7a0*/  STS.U16 [R14+UR4+0x7700], R10 ;  /* 0x0077000a0e007988 */ /* 0x0109e80008000404 */
[----:B0-----:R-:W2:Y:S04]  /*1e7b0*/  LDL.LU R8, [R1+0x160] ;  /* 0x0001600001087983 */ /* 0x001ea80000300800 */
[----:B-1----:R-:W2:Y:S04]  /*1e7c0*/  LDL.LU R9, [R1+0x15c] ;  /* 0x00015c0001097983 */ /* 0x002ea80000300800 */
        /* <DEDUP_REMOVED lines=11> */
[----:B------:R0:W-:Y:S04]  /*1e880*/  STL [R1+0x2588], R14 ;  /* 0x0025880e01007387 */ /* 0x0001e80000100800 */
[----:B------:R-:W-:Y:S04]  /*1e890*/  STS.U16 [R4+UR4+0x9880], R5 ;  /* 0x0098800504007988 */ /* 0x000fe80008000404 */
[----:B------:R-:W-:Y:S04]  /*1e8a0*/  STS.U16 [R4+UR4+0xa000], R3 ;  /* 0x00a0000304007988 */ /* 0x000fe80008000404 */
[----:B0-----:R-:W4:Y:S04]  /*1e8b0*/  LDL.LU R14, [R1+0x154] ;  /* 0x00015400010e7983 */ /* 0x001f280000300800 */
[----:B------:R-:W4:Y:S04]  /*1e8c0*/  LDL.LU R2, [R1+0x150] ;  /* 0x0001500001027983 */ /* 0x000f280000300800 */
[----:B------:R-:W4:Y:S04]  /*1e8d0*/  LDL.LU R25, [R1+0x14c] ;  /* 0x00014c0001197983 */ /* 0x000f280000300800 */
[----:B------:R-:W4:Y:S04]  /*1e8e0*/  LDL.LU R7, [R1+0x148] ;  /* 0x0001480001077983 */ /* 0x000f280000300800 */
[----:B---3--:R-:W-:Y:S04]  /*1e8f0*/  STS.U16 [R4+UR4+0xa080], R0 ;  /* 0x00a0800004007988 */ /* 0x008fe80008000404 */
[----:B------:R-:W-:Y:S04]  /*1e900*/  STS.U16 [R4+UR4+0xa800], R6 ;  /* 0x00a8000604007988 */ /* 0x000fe80008000404 */
[----:B--2---:R0:W-:Y:S04]  /*1e910*/  STS.U16 [R4+UR4+0xa880], R12 ;  /* 0x00a8800c04007988 */ /* 0x0041e80008000404 */
[----:B------:R1:W-:Y:S04]  /*1e920*/  STS.U16 [R4+UR4+0xb000], R13 ;  /* 0x00b0000d04007988 */ /* 0x0003e80008000404 */
[----:B0-----:R-:W2:Y:S04]  /*1e930*/  LDL.LU R12, [R1+0x144] ;  /* 0x00014400010c7983 */ /* 0x001ea80000300800 */
        /* <DEDUP_REMOVED lines=10> */
[----:B------:R-:W3:Y:S04]  /*1e9e0*/  LDL.LU R16, [R1] ;  /* 0x0000000001107983 */ /* 0x000ee80000300800 */
[----:B------:R-:W3:Y:S04]  /*1e9f0*/  LDL.LU R18, [R1+0x124] ;  /* 0x0001240001127983 */ /* 0x000ee80000300800 */
[----:B------:R-:W3:Y:S04]  /*1ea00*/  LDL.LU R20, [R1+0x120] ;  /* 0x0001200001147983 */ /* 0x000ee80000300800 */
[----:B------:R-:W3:Y:S01]  /*1ea10*/  LDL.LU R22, [R1+0x11c] ;  /* 0x00011c0001167983 */ /* 0x000ee20000300800 */
[----:B------:R-:W-:-:S03]  /*1ea20*/  LOP3.LUT R11, R11, 0x3f, RZ, 0xc0, !PT ;  /* 0x0000003f0b0b7812 */ /* 0x000fc600078ec0ff */
[----:B------:R-:W3:Y:S04]  /*1ea30*/  LDL.LU R5, [R1+0x118] ;  /* 0x0001180001057983 */ /* 0x000ee80000300800 */
[----:B------:R-:W3:Y:S04]  /*1ea40*/  LDL.LU R3, [R1+0x114] ;  /* 0x0001140001037983 */ /* 0x000ee80000300800 */
[----:B------:R0:W-:Y:S04]  /*1ea50*/  STS.U16 [R4+UR4+0xb080], R8 ;  /* 0x00b0800804007988 */ /* 0x0001e80008000404 */
[----:B------:R-:W3:Y:S04]  /*1ea60*/  LDL.LU R0, [R1+0x110] ;  /* 0x0001100001007983 */ /* 0x000ee80000300800 */
[----:B------:R1:W-:Y:S04]  /*1ea70*/  STS.U16 [R4+UR4+0xb800], R9 ;  /* 0x00b8000904007988 */ /* 0x0003e80008000404 */
[----:B----4-:R4:W-:Y:S01]  /*1ea80*/  STS.U16 [R4+UR4+0xb880], R10 ;  /* 0x00b8800a04007988 */ /* 0x0109e20008000404 */
[----:B------:R-:W-:-:S03]  /*1ea90*/  IMAD.SHL.U32 R6, R11, 0x2, RZ ;  /* 0x000000020b067824 */ /* 0x000fc600078e00ff */
[----:B0-----:R-:W3:Y:S04]  /*1eaa0*/  LDL.LU R8, [R1+0x10c] ;  /* 0x00010c0001087983 */ /* 0x001ee80000300800 */
[----:B-1----:R-:W3:Y:S04]  /*1eab0*/  LDL.LU R9, [R1+0x108] ;  /* 0x0001080001097983 */ /* 0x002ee80000300800 */
[----:B----4-:R-:W4:Y:S04]  /*1eac0*/  LDL.LU R10, [R1+0x104] ;  /* 0x00010400010a7983 */ /* 0x010f280000300800 */
[----:B------:R-:W4:Y:S01]  /*1ead0*/  LDL.LU R11, [R1+0x100] ;  /* 0x00010000010b7983 */ /* 0x000f220000300800 */
[----:B------:R-:W-:-:S05]  /*1eae0*/  LOP3.LUT R17, R6, 0x10, RZ, 0x3c, !PT ;  /* 0x0000001006117812 */ /* 0x000fca00078e3cff */
[----:B------:R0:W-:Y:S04]  /*1eaf0*/  STS.U16 [R17+UR4+0x8100], R14 ;  /* 0x0081000e11007988 */ /* 0x0001e80008000404 */
[----:B------:R1:W-:Y:S04]  /*1eb00*/  STS.U16 [R17+UR4+0x8180], R2 ;  /* 0x0081800211007988 */ /* 0x0003e80008000404 */
[----:B------:R1:W-:Y:S04]  /*1eb10*/  STS.U16 [R17+UR4+0x8900], R25 ;  /* 0x0089001911007988 */ /* 0x0003e80008000404 */
[----:B------:R1:W-:Y:S04]  /*1eb20*/  STS.U16 [R17+UR4+0x8980], R7 ;  /* 0x0089800711007988 */ /* 0x0003e80008000404 */
[----:B0-----:R-:W4:Y:S04]  /*1eb30*/  LDL.LU R14, [R1+0x2588] ;  /* 0x00258800010e7983 */ /* 0x001f280000300800 */
[----:B-1----:R-:W4:Y:S04]  /*1eb40*/  LDL.LU R2, [R1+0x2584] ;  /* 0x0025840001027983 */ /* 0x002f280000300800 */
[----:B------:R-:W4:Y:S04]  /*1eb50*/  LDL.LU R25, [R1+0x2580] ;  /* 0x0025800001197983 */ /* 0x000f280000300800 */
[----:B------:R-:W4:Y:S01]  /*1eb60*/  LDL.LU R7, [R1+0x257c] ;  /* 0x00257c0001077983 */ /* 0x000f220000300800 */
[----:B------:R-:W-:-:S03]  /*1eb70*/  LOP3.LUT R6, R6, 0x20, RZ, 0x3c, !PT ;  /* 0x0000002006067812 */ /* 0x000fc600078e3cff */
[----:B--2---:R0:W-:Y:S04]  /*1eb80*/  STS.U16 [R17+UR4+0x9100], R12 ;  /* 0x0091000c11007988 */ /* 0x0041e80008000404 */
[----:B---3--:R1:W-:Y:S04]  /*1eb90*/  STS.U16 [R17+UR4+0x9180], R13 ;  /* 0x0091800d11007988 */ /* 0x0083e80008000404 */
[----:B------:R-:W-:Y:S04]  /*1eba0*/  STS.U16 [R17+UR4+0x9900], R15 ;  /* 0x0099000f11007988 */ /* 0x000fe80008000404 */
[----:B------:R2:W-:Y:S04]  /*1ebb0*/  STS.U16 [R17+UR4+0x9980], R26 ;  /* 0x0099801a11007988 */ /* 0x0005e80008000404 */
[----:B0-----:R-:W3:Y:S04]  /*1ebc0*/  LDL.LU R12, [R1+0x2578] ;  /* 0x00257800010c7983 */ /* 0x001ee80000300800 */
[----:B------:R0:W-:Y:S04]  /*1ebd0*/  STS.U16 [R17+UR4+0xa100], R27 ;  /* 0x00a1001b11007988 */ /* 0x0001e80008000404 */
[----:B------:R0:W-:Y:S04]  /*1ebe0*/  STS.U16 [R17+UR4+0xa180], R28 ;  /* 0x00a1801c11007988 */ /* 0x0001e80008000404 */
[----:B------:R0:W-:Y:S04]  /*1ebf0*/  STS.U16 [R17+UR4+0xa900], R29 ;  /* 0x00a9001d11007988 */ /* 0x0001e80008000404 */
[----:B-1----:R-:W3:Y:S04]  /*1ec00*/  LDL.LU R13, [R1+0x2574] ;  /* 0x00257400010d7983 */ /* 0x002ee80000300800 */
[----:B--2---:R-:W2:Y:S04]  /*1ec10*/  LDL.LU R26, [R1+0xfc] ;  /* 0x0000fc00011a7983 */ /* 0x004ea80000300800 */
[----:B0-----:R-:W3:Y:S04]  /*1ec20*/  LDL.LU R27, [R1+0xf8] ;  /* 0x0000f800011b7983 */ /* 0x001ee80000300800 */
[----:B------:R-:W3:Y:S04]  /*1ec30*/  LDL.LU R28, [R1+0xec] ;  /* 0x0000ec00011c7983 */ /* 0x000ee80000300800 */
[----:B------:R-:W3:Y:S04]  /*1ec40*/  LDL.LU R29, [R1+0xe8] ;  /* 0x0000e800011d7983 */ /* 0x000ee80000300800 */
        /* <DEDUP_REMOVED lines=13> */
[----:B----4-:R4:W-:Y:S04]  /*1ed20*/  STS.U16 [R6+UR4+0xa200], R10 ;  /* 0x00a2000a06007988 */ /* 0x0109e80008000404 */
[----:B------:R4:W-:Y:S04]  /*1ed30*/  STS.U16 [R6+UR4+0xa280], R11 ;  /* 0x00a2800b06007988 */ /* 0x0009e80008000404 */
[----:B0-----:R-:W3:Y:S04]  /*1ed40*/  LDL.LU R8, [R1+0xe4] ;  /* 0x0000e40001087983 */ /* 0x001ee80000300800 */
[----:B-1----:R-:W3:Y:S04]  /*1ed50*/  LDL.LU R9, [R1+0xe0] ;  /* 0x0000e00001097983 */ /* 0x002ee80000300800 */
        /* <DEDUP_REMOVED lines=10> */
[----:B------:R-:W-:-:S05]  /*1ee00*/  IMAD.SHL.U32 R7, R7, 0x2, RZ ;  /* 0x0000000207077824 */ /* 0x000fca00078e00ff */
[----:B------:R-:W-:Y:S01]  /*1ee10*/  LOP3.LUT R17, R7, 0x30, RZ, 0x3c, !PT ;  /* 0x0000003007117812 */ /* 0x000fe200078e3cff */
[----:B--2---:R-:W-:Y:S04]  /*1ee20*/  STS.U16 [R6+UR4+0xaa00], R26 ;  /* 0x00aa001a06007988 */ /* 0x004fe80008000404 */
[----:B---3--:R-:W-:Y:S04]  /*1ee30*/  STS.U16 [R6+UR4+0xaa80], R27 ;  /* 0x00aa801b06007988 */ /* 0x008fe80008000404 */
[----:B------:R-:W-:Y:S04]  /*1ee40*/  STS.U16 [R6+UR4+0xb200], R28 ;  /* 0x00b2001c06007988 */ /* 0x000fe80008000404 */
[----:B------:R-:W-:Y:S04]  /*1ee50*/  STS.U16 [R6+UR4+0xb280], R29 ;  /* 0x00b2801d06007988 */ /* 0x000fe80008000404 */
[----:B------:R0:W-:Y:S04]  /*1ee60*/  STS.U16 [R6+UR4+0xba00], R13 ;  /* 0x00ba000d06007988 */ /* 0x0001e80008000404 */
[----:B------:R1:W-:Y:S04]  /*1ee70*/  STS.U16 [R6+UR4+0xba80], R12 ;  /* 0x00ba800c06007988 */ /* 0x0003e80008000404 */
[----:B0-----:R-:W2:Y:S04]  /*1ee80*/  LDL.LU R13, [R1+0xd0] ;  /* 0x0000d000010d7983 */ /* 0x001ea80000300800 */
[----:B-1----:R-:W3:Y:S04]  /*1ee90*/  LDL.LU R12, [R1+0xd4] ;  /* 0x0000d400010c7983 */ /* 0x002ee80000300800 */
        /* <DEDUP_REMOVED lines=11> */
[----:B------:R1:W-:Y:S04]  /*1ef50*/  STS.U16 [R17+UR4+0x8380], R9 ;  /* 0x0083800911007988 */ /* 0x0003e80008000404 */
[----:B----4-:R4:W-:Y:S04]  /*1ef60*/  STS.U16 [R17+UR4+0x8b00], R10 ;  /* 0x008b000a11007988 */ /* 0x0109e80008000404 */
[----:B------:R4:W-:Y:S04]  /*1ef70*/  STS.U16 [R17+UR4+0x8b80], R11 ;  /* 0x008b800b11007988 */ /* 0x0009e80008000404 */
[----:B0-----:R-:W2:Y:S04]  /*1ef80*/  LDL.LU R8, [R1+0x2570] ;  /* 0x0025700001087983 */ /* 0x001ea80000300800 */
[----:B-1----:R-:W2:Y:S04]  /*1ef90*/  LDL.LU R9, [R1+0x256c] ;  /* 0x00256c0001097983 */ /* 0x002ea80000300800 */
[----:B----4-:R-:W4:Y:S04]  /*1efa0*/  LDL.LU R10, [R1+0x2568] ;  /* 0x00256800010a7983 */ /* 0x010f280000300800 */
[----:B------:R-:W4:Y:S04]  /*1efb0*/  LDL.LU R11, [R1+0x2564] ;  /* 0x00256400010b7983 */ /* 0x000f280000300800 */
[----:B---3--:R-:W-:Y:S04]  /*1efc0*/  STS.U16 [R17+UR4+0x9300], R12 ;  /* 0x0093000c11007988 */ /* 0x008fe80008000404 */
[----:B--2---:R-:W-:Y:S04]  /*1efd0*/  STS.U16 [R17+UR4+0x9380], R13 ;  /* 0x0093800d11007988 */ /* 0x004fe80008000404 */
        /* <DEDUP_REMOVED lines=9> */
[----:B--2---:R-:W2:Y:S04]  /*1f070*/  LDL.LU R0, [R1+0x7c] ;  /* 0x00007c0001007983 */ /* 0x004ea80000300800 */
[----:B------:R-:W2:Y:S01]  /*1f080*/  LDL.LU R15, [R1+0x48] ;  /* 0x00004800010f7983 */ /* 0x000ea20000300800 */
[----:B------:R-:W-:-:S03]  /*1f090*/  LOP3.LUT R24, R4, 0x40, RZ, 0x3c, !PT ;  /* 0x0000004004187812 */ /* 0x000fc600078e3cff */
[----:B------:R0:W-:Y:S04]  /*1f0a0*/  STS.U16 [R17+UR4+0xb380], R19 ;  /* 0x00b3801311007988 */ /* 0x0001e80008000404 */
[----:B------:R-:W2:Y:S04]  /*1f0b0*/  LDL.LU R23, [R1+0x78] ;  /* 0x0000780001177983 */ /* 0x000ea80000300800 */
[----:B----4-:R-:W-:Y:S04]  /*1f0c0*/  STS.U16 [R17+UR4+0xbb00], R11 ;  /* 0x00bb000b11007988 */ /* 0x010fe80008000404 */
[----:B------:R-:W4:Y:S04]  /*1f0d0*/  LDL.LU R21, [R1+0x74] ;  /* 0x0000740001157983 */ /* 0x000f280000300800 */
[----:B------:R1:W-:Y:S04]  /*1f0e0*/  STS.U16 [R17+UR4+0xbb80], R10 ;  /* 0x00bb800a11007988 */ /* 0x0003e80008000404 */
[----:B------:R1:W-:Y:S04]  /*1f0f0*/  STS.U16 [R24+UR4+0x8400], R16 ;  /* 0x0084001018007988 */ /* 0x0003e80008000404 */
[----:B------:R1:W-:Y:S04]  /*1f100*/  STS.U16 [R24+UR4+0x8480], R18 ;  /* 0x0084801218007988 */ /* 0x0003e80008000404 */
[----:B------:R1:W-:Y:S04]  /*1f110*/  STS.U16 [R24+UR4+0x8c00], R20 ;  /* 0x008c001418007988 */ /* 0x0003e80008000404 */
[----:B0-----:R-:W4:Y:S04]  /*1f120*/  LDL.LU R19, [R1+0x70] ;  /* 0x0000700001137983 */ /* 0x001f280000300800 */
[----:B------:R0:W-:Y:S04]  /*1f130*/  STS.U16 [R24+UR4+0x8c80], R22 ;  /* 0x008c801618007988 */ /* 0x0001e80008000404 */
[----:B-1----:R-:W4:Y:S04]  /*1f140*/  LDL.LU R17, [R1+0x6c] ;  /* 0x00006c0001117983 */ /* 0x002f280000300800 */
[----:B------:R-:W4:Y:S04]  /*1f150*/  LDL.LU R16, [R1+0x68] ;  /* 0x0000680001107983 */ /* 0x000f280000300800 */
[----:B------:R-:W4:Y:S04]  /*1f160*/  LDL.LU R18, [R1+0x64] ;  /* 0x0000640001127983 */ /* 0x000f280000300800 */
[----:B------:R-:W4:Y:S04]  /*1f170*/  LDL.LU R20, [R1+0x60] ;  /* 0x0000600001147983 */ /* 0x000f280000300800 */
[----:B------:R1:W-:Y:S04]  /*1f180*/  STS.U16 [R24+UR4+0x9400], R26 ;  /* 0x0094001a18007988 */ /* 0x0003e80008000404 */
[----:B0-----:R-:W4:Y:S04]  /*1f190*/  LDL.LU R22, [R1+0x5c] ;  /* 0x00005c0001167983 */ /* 0x001f280000300800 */
[----:B------:R0:W-:Y:S04]  /*1f1a0*/  STS.U16 [R24+UR4+0x9480], R27 ;  /* 0x0094801b18007988 */ /* 0x0001e80008000404 */
[----:B------:R0:W-:Y:S04]  /*1f1b0*/  STS.U16 [R24+UR4+0x9c00], R28 ;  /* 0x009c001c18007988 */ /* 0x0001e80008000404 */
[----:B------:R0:W-:Y:S04]  /*1f1c0*/  STS.U16 [R24+UR4+0x9c80], R29 ;  /* 0x009c801d18007988 */ /* 0x0001e80008000404 */
[----:B------:R0:W-:Y:S04]  /*1f1d0*/  STS.U16 [R24+UR4+0xa400], R6 ;  /* 0x00a4000618007988 */ /* 0x0001e80008000404 */
[----:B------:R0:W-:Y:S04]  /*1f1e0*/  STS.U16 [R24+UR4+0xa480], R7 ;  /* 0x00a4800718007988 */ /* 0x0001e80008000404 */
[----:B-1----:R-:W4:Y:S04]  /*1f1f0*/  LDL.LU R26, [R1+0x58] ;  /* 0x00005800011a7983 */ /* 0x002f280000300800 */
[----:B0-----:R-:W4:Y:S04]  /*1f200*/  LDL.LU R27, [R1+0x54] ;  /* 0x00005400011b7983 */ /* 0x001f280000300800 */
[----:B------:R-:W4:Y:S04]  /*1f210*/  LDL.LU R28, [R1+0x50] ;  /* 0x00005000011c7983 */ /* 0x000f280000300800 */
[----:B------:R-:W4:Y:S04]  /*1f220*/  LDL.LU R29, [R1+0x4c] ;  /* 0x00004c00011d7983 */ /* 0x000f280000300800 */
[----:B------:R-:W4:Y:S04]  /*1f230*/  LDL.LU R6, [R1+0x44] ;  /* 0x0000440001067983 */ /* 0x000f280000300800 */
[----:B------:R-:W4:Y:S01]  /*1f240*/  LDL.LU R7, [R1+0x40] ;  /* 0x0000400001077983 */ /* 0x000f220000300800 */
[----:B------:R-:W-:-:S03]  /*1f250*/  LOP3.LUT R4, R4, 0x50, RZ, 0x3c, !PT ;  /* 0x0000005004047812 */ /* 0x000fc600078e3cff */
[----:B---3--:R0:W-:Y:S04]  /*1f260*/  STS.U16 [R24+UR4+0xac00], R5 ;  /* 0x00ac000518007988 */ /* 0x0081e80008000404 */
[----:B------:R1:W-:Y:S04]  /*1f270*/  STS.U16 [R24+UR4+0xac80], R3 ;  /* 0x00ac800318007988 */ /* 0x0003e80008000404 */
[----:B--2---:R2:W-:Y:S04]  /*1f280*/  STS.U16 [R24+UR4+0xb400], R0 ;  /* 0x00b4000018007988 */ /* 0x0045e80008000404 */
[----:B------:R3:W-:Y:S04]  /*1f290*/  STS.U16 [R24+UR4+0xb480], R15 ;  /* 0x00b4800f18007988 */ /* 0x0007e80008000404 */
[----:B0-----:R-:W4:Y:S04]  /*1f2a0*/  LDL.LU R5, [R1+0x38] ;  /* 0x0000380001057983 */ /* 0x001f280000300800 */
[----:B-1----:R-:W4:Y:S04]  /*1f2b0*/  LDL.LU R3, [R1+0x34] ;  /* 0x0000340001037983 */ /* 0x002f280000300800 */
[----:B--2---:R-:W2:Y:S04]  /*1f2c0*/  LDL.LU R0, [R1+0x30] ;  /* 0x0000300001007983 */ /* 0x004ea80000300800 */
[----:B------:R-:W2:Y:S04]  /*1f2d0*/  LDL.LU R10, [R1+0x14] ;  /* 0x00001400010a7983 */ /* 0x000ea80000300800 */
[----:B------:R-:W2:Y:S04]  /*1f2e0*/  LDL.LU R11, [R1+0x10] ;  /* 0x00001000010b7983 */ /* 0x000ea80000300800 */
[----:B------:R-:W2:Y:S04]  /*1f2f0*/  LDL.LU R12, [R1+0xc] ;  /* 0x00000c00010c7983 */ /* 0x000ea80000300800 */
[----:B------:R-:W2:Y:S04]  /*1f300*/  LDL.LU R13, [R1+0x8] ;  /* 0x00000800010d7983 */ /* 0x000ea80000300800 */
[----:B---3--:R-:W3:Y:S04]  /*1f310*/  LDL.LU R15, [R1+0x4] ;  /* 0x00000400010f7983 */ /* 0x008ee80000300800 */
[----:B------:R0:W-:Y:S04]  /*1f320*/  STS.U16 [R24+UR4+0xbc00], R9 ;  /* 0x00bc000918007988 */ /* 0x0001e80008000404 */
[----:B------:R1:W-:Y:S04]  /*1f330*/  STS.U16 [R24+UR4+0xbc80], R8 ;  /* 0x00bc800818007988 */ /* 0x0003e80008000404 */
[----:B------:R1:W-:Y:S04]  /*1f340*/  STS.U16 [R4+UR4+0x8500], R23 ;  /* 0x0085001704007988 */ /* 0x0003e80008000404 */
[----:B----4-:R4:W-:Y:S04]  /*1f350*/  STS.U16 [R4+UR4+0x8580], R21 ;  /* 0x0085801504007988 */ /* 0x0109e80008000404 */
[----:B------:R4:W-:Y:S04]  /*1f360*/  STS.U16 [R4+UR4+0x8d00], R19 ;  /* 0x008d001304007988 */ /* 0x0009e80008000404 */
[----:B------:R4:W-:Y:S04]  /*1f370*/  STS.U16 [R4+UR4+0x8d80], R17 ;  /* 0x008d801104007988 */ /* 0x0009e80008000404 */
[----:B0-----:R-:W3:Y:S04]  /*1f380*/  LDL.LU R9, [R1+0x18] ;  /* 0x0000180001097983 */ /* 0x001ee80000300800 */
[----:B-1----:R-:W3:Y:S04]  /*1f390*/  LDL.LU R24, [R1+0x2560] ;  /* 0x0025600001187983 */ /* 0x002ee80000300800 */
[----:B------:R-:W3:Y:S04]  /*1f3a0*/  LDL.LU R8, [R1+0x1c] ;  /* 0x00001c0001087983 */ /* 0x000ee80000300800 */
[----:B------:R-:W3:Y:S04]  /*1f3b0*/  LDL.LU R23, [R1+0x255c] ;  /* 0x00255c0001177983 */ /* 0x000ee80000300800 */
[----:B----4-:R-:W4:Y:S04]  /*1f3c0*/  LDL.LU R21, [R1+0x2558] ;  /* 0x0025580001157983 */ /* 0x010f280000300800 */
[----:B------:R-:W4:Y:S04]  /*1f3d0*/  LDL.LU R19, [R1+0x2554] ;  /* 0x0025540001137983 */ /* 0x000f280000300800 */
[----:B------:R-:W4:Y:S04]  /*1f3e0*/  LDL.LU R17, [R1+0x2550] ;  /* 0x0025500001117983 */ /* 0x000f280000300800 */
        /* <DEDUP_REMOVED lines=8> */
[----:B------:R-:W4:Y:S04]  /*1f470*/  LDL.LU R20, [R1+0x2544] ;  /* 0x0025440001147983 */ /* 0x000f280000300800 */
[----:B------:R-:W4:Y:S04]  /*1f480*/  LDL.LU R22, [R1+0x2540] ;  /* 0x0025400001167983 */ /* 0x000f280000300800 */
[----:B------:R-:W4:Y:S04]  /*1f490*/  LDL.LU R26, [R1+0x253c] ;  /* 0x00253c00011a7983 */ /* 0x000f280000300800 */
[----:B------:R-:W4:Y:S04]  /*1f4a0*/  LDL.LU R27, [R1+0x2538] ;  /* 0x00253800011b7983 */ /* 0x000f280000300800 */
[----:B------:R0:W-:Y:S04]  /*1f4b0*/  STS.U16 [R4+UR4+0xad00], R28 ;  /* 0x00ad001c04007988 */ /* 0x0001e80008000404 */
[----:B------:R1:W-:Y:S04]  /*1f4c0*/  STS.U16 [R4+UR4+0xad80], R29 ;  /* 0x00ad801d04007988 */ /* 0x0003e80008000404 */
[----:B------:R1:W-:Y:S04]  /*1f4d0*/  STS.U16 [R4+UR4+0xb500], R6 ;  /* 0x00b5000604007988 */ /* 0x0003e80008000404 */
[----:B------:R1:W-:Y:S04]  /*1f4e0*/  STS.U16 [R4+UR4+0xb580], R7 ;  /* 0x00b5800704007988 */ /* 0x0003e80008000404 */
[----:B0-----:R-:W4:Y:S04]  /*1f4f0*/  LDL.LU R28, [R1+0x2534] ;  /* 0x00253400011c7983 */ /* 0x001f280000300800 */
[----:B-1----:R-:W4:Y:S04]  /*1f500*/  LDL.LU R29, [R1+0x2530] ;  /* 0x00253000011d7983 */ /* 0x002f280000300800 */
[----:B------:R-:W2:Y:S04]  /*1f510*/  LDL.LU R6, [R1+0x252c] ;  /* 0x00252c0001067983 */ /* 0x000ea80000300800 */
[----:B------:R-:W3:Y:S04]  /*1f520*/  LDL.LU R7, [R1+0x2528] ;  /* 0x0025280001077983 */ /* 0x000ee80000300800 */
[----:B---3--:R0:W-:Y:S04]  /*1f530*/  STS.U16 [R4+UR4+0xbd00], R7 ;  /* 0x00bd000704007988 */ /* 0x0081e80008000404 */
[----:B--2---:R1:W-:Y:S04]  /*1f540*/  STS.U16 [R4+UR4+0xbd80], R6 ;  /* 0x00bd800604007988 */ /* 0x0043e80008000404 */
[----:B------:R2:W-:Y:S04]  /*1f550*/  STS.U16 [R2+UR4+0x8600], R5 ;  /* 0x0086000502007988 */ /* 0x0005e80008000404 */
[----:B------:R3:W-:Y:S04]  /*1f560*/  STS.U16 [R2+UR4+0x8680], R3 ;  /* 0x0086800302007988 */ /* 0x0007e80008000404 */
[----:B------:R4:W-:Y:S04]  /*1f570*/  STS.U16 [R2+UR4+0x8e00], R0 ;  /* 0x008e000002007988 */ /* 0x0009e80008000404 */
[----:B0-----:R-:W4:Y:S04]  /*1f580*/  LDL.LU R7, [R1+0x28] ;  /* 0x0000280001077983 */ /* 0x001f280000300800 */
[----:B-1----:R-:W4:Y:S04]  /*1f590*/  LDL.LU R4, [R1+0x2524] ;  /* 0x0025240001047983 */ /* 0x002f280000300800 */
[----:B------:R-:W4:Y:S04]  /*1f5a0*/  LDL.LU R6, [R1+0x2c] ;  /* 0x00002c0001067983 */ /* 0x000f280000300800 */
[----:B--2---:R-:W2:Y:S04]  /*1f5b0*/  LDL.LU R5, [R1+0x2520] ;  /* 0x0025200001057983 */ /* 0x004ea80000300800 */
[----:B---3--:R-:W3:Y:S04]  /*1f5c0*/  LDL.LU R3, [R1+0x251c] ;  /* 0x00251c0001037983 */ /* 0x008ee80000300800 */
[----:B----4-:R-:W4:Y:S04]  /*1f5d0*/  LDL.LU R0, [R1+0x2518] ;  /* 0x0025180001007983 */ /* 0x010f280000300800 */
[----:B------:R-:W-:Y:S04]  /*1f5e0*/  STS.U16 [R2+UR4+0x8e80], R6 ;  /* 0x008e800602007988 */ /* 0x000fe80008000404 */
[----:B------:R-:W-:Y:S04]  /*1f5f0*/  STS.U16 [R2+UR4+0x9600], R7 ;  /* 0x0096000702007988 */ /* 0x000fe80008000404 */
[----:B----4-:R0:W-:Y:S04]  /*1f600*/  STS.U16 [R2+UR4+0x9680], R0 ;  /* 0x0096800002007988 */ /* 0x0101e80008000404 */
[----:B---3--:R1:W-:Y:S04]  /*1f610*/  STS.U16 [R2+UR4+0x9e00], R3 ;  /* 0x009e000302007988 */ /* 0x0083e80008000404 */
[----:B0-----:R-:W3:Y:S04]  /*1f620*/  LDL.LU R0, [R1+0x2514] ;  /* 0x0025140001007983 */ /* 0x001ee80000300800 */
[----:B-1----:R-:W4:Y:S04]  /*1f630*/  LDL.LU R3, [R1+0x2510] ;  /* 0x0025100001037983 */ /* 0x002f280000300800 */
[----:B------:R-:W-:Y:S04]  /*1f640*/  STS.U16 [R2+UR4+0x9e80], R8 ;  /* 0x009e800802007988 */ /* 0x000fe80008000404 */
[----:B------:R-:W-:Y:S04]  /*1f650*/  STS.U16 [R2+UR4+0xa600], R9 ;  /* 0x00a6000902007988 */ /* 0x000fe80008000404 */
[----:B------:R-:W-:Y:S04]  /*1f660*/  STS.U16 [R2+UR4+0xa680], R10 ;  /* 0x00a6800a02007988 */ /* 0x000fe80008000404 */
[----:B------:R-:W-:Y:S04]  /*1f670*/  STS.U16 [R2+UR4+0xae00], R11 ;  /* 0x00ae000b02007988 */ /* 0x000fe80008000404 */
[----:B------:R-:W-:Y:S04]  /*1f680*/  STS.U16 [R2+UR4+0xae80], R12 ;  /* 0x00ae800c02007988 */ /* 0x000fe80008000404 */
[----:B------:R-:W-:Y:S04]  /*1f690*/  STS.U16 [R2+UR4+0xb600], R13 ;  /* 0x00b6000d02007988 */ /* 0x000fe80008000404 */
[----:B------:R-:W-:Y:S04]  /*1f6a0*/  STS.U16 [R2+UR4+0xb680], R15 ;  /* 0x00b6800f02007988 */ /* 0x000fe80008000404 */
[----:B--2---:R-:W-:Y:S04]  /*1f6b0*/  STS.U16 [R2+UR4+0xbe00], R5 ;  /* 0x00be000502007988 */ /* 0x004fe80008000404 */
[----:B------:R-:W-:Y:S04]  /*1f6c0*/  STS.U16 [R2+UR4+0xbe80], R4 ;  /* 0x00be800402007988 */ /* 0x000fe80008000404 */
[----:B---3--:R0:W-:Y:S04]  /*1f6d0*/  STS.U16 [R14+UR4+0xbf00], R0 ;  /* 0x00bf00000e007988 */ /* 0x0081e80008000404 */
[----:B----4-:R1:W-:Y:S01]  /*1f6e0*/  STS.U16 [R14+UR4+0xbf80], R3 ;  /* 0x00bf80030e007988 */ /* 0x0103e20008000404 */
[----:B0-----:R-:W0:Y:S03]  /*1f6f0*/  S2R R0, SR_TID.X ;  /* 0x0000000000007919 */ /* 0x001e260000002100 */
        /* <DEDUP_REMOVED lines=13> */
[----:B------:R-:W-:Y:S01]  /*1f7d0*/  STS.U16 [R14+UR4+0xb780], R25 ;  /* 0x00b780190e007988 */ /* 0x000fe20008000404 */
[----:B------:R-:W-:Y:S06]  /*1f7e0*/  BAR.SYNC.DEFER_BLOCKING 0x0 ;  /* 0x0000000000007b1d */ /* 0x000fec0000010000 */
[----:B-1----:R-:W3:Y:S04]  /*1f7f0*/  LDL R3, [R1+0x11e8] ;  /* 0x0011e80001037983 */ /* 0x002ee80000100800 */
[----:B--2---:R-:W2:Y:S01]  /*1f800*/  LDL R29, [R1+0x3d8] ;  /* 0x0003d800011d7983 */ /* 0x004ea20000100800 */
[C---:B0-----:R-:W-:Y:S01]  /*1f810*/  IMAD.SHL.U32 R2, R0.reuse, 0x2, RZ ;  /* 0x0000000200027824 */ /* 0x041fe200078e00ff */
[----:B------:R-:W-:-:S05]  /*1f820*/  LOP3.LUT R0, R0, 0x7, RZ, 0xc0, !PT ;  /* 0x0000000700007812 */ /* 0x000fca00078ec0ff */
[----:B------:R-:W-:-:S05]  /*1f830*/  IMAD R0, R0, 0x110, RZ ;  /* 0x0000011000007824 */ /* 0x000fca00078e02ff */
[----:B------:R-:W-:-:S05]  /*1f840*/  LOP3.LUT R0, R0, 0x30, R2, 0x78, !PT ;  /* 0x0000003000007812 */ /* 0x000fca00078e7802 */
[----:B------:R-:W0:Y:S04]  /*1f850*/  LDSM.16.M88.4 R20, [R0+UR4+0x8800] ;  /* 0x008800040014783b */ /* 0x000e280008000200 */
[----:B------:R-:W1:Y:S04]  /*1f860*/  LDSM.16.M88.4 R16, [R0+UR4+0x8000] ;  /* 0x008000040010783b */ /* 0x000e680008000200 */
[----:B------:R-:W4:Y:S04]  /*1f870*/  LDSM.16.M88.4 R12, [R0+UR4+0x9000] ;  /* 0x00900004000c783b */ /* 0x000f280008000200 */
[----:B------:R-:W4:Y:S04]  /*1f880*/  LDSM.16.M88.4 R8, [R0+UR4+0x9800] ;  /* 0x009800040008783b */ /* 0x000f280008000200 */
[----:B------:R-:W4:Y:S04]  /*1f890*/  LDSM.16.M88.4 R24, [R0+UR4+0xa800] ;  /* 0x00a800040018783b */ /* 0x000f280008000200 */
[----:B0-----:R-:W-:Y:S04]  /*1f8a0*/  STL.64 [R1+0x30], R20 ;  /* 0x0000301401007387 */ /* 0x001fe80000100a00 */
[----:B------:R-:W-:Y:S04]  /*1f8b0*/  STL.64 [R1+0x38], R22 ;  /* 0x0000381601007387 */ /* 0x000fe80000100a00 */
[----:B-1----:R-:W-:Y:S04]  /*1f8c0*/  STL.64 [R1+0x40], R16 ;  /* 0x0000401001007387 */ /* 0x002fe80000100a00 */
[----:B----4-:R-:W-:Y:S04]  /*1f8d0*/  STL.64 [R1+0x20], R12 ;  /* 0x0000200c01007387 */ /* 0x010fe80000100a00 */
[----:B------:R-:W0:Y:S04]  /*1f8e0*/  LDSM.16.M88.4 R20, [R0+UR4+0xa000] ;  /* 0x00a000040014783b */ /* 0x000e280008000200 */
[----:B------:R-:W-:Y:S04]  /*1f8f0*/  STL.64 [R1+0x28], R14 ;  /* 0x0000280e01007387 */ /* 0x000fe80000100a00 */
[----:B------:R-:W-:Y:S04]  /*1f900*/  STL.64 [R1+0x48], R18 ;  /* 0x0000481201007387 */ /* 0x000fe80000100a00 */
[----:B------:R-:W-:Y:S04]  /*1f910*/  STL.64 [R1+0x10], R8 ;  /* 0x0000100801007387 */ /* 0x000fe80000100a00 */
[----:B------:R-:W1:Y:S04]  /*1f920*/  LDSM.16.M88.4 R12, [R0+UR4+0xb000] ;  /* 0x00b00004000c783b */ /* 0x000e680008000200 */
[----:B------:R-:W-:Y:S04]  /*1f930*/  STL.64 [R1+0x18], R10 ;  /* 0x0000180a01007387 */ /* 0x000fe80000100a00 */
[----:B------:R-:W4:Y:S04]  /*1f940*/  LDSM.16.M88.4 R8, [R0+UR4+0xb800] ;  /* 0x00b800040008783b */ /* 0x000f280008000200 */
[----:B------:R-:W-:Y:S04]  /*1f950*/  STL [R1+0x2304], R26 ;  /* 0x0023041a01007387 */ /* 0x000fe80000100800 */
[----:B------:R-:W-:Y:S04]  /*1f960*/  STL [R1+0x2300], R27 ;  /* 0x0023001b01007387 */ /* 0x000fe80000100800 */
[----:B------:R4:W-:Y:S04]  /*1f970*/  STL.64 [R1+0x24f0], R24 ;  /* 0x0024f01801007387 */ /* 0x0009e80000100a00 */
[----:B0-----:R-:W-:Y:S04]  /*1f980*/  STL.64 [R1], R20 ;  /* 0x0000001401007387 */ /* 0x001fe80000100a00 */
[----:B------:R-:W-:Y:S04]  /*1f990*/  STL.64 [R1+0x8], R22 ;  /* 0x0000081601007387 */ /* 0x000fe80000100a00 */
[----:B------:R-:W-:Y:S04]  /*1f9a0*/  STL.64 [R1+0x24d8], R20 ;  /* 0x0024d81401007387 */ /* 0x000fe80000100a00 */
[----:B-1----:R-:W-:Y:S04]  /*1f9b0*/  STL.64 [R1+0x60], R12 ;  /* 0x0000600c01007387 */ /* 0x002fe80000100a00 */
[----:B------:R-:W-:Y:S04]  /*1f9c0*/  STL.64 [R1+0x68], R14 ;  /* 0x0000680e01007387 */ /* 0x000fe80000100a00 */
[----:B----4-:R-:W-:Y:S04]  /*1f9d0*/  STL.64 [R1+0x50], R8 ;  /* 0x0000500801007387 */ /* 0x010fe80000100a00 */
[----:B------:R-:W-:Y:S04]  /*1f9e0*/  STL.64 [R1+0x58], R10 ;  /* 0x0000580a01007387 */ /* 0x000fe80000100a00 */
[----:B------:R-:W4:Y:S04]  /*1f9f0*/  LDL.LU.64 R24, [R1+0x2f0] ;  /* 0x0002f00001187983 */ /* 0x000f280000300a00 */
[----:B------:R-:W4:Y:S01]  /*1fa00*/  LDL.LU.64 R26, [R1+0x2f8] ;  /* 0x0002f800011a7983 */ /* 0x000f220000300a00 */
[----:B------:R-:W-:-:S02]  /*1fa10*/  IMAD.MOV.U32 R2, RZ, RZ, R8 ;  /* 0x000000ffff027224 */ /* 0x000fc400078e0008 */
[----:B------:R-:W-:Y:S01]  /*1fa20*/  IMAD.MOV.U32 R0, RZ, RZ, R9 ;  /* 0x000000ffff007224 */ /* 0x000fe200078e0009 */
[----:B---3--:R-:W-:Y:S04]  /*1fa30*/  LDSM.16.MT88.4 R12, [R3+UR4] ;  /* 0x00000004030c783b */ /* 0x008fe80008004200 */
[----:B--2---:R-:W0:Y:S04]  /*1fa40*/  LDSM.16.MT88.4 R4, [R29+UR4] ;  /* 0x000000041d04783b */ /* 0x004e280008004200 */
[----:B------:R-:W1:Y:S04]  /*1fa50*/  LDSM.16.MT88.4 R8, [R29+UR4+0x80] ;  /* 0x000080041d08783b */ /* 0x000e680008004200 */
[----:B----4-:R-:W-:Y:S04]  /*1fa60*/  STL.64 [R1+0x2500], R26 ;  /* 0x0025001a01007387 */ /* 0x010fe80000100a00 */
[----:B------:R2:W-:Y:S04]  /*1fa70*/  STL.64 [R1+0x24f8], R24 ;  /* 0x0024f81801007387 */ /* 0x0005e80000100a00 */
[----:B--2---:R-:W2:Y:S04]  /*1fa80*/  LDL.64 R24, [R1+0x30] ;  /* 0x0000300001187983 */ /* 0x004ea80000100a00 */
[----:B--2---:R2:W-:Y:S04]  /*1fa90*/  STL.64 [R1+0x2508], R24 ;  /* 0x0025081801007387 */ /* 0x0045e80000100a00 */
[----:B--2---:R-:W0:Y:S04]  /*1faa0*/  LDL.LU.64 R24, [R1+0x330] ;  /* 0x0003300001187983 */ /* 0x004e280000300a00 */
[----:B------:R-:W0:Y:S04]  /*1fab0*/  LDL.LU.64 R26, [R1+0x338] ;  /* 0x00033800011a7983 */ /* 0x000e280000300a00 */
[----:B------:R-:W2:Y:S04]  /*1fac0*/  LDL.LU.64 R20, [R1+0x2c0] ;  /* 0x0002c00001147983 */ /* 0x000ea80000300a00 */
[----:B------:R-:W3:Y:S01]  /*1fad0*/  LDL.LU.64 R22, [R1+0x2c8] ;  /* 0x0002c80001167983 */ /* 0x000ee20000300a00 */
[----:B0-----:R-:W-:Y:S03]  /*1fae0*/  HMMA.16816.F32.BF16 R24, R4, R16, R24 ;  /* 0x000000100418723c */ /* 0x001fe60000041818 */
[----:B---3--:R-:W-:Y:S04]  /*1faf0*/  STL.64 [R1+0x24e8], R22 ;  /* 0x0024e81601007387 */ /* 0x008fe80000100a00 */
[----:B--2---:R0:W-:Y:S04]  /*1fb00*/  STL.64 [R1+0x24e0], R20 ;  /* 0x0024e01401007387 */ /* 0x0041e80000100a00 */
[----:B0-----:R-:W2:Y:S04]  /*1fb10*/  LDL.64 R20, [R1+0x20] ;  /* 0x0000200001147983 */ /* 0x001ea80000100a00 */
[----:B------:R-:W-:Y:S04]  /*1fb20*/  STL [R1+0x24c0], R12 ;  /* 0x0024c00c01007387 */ /* 0x000fe80000100800 */
[----:B------:R0:W-:Y:S04]  /*1fb30*/  STL [R1+0x24a8], R13 ;  /* 0x0024a80d01007387 */ /* 0x0001e80000100800 */
[----:B------:R-:W-:Y:S04]  /*1fb40*/  STL [R1+0x24a4], R14 ;  /* 0x0024a40e01007387 */ /* 0x000fe80000100800 */
[----:B------:R3:W-:Y:S04]  /*1fb50*/  STL [R1+0x24a0], R15 ;  /* 0x0024a00f01007387 */ /* 0x0007e80000100800 */
[----:B0-----:R-:W4:Y:S04]  /*1fb60*/  LDL.LU.64 R12, [R1+0x300] ;  /* 0x00030000010c7983 */ /* 0x001f280000300a00 */
[----:B---3--:R-:W4:Y:S04]  /*1fb70*/  LDL.LU.64 R14, [R1+0x308] ;  /* 0x00030800010e7983 */ /* 0x008f280000300a00 */
[----:B------:R-:W-:Y:S04]  /*1fb80*/  STL [R1+0x24c4], R29 ;  /* 0x0024c41d01007387 */ /* 0x000fe80000100800 */
[----:B-1----:R-:W-:Y:S04]  /*1fb90*/  STL.64 [R1+0x2450], R10 ;  /* 0x0024500a01007387 */ /* 0x002fe80000100a00 */
[----:B------:R-:W-:Y:S04]  /*1fba0*/  STL.64 [R1+0x2448], R8 ;  /* 0x0024480801007387 */ /* 0x000fe80000100a00 */
[----:B------:R0:W-:Y:S04]  /*1fbb0*/  STL.64 [R1+0x160], R24 ;  /* 0x0001601801007387 */ /* 0x0001e80000100a00 */
[----:B------:R-:W-:Y:S04]  /*1fbc0*/  STL.64 [R1+0x168], R26 ;  /* 0x0001681a01007387 */ /* 0x000fe80000100a00 */
[----:B0-----:R-:W4:Y:S01]  /*1fbd0*/  LDL.LU.64 R24, [R1+0x2508] ;  /* 0x0025080001187983 */ /* 0x001f220000300a00 */
[----:B------:R-:W-:-:S02]  /*1fbe0*/  IMAD.MOV.U32 R11, RZ, RZ, R16 ;  /* 0x000000ffff0b7224 */ /* 0x000fc400078e0010 */
[----:B------:R-:W-:Y:S02]  /*1fbf0*/  IMAD.MOV.U32 R10, RZ, RZ, R17 ;  /* 0x000000ffff0a7224 */ /* 0x000fe400078e0011 */
[----:B------:R-:W-:Y:S02]  /*1fc00*/  IMAD.MOV.U32 R8, RZ, RZ, R2 ;  /* 0x000000ffff087224 */ /* 0x000fe400078e0002 */
[----:B------:R-:W-:Y:S01]  /*1fc10*/  IMAD.MOV.U32 R9, RZ, RZ, R0 ;  /* 0x000000ffff097224 */ /* 0x000fe200078e0000 */
[----:B------:R-:W3:Y:S04]  /*1fc20*/  LDL.LU.64 R16, [R1+0x2a0] ;  /* 0x0002a00001107983 */ /* 0x000ee80000300a00 */
[----:B------:R-:W3:Y:S04]  /*1fc30*/  LDL.LU.64 R18, [R1+0x2a8] ;  /* 0x0002a80001127983 */ /* 0x000ee80000300a00 */
[----:B------:R-:W-:Y:S04]  /*1fc40*/  STL.64 [R1+0x24b8], R10 ;  /* 0x0024b80a01007387 */ /* 0x000fe80000100a00 */
[----:B------:R0:W-:Y:S04]  /*1fc50*/  STL.64 [R1+0x24b0], R8 ;  /* 0x0024b00801007387 */ /* 0x0001e80000100a00 */
[----:B0-----:R-:W3:Y:S01]  /*1fc60*/  LDL.64 R8, [R1+0x10] ;  /* 0x0000100001087983 */ /* 0x001ee20000100a00 */
[----:B----4-:R-:W-:Y:S06]  /*1fc70*/  HMMA.16816.F32.BF16 R12, R4, R24, R12 ;  /* 0x00000018040c723c */ /* 0x010fec000004180c */
[----:B------:R-:W-:-:S15]  /*1fc80*/  IMAD.MOV.U32 R28, RZ, RZ, R25 ;  /* 0x000000ffff1c7224 */ /* 0x000fde00078e0019 */
[----:B------:R-:W-:-:S02]  /*1fc90*/  NOP ;  /* 0x0000000000007918 */ /* 0x000fc40000000000 */
[----:B------:R-:W-:Y:S04]  /*1fca0*/  STL.64 [R1+0x150], R12 ;  /* 0x0001500c01007387 */ /* 0x000fe80000100a00 */
[----:B------:R0:W-:Y:S04]  /*1fcb0*/  STL.64 [R1+0x158], R14 ;  /* 0x0001580e01007387 */ /* 0x0001e80000100a00 */
[----:B------:R-:W2:Y:S01]  /*1fcc0*/  LDL.LU.64 R26, [R1+0x2500] ;  /* 0x00250000011a7983 */ /* 0x000ea20000300a00 */
[----:B0-----:R-:W-:-:S03]  /*1fcd0*/  IMAD.MOV.U32 R15, RZ, RZ, R24 ;  /* 0x000000ffff0f7224 */ /* 0x001fc600078e0018 */
[----:B------:R-:W2:Y:S02]  /*1fce0*/  LDL.LU.64 R24, [R1+0x24f8] ;  /* 0x0024f80001187983 */ /* 0x000ea40000300a00 */
[----:B--2---:R-:W-:-:S15]  /*1fcf0*/  HMMA.16816.F32.BF16 R24, R4, R20, R24 ;  /* 0x000000140418723c */ /* 0x004fde0000041818 */
[----:B------:R-:W-:-:S08]  /*1fd00*/  NOP ;  /* 0x0000000000007918 */ /* 0x000fd00000000000 */
[----:B------:R0:W-:Y:S04]  /*1fd10*/  STL.64 [R1+0x140], R24 ;  /* 0x0001401801007387 */ /* 0x0001e80000100a00 */
[----:B------:R1:W-:Y:S04]  /*1fd20*/  STL.64 [R1+0x148], R26 ;  /* 0x0001481a01007387 */ /* 0x0003e80000100a00 */
[----:B0-----:R-:W2:Y:S01]  /*1fd30*/  LDL.LU.64 R24, [R1+0x24f0] ;  /* 0x0024f00001187983 */ /* 0x001ea20000300a00 */
[----:B-1----:R-:W-:Y:S02]  /*1fd40*/  IMAD.MOV.U32 R27, RZ, RZ, R20 ;  /* 0x000000ffff1b7224 */ /* 0x002fe400078e0014 */
[----:B------:R-:W-:Y:S01]  /*1fd50*/  IMAD.MOV.U32 R26, RZ, RZ, R21 ;  /* 0x000000ffff1a7224 */ /* 0x000fe200078e0015 */
[----:B------:R-:W4:Y:S04]  /*1fd60*/  LDL.LU.64 R22, [R1+0x24e8] ;  /* 0x0024e80001167983 */ /* 0x000f280000300a00 */
[----:B------:R-:W4:Y:S01]  /*1fd70*/  LDL.LU.64 R20, [R1+0x24e0] ;  /* 0x0024e00001147983 */ /* 0x000f220000300a00 */
[----:B---3--:R-:W-:-:S02]  /*1fd80*/  IMAD.MOV.U32 R13, RZ, RZ, R8 ;  /* 0x000000ffff0d7224 */ /* 0x008fc400078e0008 */
[----:B------:R-:W-:Y:S01]  /*1fd90*/  IMAD.MOV.U32 R14, RZ, RZ, R9 ;  /* 0x000000ffff0e7224 */ /* 0x000fe200078e0009 */
[----:B----4-:R-:W-:-:S15]  /*1fda0*/  HMMA.16816.F32.BF16 R20, R4, R8, R20 ;  /* 0x000000080414723c */ /* 0x010fde0000041814 */
[----:B------:R-:W-:-:S08]  /*1fdb0*/  NOP ;  /* 0x0000000000007918 */ /* 0x000fd00000000000 */
[----:B------:R0:W-:Y:S04]  /*1fdc0*/  STL.64 [R1+0x130], R20 ;  /* 0x0001301401007387 */ /* 0x0001e80000100a00 */
[----:B------:R-:W-:Y:S04]  /*1fdd0*/  STL.64 [R1+0x138], R22 ;  /* 0x0001381601007387 */ /* 0x000fe80000100a00 */
[----:B0-----:R-:W3:Y:S04]  /*1fde0*/  LDL.LU.64 R20, [R1+0x24d8] ;  /* 0x0024d80001147983 */ /* 0x001ee80000300a00 */
[----:B------:R-:W4:Y:S04]  /*1fdf0*/  LDL.LU.64 R8, [R1+0x260] ;  /* 0x0002600001087983 */ /* 0x000f280000300a00 */
[----:B------:R-:W2:Y:S04]  /*1fe00*/  LDL.LU.64 R10, [R1+0x268] ;  /* 0x00026800010a7983 */ /* 0x000ea80000300a00 */
[----:B--2---:R-:W-:Y:S04]  /*1fe10*/  STL.64 [R1+0x24d0], R10 ;  /* 0x0024d00a01007387 */ /* 0x004fe80000100a00 */
[----:B----4-:R0:W-:Y:S04]  /*1fe20*/  STL.64 [R1+0x24c8], R8 ;  /* 0x0024c80801007387 */ /* 0x0101e80000100a00 */
[----:B0-----:R-:W2:Y:S04]  /*1fe30*/  LDL.LU.64 R8, [R1+0x290] ;  /* 0x0002900001087983 */ /* 0x001ea80000300a00 */
[----:B------:R-:W2:Y:S01]  /*1fe40*/  LDL.LU.64 R10, [R1+0x298] ;  /* 0x00029800010a7983 */ /* 0x000ea20000300a00 */
[----:B---3--:R-:W-:-:S15]  /*1fe50*/  HMMA.16816.F32.BF16 R16, R4, R20, R16 ;  /* 0x000000140410723c */ /* 0x008fde0000041810 */
[----:B------:R-:W-:-:S08]  /*1fe60*/  NOP ;  /* 0x0000000000007918 */ /* 0x000fd00000000000 */
[----:B------:R-:W-:Y:S01]  /*1fe70*/  STL.64 [R1+0x120], R16 ;  /* 0x0001201001007387 */ /* 0x000fe20000100a00 */
[----:B------:R-:W-:Y:S02]  /*1fe80*/  IMAD.MOV.U32 R2, RZ, RZ, R18 ;  /* 0x000000ffff027224 */ /* 0x000fe400078e0012 */
[----:B------:R-:W-:Y:S02]  /*1fe90*/  IMAD.MOV.U32 R0, RZ, RZ, R19 ;  /* 0x000000ffff007224 */ /* 0x000fe400078e0013 */
[----:B------:R-:W0:Y:S01]  /*1fea0*/  LDSM.16.MT88.4 R16, [R3+UR4+0x80] ;  /* 0x000080040310783b */ /* 0x000e220008004200 */
[----:B------:R-:W-:Y:S02]  /*1feb0*/  IMAD.MOV.U32 R29, RZ, RZ, R20 ;  /* 0x000000ffff1d7224 */ /* 0x000fe400078e0014 */
[----:B------:R-:W-:Y:S02]  /*1fec0*/  IMAD.MOV.U32 R12, RZ, RZ, R21 ;  /* 0x000000ffff0c7224 */ /* 0x000fe400078e0015 */
[----:B------:R-:W3:Y:S04]  /*1fed0*/  LDL.LU.64 R20, [R1+0x220] ;  /* 0x0002200001147983 */ /* 0x000ee80000300a00 */
[----:B------:R-:W3:Y:S04]  /*1fee0*/  LDL.LU.64 R22, [R1+0x228] ;  /* 0x0002280001167983 */ /* 0x000ee80000300a00 */
[----:B------:R-:W-:Y:S04]  /*1fef0*/  STL [R1+0x2344], R0 ;  /* 0x0023440001007387 */ /* 0x000fe80000100800 */
[----:B------:R-:W-:Y:S04]  /*1ff00*/  STL [R1+0x2340], R2 ;  /* 0x0023400201007387 */ /* 0x000fe80000100800 */
[----:B0-----:R-:W-:Y:S04]  /*1ff10*/  STL.64 [R1+0x23f8], R18 ;  /* 0x0023f81201007387 */ /* 0x001fe80000100a00 */
[----:B------:R0:W-:Y:S04]  /*1ff20*/  STL.64 [R1+0x23f0], R16 ;  /* 0x0023f01001007387 */ /* 0x0001e80000100a00 */
[----:B0-----:R-:W4:Y:S01]  /*1ff30*/  LDL.LU.64 R16, [R1+0x60] ;  /* 0x0000600001107983 */ /* 0x001f220000300a00 */
[----:B--2---:R-:W-:-:S15]  /*1ff40*/  HMMA.16816.F32.BF16 R8, R4, R24, R8 ;  /* 0x000000180408723c */ /* 0x004fde0000041808 */
[----:B------:R-:W-:-:S08]  /*1ff50*/  NOP ;  /* 0x0000000000007918 */ /* 0x000fd00000000000 */
[----:B------:R-:W-:Y:S04]  /*1ff60*/  STL.64 [R1+0x110], R8 ;  /* 0x0001100801007387 */ /* 0x000fe80000100a00 */
[----:B------:R0:W-:Y:S04]  /*1ff70*/  STL.64 [R1+0x118], R10 ;  /* 0x0001180a01007387 */ /* 0x0001e80000100a00 */
[----:B0-----:R-:W4:Y:S04]  /*1ff80*/  LDL.LU.64 R10, [R1+0x24d0] ;  /* 0x0024d000010a7983 */ /* 0x001f280000300a00 */
[----:B------:R-:W4:Y:S04]  /*1ff90*/  LDL.LU.64 R8, [R1+0x24c8] ;  /* 0x0024c80001087983 */ /* 0x000f280000300a00 */
[----:B------:R0:W-:Y:S02]  /*1ffa0*/  STL.64 [R1+0x2470], R24 ;  /* 0x0024701801007387 */ /* 0x0001e40000100a00 */
[----:B0-----:R-:W-:-:S02]  /*1ffb0*/  IMAD.MOV.U32 R24, RZ, RZ, R29 ;  /* 0x000000ffff187224 */ /* 0x001fc400078e001d */
[----:B------:R-:W-:Y:S01]  /*1ffc0*/  IMAD.MOV.U32 R25, RZ, RZ, R12 ;  /* 0x000000ffff197224 */ /* 0x000fe200078e000c */
[----:B------:R-:W2:Y:S04]  /*1ffd0*/  LDL.LU R29, [R1+0x24c4] ;  /* 0x0024c400011d7983 */ /* 0x000ea80000300800 */
[----:B------:R-:W2:Y:S04]  /*1ffe0*/  LDL.LU R12, [R1+0x24c0] ;  /* 0x0024c000010c7983 */ /* 0x000ea80000300800 */
[----:B------:R-:W-:Y:S01]  /*1fff0*/  STL.64 [R1+0x2488], R24 ;  /* 0x0024881801007387 */ /* 0x000fe20000100a00 */
[----:B----4-:R-:W-:-:S15]  /*20000*/  HMMA.16816.F32.BF16 R8, R4, R16, R8 ;  /* 0x000000100408723c */ /* 0x010fde0000041808 */
[----:B------:R-:W-:-:S08]  /*20010*/  NOP ;  /* 0x0000000000007918 */ /* 0x000fd00000000000 */
[----:B------:R-:W-:Y:S04]  /*20020*/  STL.64 [R1+0x100], R8 ;  /* 0x0001000801007387 */ /* 0x000fe80000100a00 */
[----:B------:R0:W-:Y:S04]  /*20030*/  STL.64 [R1+0x108], R10 ;  /* 0x0001080a01007387 */ /* 0x0001e80000100a00 */
[----:B0-----:R-:W4:Y:S04]  /*20040*/  LDL.LU.64 R10, [R1+0x24b8] ;  /* 0x0024b800010a7983 */ /* 0x001f280000300a00 */
[----:B------:R-:W3:Y:S01]  /*20050*/  LDL.LU.64 R8, [R1+0x24b0] ;  /* 0x0024b00001087983 */ /* 0x000ee20000300a00 */
[----:B------:R-:W-:-:S02]  /*20060*/  IMAD.MOV.U32 R24, RZ, RZ, R13 ;  /* 0x000000ffff187224 */ /* 0x000fc400078e000d */
[----:B------:R-:W-:Y:S01]  /*20070*/  IMAD.MOV.U32 R25, RZ, RZ, R14 ;  /* 0x000000ffff197224 */ /* 0x000fe200078e000e */
[----:B------:R-:W4:Y:S04]  /*20080*/  LDL.LU R13, [R1+0x24a8] ;  /* 0x0024a800010d7983 */ /* 0x000f280000300800 */
[----:B------:R-:W4:Y:S04]  /*20090*/  LDL.LU R14, [R1+0x24a4] ;  /* 0x0024a400010e7983 */ /* 0x000f280000300800 */
[----:B------:R0:W-:Y:S02]  /*200a0*/  STL.64 [R1+0x2468], R16 ;  /* 0x0024681001007387 */ /* 0x0001e40000100a00 */
[----:B0-----:R-:W-:-:S02]  /*200b0*/  IMAD.MOV.U32 R16, RZ, RZ, R15 ;  /* 0x000000ffff107224 */ /* 0x001fc400078e000f */
[----:B------:R-:W4:Y:S01]  /*200c0*/  LDL.LU R15, [R1+0x24a0] ;  /* 0x0024a000010f7983 */ /* 0x000f220000300800 */
[----:B---3--:R-:W-:Y:S03]  /*200d0*/  HMMA.16816.F32.BF16 R20, R4, R8, R20 ;  /* 0x000000080414723c */ /* 0x008fe60000041814 */
[----:B------:R-:W3:Y:S04]  /*200e0*/  LDL.LU.64 R4, [R1+0x240] ;  /* 0x0002400001047983 */ /* 0x000ee80000300a00 */
[----:B------:R-:W3:-:S15]  /*200f0*/  LDL.LU.64 R6, [R1+0x248] ;  /* 0x0002480001067983 */ /* 0x000ede0000300a00 */
[----:B------:R-:W-:-:S01]  /*20100*/  NOP ;  /* 0x0000000000007918 */ /* 0x000fc20000000000 */
[----:B------:R-:W-:Y:S04]  /*20110*/  STL.64 [R1+0xe0], R20 ;  /* 0x0000e01401007387 */ /* 0x000fe80000100a00 */
[----:B------:R-:W-:Y:S04]  /*20120*/  STL.64 [R1+0xe8], R22 ;  /* 0x0000e81601007387 */ /* 0x000fe80000100a00 */
[----:B--2---:R-:W0:Y:S04]  /*20130*/  LDSM.16.MT88.4 R20, [R29+UR4+0x1000] ;  /* 0x001000041d14783b */ /* 0x004e280008004200 */
[----:B------:R-:W-:Y:S04]  /*20140*/  STL.64 [R1+0x2460], R8 ;  /* 0x0024600801007387 */ /* 0x000fe80000100a00 */
[----:B0-----:R-:W-:Y:S04]  /*20150*/  STL [R1+0x2354], R20 ;  /* 0x0023541401007387 */ /* 0x001fe80000100800 */
[----:B------:R0:W-:Y:S04]  /*20160*/  STL [R1+0x2350], R21 ;  /* 0x0023501501007387 */ /* 0x0001e80000100800 */
[----:B------:R-:W-:Y:S04]  /*20170*/  STL [R1+0x234c], R22 ;  /* 0x00234c1601007387 */ /* 0x000fe80000100800 */
[----:B------:R1:W-:Y:S04]  /*20180*/  STL [R1+0x2348], R23 ;  /* 0x0023481701007387 */ /* 0x0003e80000100800 */
[----:B0-----:R-:W2:Y:S04]  /*20190*/  LDL.LU.64 R20, [R1+0x280] ;  /* 0x0002800001147983 */ /* 0x001ea80000300a00 */
[----:B-1----:R-:W2:Y:S01]  /*201a0*/  LDL.LU.64 R22, [R1+0x288] ;  /* 0x0002880001167983 */ /* 0x002ea20000300a00 */
[----:B----4-:R-:W-:Y:S01]  /*201b0*/  MOV R8, R11 ;  /* 0x0000000b00087202 */ /* 0x010fe20000000f00 */
[----:B------:R-:W-:-:S02]  /*201c0*/  IMAD.MOV.U32 R9, RZ, RZ, R10 ;  /* 0x000000ffff097224 */ /* 0x000fc400078e000a */
[----:B------:R-:W-:-:S07]  /*201d0*/  IMAD.MOV.U32 R17, RZ, RZ, R28 ;  /* 0x000000ffff117224 */ /* 0x000fce00078e001c */
[C---:B---3--:R-:W-:Y:S06]  /*201e0*/  HMMA.16816.F32.BF16 R4, R12.reuse, R16, R4 ;  /* 0x000000100c04723c */ /* 0x048fec0000041804 */
[----:B--2---:R-:W-:Y:S01]  /*201f0*/  HMMA.16816.F32.BF16 R8, R12, R8, R20 ;  /* 0x000000080c08723c */ /* 0x004fe20000041814 */
[----:B------:R-:W2:-:S15]  /*20200*/  LDL.LU.64 R20, [R1+0x230] ;  /* 0x0002300001147983 */ /* 0x000e9e0000300a00 */
[----:B------:R-:W-:-:S07]  /*20210*/  NOP ;  /* 0x0000000000007918 */ /* 0x000fce0000000000 */
[----:B------:R-:W-:Y:S04]  /*20220*/  STL.64 [R1+0xf0], R8 ;  /* 0x0000f00801007387 */ /* 0x000fe80000100a00 */
[----:B------:R-:W-:Y:S04]  /*20230*/  STL.64 [R1+0xf8], R10 ;  /* 0x0000f80a01007387 */ /* 0x000fe80000100a00 */
[----:B------:R-:W2:Y:S04]  /*20240*/  LDL.LU.64 R22, [R1+0x238] ;  /* 0x0002380001167983 */ /* 0x000ea80000300a00 */
[----:B------:R-:W-:Y:S04]  /*20250*/  STL.64 [R1+0x170], R4 ;  /* 0x0001700401007387 */ /* 0x000fe80000100a00 */
[----:B------:R-:W-:Y:S04]  /*20260*/  STL.64 [R1+0x178], R6 ;  /* 0x0001780601007387 */ /* 0x000fe80000100a00 */
[----:B------:R-:W3:Y:S04]  /*20270*/  LDL.LU.64 R16, [R1+0x1b0] ;  /* 0x0001b00001107983 */ /* 0x000ee80000300a00 */
[----:B------:R-:W4:Y:S04]  /*20280*/  LDL.LU.64 R18, [R1+0x1b8] ;  /* 0x0001b80001127983 */ /* 0x000f280000300a00 */
[----:B------:R-:W0:Y:S04]  /*20290*/  LDSM.16.MT88.4 R4, [R29+UR4+0x1080] ;  /* 0x001080041d04783b */ /* 0x000e280008004200 */
[----:B----4-:R-:W-:Y:S04]  /*202a0*/  STL.64 [R1+0x2480], R18 ;  /* 0x0024801201007387 */ /* 0x010fe80000100a00 */
[----:B---3--:R1:W-:Y:S04]  /*202b0*/  STL.64 [R1+0x2478], R16 ;  /* 0x0024781001007387 */ /* 0x0083e80000100a00 */
[----:B-1----:R-:W3:Y:S04]  /*202c0*/  LDL.LU.64 R16, [R1+0x1a0] ;  /* 0x0001a00001107983 */ /* 0x002ee80000300a00 */
[----:B------:R-:W4:Y:S04]  /*202d0*/  LDL.LU.64 R18, [R1+0x1a8] ;  /* 0x0001a80001127983 */ /* 0x000f280000300a00 */
[----:B----4-:R-:W-:Y:S04]  /*202e0*/  STL.64 [R1+0x2498], R18 ;  /* 0x0024981201007387 */ /* 0x010fe80000100a00 */
[----:B---3--:R1:W-:Y:S04]  /*202f0*/  STL.64 [R1+0x2490], R16 ;  /* 0x0024901001007387 */ /* 0x0083e80000100a00 */
[----:B-1----:R-:W3:Y:S04]  /*20300*/  LDL.LU.64 R16, [R1+0x210] ;  /* 0x0002100001107983 */ /* 0x002ee80000300a00 */
[----:B------:R-:W3:Y:S04]  /*20310*/  LDL.LU.64 R18, [R1+0x218] ;  /* 0x0002180001127983 */ /* 0x000ee80000300a00 */
[----:B------:R-:W4:Y:S04]  /*20320*/  LDL.LU.64 R8, [R1+0x1d0] ;  /* 0x0001d00001087983 */ /* 0x000f280000300a00 */
[----:B------:R-:W4:Y:S04]  /*20330*/  LDL.LU.64 R10, [R1+0x1d8] ;  /* 0x0001d800010a7983 */ /* 0x000f280000300a00 */
[----:B------:R-:W-:Y:S04]  /*20340*/  STL [R1+0x22d8], R29 ;  /* 0x0022d81d01007387 */ /* 0x000fe80000100800 */
[----:B0-----:R-:W-:Y:S04]  /*20350*/  STL.64 [R1+0x22c0], R6 ;  /* 0x0022c00601007387 */ /* 0x001fe80000100a00 */
[----:B------:R0:W-:Y:S02]  /*20360*/  STL.64 [R1+0x22b8], R4 ;  /* 0x0022b80401007387 */ /* 0x0001e40000100a00 */
[----:B0-----:R-:W-:-:S02]  /*20370*/  IMAD.MOV.U32 R4, RZ, RZ, R27 ;  /* 0x000000ffff047224 */ /* 0x001fc400078e001b */
[----:B------:R-:W-:-:S07]  /*20380*/  IMAD.MOV.U32 R5, RZ, RZ, R26 ;  /* 0x000000ffff057224 */ /* 0x000fce00078e001a */
[----:B--2---:R-:W-:Y:S06]  /*20390*/  HMMA.16816.F32.BF16 R20, R12, R4, R20 ;  /* 0x000000040c14723c */ /* 0x004fec0000041814 */
[----:B------:R0:W-:Y:S04]  /*203a0*/  STL.64 [R1+0x2458], R4 ;  /* 0x0024580401007387 */ /* 0x0001e80000100a00 */
[----:B0-----:R-:W2:-:S13]  /*203b0*/  LDL.LU.64 R4, [R1+0x1c0] ;  /* 0x0001c00001047983 */ /* 0x001e9a0000300a00 */
[----:B------:R0:W-:Y:S04]  /*203c0*/  STL.64 [R1+0x180], R20 ;  /* 0x0001801401007387 */ /* 0x0001e80000100a00 */
[----:B------:R1:W-:Y:S04]  /*203d0*/  STL.64 [R1+0x188], R22 ;  /* 0x0001881601007387 */ /* 0x0003e80000100a00 */
[----:B------:R-:W2:Y:S04]  /*203e0*/  LDL.LU.64 R6, [R1+0x1c8] ;  /* 0x0001c80001067983 */ /* 0x000ea80000300a00 */
[----:B0-----:R-:W2:Y:S04]  /*203f0*/  LDL.LU.64 R20, [R1+0x380] ;  /* 0x0003800001147983 */ /* 0x001ea80000300a00 */
[----:B-1----:R-:W2:Y:S01]  /*20400*/  LDL.LU.64 R22, [R1+0x388] ;  /* 0x0003880001167983 */ /* 0x002ea20000300a00 */
[----:B---3--:R-:W-:Y:S03]  /*20410*/  HMMA.16816.F32.BF16 R24, R12, R24, R16 ;  /* 0x000000180c18723c */ /* 0x008fe60000041810 */
[----:B------:R-:W3:Y:S04]  /*20420*/  LDL.LU.64 R18, [R1+0x2498] ;  /* 0x0024980001127983 */ /* 0x000ee80000300a00 */
[----:B------:R-:W3:-:S15]  /*20430*/  LDL.LU.64 R16, [R1+0x2490] ;  /* 0x0024900001107983 */ /* 0x000ede0000300a00 */
[----:B------:R-:W-:-:S01]  /*20440*/  NOP ;  /* 0x0000000000007918 */ /* 0x000fc20000000000 */
[----:B------:R0:W-:Y:S04]  /*20450*/  STL.64 [R1+0x190], R24 ;  /* 0x0001901801007387 */ /* 0x0001e80000100a00 */
[----:B------:R3:W-:Y:S04]  /*20460*/  STL [R1+0x198], R26 ;  /* 0x0001981a01007387 */ /* 0x0007e80000100800 */
[----:B0-----:R-:W3:Y:S01]  /*20470*/  LDL.LU.64 R24, [R1+0x2488] ;  /* 0x0024880001187983 */ /* 0x001ee20000300a00 */
[----:B------:R-:W-:-:S05]  /*20480*/  IMAD.MOV.U32 R28, RZ, RZ, R27 ;  /* 0x000000ffff1c7224 */ /* 0x000fca00078e001b */
[----:B------:R-:W-:Y:S01]  /*20490*/  STL [R1+0x2210], R28 ;  /* 0x0022101c01007387 */ /* 0x000fe20000100800 */
[----:B---3--:R-:W-:Y:S03]  /*204a0*/  HMMA.16816.F32.BF16 R24, R12, R24, R16 ;  /* 0x000000180c18723c */ /* 0x008fe60000041810 */
[----:B------:R-:W3:Y:S04]  /*204b0*/  LDL.LU.64 R18, [R1+0x2480] ;  /* 0x0024800001127983 */ /* 0x000ee80000300a00 */
[----:B------:R-:W3:-:S15]  /*204c0*/  LDL.LU.64 R16, [R1+0x2478] ;  /* 0x0024780001107983 */ /* 0x000ede0000300a00 */
[----:B------:R-:W-:-:S01]  /*204d0*/  NOP ;  /* 0x0000000000007918 */ /* 0x000fc20000000000 */
[----:B------:R0:W-:Y:S04]  /*204e0*/  STL.64 [R1+0x1a0], R24 ;  /* 0x0001a01801007387 */ /* 0x0001e80000100a00 */
[----:B------:R-:W-:Y:S04]  /*204f0*/  STL.64 [R1+0x1a8], R26 ;  /* 0x0001a81a01007387 */ /* 0x000fe80000100a00 */
[----:B0-----:R-:W3:Y:S02]  /*20500*/  LDL.LU.64 R24, [R1+0x2470] ;  /* 0x0024700001187983 */ /* 0x001ee40000300a00 */
[----:B---3--:R-:W-:-:S15]  /*20510*/  HMMA.16816.F32.BF16 R16, R12, R24, R16 ;  /* 0x000000180c10723c */ /* 0x008fde0000041810 */
[----:B------:R-:W-:-:S08]  /*20520*/  NOP ;  /* 0x0000000000007918 */ /* 0x000fd00000000000 */
[----:B------:R0:W-:Y:S04]  /*20530*/  STL.64 [R1+0x1b0], R16 ;  /* 0x0001b01001007387 */ /* 0x0001e80000100a00 */
[----:B------:R-:W-:Y:S04]  /*20540*/  STL [R1+0x1b8], R18 ;  /* 0x0001b81201007387 */ /* 0x000fe80000100800 */
[----:B0-----:R-:W4:Y:S01]  /*20550*/  LDL.LU.64 R16, [R1+0x2468] ;  /* 0x0024680001107983 */ /* 0x001f220000300a00 */
[----:B------:R-:W-:-:S05]  /*20560*/  IMAD.MOV.U32 R28, RZ, RZ, R19 ;  /* 0x000000ffff1c7224 */ /* 0x000fca00078e0013 */
[----:B------:R-:W-:Y:S01]  /*20570*/  STL [R1+0x22dc], R28 ;  /* 0x0022dc1c01007387 */ /* 0x000fe20000100800 */
[----:B----4-:R-:W-:-:S15]  /*20580*/  HMMA.16816.F32.BF16 R8, R12, R16, R8 ;  /* 0x000000100c08723c */ /* 0x010fde0000041808 */
[----:B------:R-:W-:-:S08]  /*20590*/  NOP ;  /* 0x0000000000007918 */ /* 0x000fd00000000000 */
[----:B------:R0:W-:Y:S04]  /*205a0*/  STL.64 [R1+0x1d0], R8 ;  /* 0x0001d00801007387 */ /* 0x0001e80000100a00 */
[----:B------:R-:W-:Y:S04]  /*205b0*/  STL.64 [R1+0x1d8], R10 ;  /* 0x0001d80a01007387 */ /* 0x000fe80000100a00 */
[----:B0-----:R-:W2:Y:S04]  /*205c0*/  LDL.LU.64 R8, [R1+0x2460] ;  /* 0x0024600001087983 */ /* 0x001ea80000300a00 */
[----:B------:R-:W-:Y:S04]  /*205d0*/  STL [R1+0x2404], R16 ;  /* 0x0024041001007387 */ /* 0x000fe80000100800 */
[----:B------:R0:W-:Y:S04]  /*205e0*/  STL [R1+0x2400], R17 ;  /* 0x0024001101007387 */ /* 0x0001e80000100800 */
[----:B0-----:R-:W3:Y:S04]  /*205f0*/  LDL.LU.64 R16, [R1+0x390] ;  /* 0x0003900001107983 */ /* 0x001ee80000300a00 */
[----:B------:R-:W3:Y:S01]  /*20600*/  LDL.LU.64 R18, [R1+0x398] ;  /* 0x0003980001127983 */ /* 0x000ee20000300a00 */
[----:B--2---:R-:W-:Y:S03]  /*20610*/  HMMA.16816.F32.BF16 R12, R12, R8, R4 ;  /* 0x000000080c0c723c */ /* 0x004fe60000041804 */
[----:B------:R-:W2:Y:S04]  /*20620*/  LDL.LU.64 R4, [R1+0x2458] ;  /* 0x0024580001047983 */ /* 0x000ea80000300a00 */
[----:B------:R-:W3:Y:S04]  /*20630*/  LDL.LU.64 R10, [R1+0x2450] ;  /* 0x00245000010a7983 */ /* 0x000ee80000300a00 */
[----:B------:R-:W3:-:S12]  /*20640*/  LDL.LU.64 R8, [R1+0x2448] ;  /* 0x0024480001087983 */ /* 0x000ed80000300a00 */
[----:B------:R0:W-:Y:S04]  /*20650*/  STL.64 [R1+0x220], R12 ;  /* 0x0002200c01007387 */ /* 0x0001e80000100a00 */
[----:B------:R-:W-:Y:S04]  /*20660*/  STL.64 [R1+0x228], R14 ;  /* 0x0002280e01007387 */ /* 0x000fe80000100a00 */
[----:B0-----:R-:W3:Y:S02]  /*20670*/  LDL.LU.64 R12, [R1+0x40] ;  /* 0x00004000010c7983 */ /* 0x001ee40000300a00 */
[----:B---3--:R-:W-:-:S15]  /*20680*/  HMMA.16816.F32.BF16 R16, R8, R12, R16 ;  /* 0x0000000c0810723c */ /* 0x008fde0000041810 */
[----:B------:R-:W-:-:S08]  /*20690*/  NOP ;  /* 0x0000000000007918 */ /* 0x000fd00000000000 */
[----:B------:R-:W-:Y:S04]  /*206a0*/  STL.64 [R1+0x80], R16 ;  /* 0x0000801001007387 */ /* 0x000fe80000100a00 */
[----:B------:R0:W-:Y:S02]  /*206b0*/  STL.64 [R1+0x88], R18 ;  /* 0x0000881201007387 */ /* 0x0001e40000100a00 */
[----:B0-----:R-:W-:Y:S02]  /*206c0*/  IMAD.MOV.U32 R19, RZ, RZ, R12 ;  /* 0x000000ffff137224 */ /* 0x001fe400078e000c */
[----:B------:R-:W-:-:S05]  /*206d0*/  IMAD.MOV.U32 R18, RZ, RZ, R13 ;  /* 0x000000ffff127224 */ /* 0x000fca00078e000d */
[----:B------:R0:W-:Y:S04]  /*206e0*/  STL.64 [R1+0x2420], R18 ;  /* 0x0024201201007387 */ /* 0x0001e80000100a00 */
[----:B------:R-:W3:Y:S02]  /*206f0*/  LDL.LU.64 R16, [R1+0x30] ;  /* 0x0000300001107983 */ /* 0x000ee40000300a00 */
[----:B---3--:R-:W-:Y:S07]  /*20700*/  HMMA.16816.F32.BF16 R12, R8, R16, R20 ;  /* 0x00000010080c723c */ /* 0x008fee0000041814 */
[----:B------:R-:W-:-:S02]  /*20710*/  IMAD.MOV.U32 R21, RZ, RZ, R16 ;  /* 0x000000ffff157224 */ /* 0x000fc400078e0010 */
[----:B------:R-:W-:-:S14]  /*20720*/  IMAD.MOV.U32 R20, RZ, RZ, R17 ;  /* 0x000000ffff147224 */ /* 0x000fdc00078e0011 */
[----:B------:R-:W-:Y:S04]  /*20730*/  STL.64 [R1+0x70], R12 ;  /* 0x0000700c01007387 */ /* 0x000fe80000100a00 */
[----:B------:R-:W3:Y:S04]  /*20740*/  LDL.LU.64 R16, [R1+0x360] ;  /* 0x0003600001107983 */ /* 0x000ee80000300a00 */
[----:B0-----:R-:W4:Y:S01]  /*20750*/  LDL.LU.64 R18, [R1+0x368] ;  /* 0x0003680001127983 */ /* 0x001f220000300a00 */
[----:B------:R-:W-:Y:S02]  /*20760*/  IMAD.MOV.U32 R26, RZ, RZ, R14 ;  /* 0x000000ffff1a7224 */ /* 0x000fe400078e000e */
[----:B------:R-:W-:-:S02]  /*20770*/  IMAD.MOV.U32 R27, RZ, RZ, R15 ;  /* 0x000000ffff1b7224 */ /* 0x000fc400078e000f */
[----:B------:R-:W0:Y:S04]  /*20780*/  LDSM.16.MT88.4 R12, [R3+UR4+0x1000] ;  /* 0x00100004030c783b */ /* 0x000e280008004200 */
[----:B----4-:R-:W-:Y:S04]  /*20790*/  STL.64 [R1+0x2440], R18 ;  /* 0x0024401201007387 */ /* 0x010fe80000100a00 */
[----:B---3--:R1:W-:Y:S04]  /*207a0*/  STL.64 [R1+0x2438], R16 ;  /* 0x0024381001007387 */ /* 0x0083e80000100a00 */
[----:B-1----:R-:W2:Y:S04]  /*207b0*/  LDL.LU.64 R16, [R1+0x370] ;  /* 0x0003700001107983 */ /* 0x002ea80000300a00 */
[----:B------:R-:W2:Y:S04]  /*207c0*/  LDL.LU.64 R18, [R1+0x378] ;  /* 0x0003780001127983 */ /* 0x000ea80000300a00 */
[----:B------:R1:W-:Y:S04]  /*207d0*/  STL.64 [R1+0x2408], R20 ;  /* 0x0024081401007387 */ /* 0x0003e80000100a00 */
[----:B-1----:R-:W3:Y:S04]  /*207e0*/  LDL.LU.64 R20, [R1+0x350] ;  /* 0x0003500001147983 */ /* 0x002ee80000300a00 */
[----:B------:R-:W4:Y:S04]  /*207f0*/  LDL.LU.64 R22, [R1+0x358] ;  /* 0x0003580001167983 */ /* 0x000f280000300a00 */
[----:B----4-:R-:W-:Y:S04]  /*20800*/  STL.64 [R1+0x2430], R22 ;  /* 0x0024301601007387 */ /* 0x010fe80000100a00 */
[----:B---3--:R1:W-:Y:S04]  /*20810*/  STL.64 [R1+0x2428], R20 ;  /* 0x0024281401007387 */ /* 0x0083e80000100a00 */
[----:B-1----:R-:W3:Y:S04]  /*20820*/  LDL.LU.64 R20, [R1+0x10] ;  /* 0x0000100001147983 */ /* 0x002ee80000300a00 */
[----:B------:R-:W-:Y:S04]  /*20830*/  STL [R1+0x230c], R26 ;  /* 0x00230c1a01007387 */ /* 0x000fe80000100800 */
[----:B------:R-:W-:Y:S04]  /*20840*/  STL [R1+0x2308], R27 ;  /* 0x0023081b01007387 */ /* 0x000fe80000100800 */
[----:B------:R-:W-:Y:S04]  /*20850*/  STL [R1+0x22e0], R3 ;  /* 0x0022e00301007387 */ /* 0x000fe80000100800 */
[----:B0-----:R-:W-:Y:S04]  /*20860*/  STL.64 [R1+0x2230], R14 ;  /* 0x0022300e01007387 */ /* 0x001fe80000100a00 */
[----:B------:R0:W-:Y:S04]  /*20870*/  STL.64 [R1+0x2228], R12 ;  /* 0x0022280c01007387 */ /* 0x0001e80000100a00 */
[----:B0-----:R-:W4:Y:S04]  /*20880*/  LDL.LU.64 R12, [R1+0x50] ;  /* 0x00005000010c7983 */ /* 0x001f280000300a00 */
[----:B------:R-:W3:Y:S01]  /*20890*/  LDL.LU.64 R14, [R1+0x58] ;  /* 0x00005800010e7983 */ /* 0x000ee20000300a00 */
[----:B--2---:R-:W-:Y:S03]  /*208a0*/  HMMA.16816.F32.BF16 R4, R8, R4, R16 ;  /* 0x000000040804723c */ /* 0x004fe60000041810 */
[----:B---3--:R-:W-:Y:S04]  /*208b0*/  STL.64 [R1+0x2418], R14 ;  /* 0x0024180e01007387 */ /* 0x008fe80000100a00 */
[----:B----4-:R0:W-:Y:S04]  /*208c0*/  STL.64 [R1+0x2410], R12 ;  /* 0x0024100c01007387 */ /* 0x0101e80000100a00 */
[----:B0-----:R-:W2:Y:S04]  /*208d0*/  LDL.LU.64 R12, [R1] ;  /* 0x00000000010c7983 */ /* 0x001ea80000300a00 */
[----:B------:R-:W3:Y:S04]  /*208e0*/  LDL.LU.64 R18, [R1+0x2440] ;  /* 0x0024400001127983 */ /* 0x000ee80000300a00 */
[----:B------:R-:W3:Y:S05]  /*208f0*/  LDL.LU.64 R16, [R1+0x2438] ;  /* 0x0024380001107983 */ /* 0x000eea0000300a00 */
[----:B------:R-:W-:-:S02]  /*20900*/  IMAD.MOV.U32 R28, RZ, RZ, R6 ;  /* 0x000000ffff1c7224 */ /* 0x000fc400078e0006 */
[----:B------:R-:W-:Y:S01]  /*20910*/  IMAD.MOV.U32 R29, RZ, RZ, R7 ;  /* 0x000000ffff1d7224 */ /* 0x000fe200078e0007 */
[----:B------:R0:W-:Y:S01]  /*20920*/  STL.64 [R1+0xd0], R4 ;  /* 0x0000d00401007387 */ /* 0x0001e20000100a00 */
[----:B------:R-:W-:Y:S02]  /*20930*/  IMAD.MOV.U32 R2, RZ, RZ, R21 ;  /* 0x000000ffff027224 */ /* 0x000fe400078e0015 */
[----:B------:R-:W-:Y:S01]  /*20940*/  IMAD.MOV.U32 R0, RZ, RZ, R20 ;  /* 0x000000ffff007224 */ /* 0x000fe200078e0014 */
[----:B0-----:R-:W4:Y:S04]  /*20950*/  LDL.LU.64 R4, [R1+0x340] ;  /* 0x0003400001047983 */ /* 0x001f280000300a00 */
[----:B------:R-:W4:Y:S04]  /*20960*/  LDL.LU.64 R6, [R1+0x348] ;  /* 0x0003480001067983 */ /* 0x000f280000300a00 */
[----:B------:R-:W-:Y:S04]  /*20970*/  STL [R1+0x22e8], R28 ;  /* 0x0022e81c01007387 */ /* 0x000fe80000100800 */
[----:B------:R-:W-:Y:S04]  /*20980*/  STL [R1+0x22e4], R29 ;  /* 0x0022e41d01007387 */ /* 0x000fe80000100800 */
[----:B------:R-:W2:Y:S01]  /*20990*/  LDL.LU.64 R22, [R1+0x2430] ;  /* 0x0024300001167983 */ /* 0x000ea20000300a00 */
[C---:B---3--:R-:W-:Y:S03]  /*209a0*/  HMMA.16816.F32.BF16 R16, R8.reuse, R20, R16 ;  /* 0x000000140810723c */ /* 0x048fe60000041810 */
[----:B------:R-:W3:Y:S03]  /*209b0*/  LDL.LU.64 R20, [R1+0x2428] ;  /* 0x0024280001147983 */ /* 0x000ee60000300a00 */
[----:B----4-:R-:W-:-:S15]  /*209c0*/  HMMA.16816.F32.BF16 R4, R8, R24, R4 ;  /* 0x000000180804723c */ /* 0x010fde0000041804 */
[----:B------:R-:W-:-:S02]  /*209d0*/  NOP ;  /* 0x0000000000007918 */ /* 0x000fc40000000000 */
[----:B------:R2:W-:Y:S01]  /*209e0*/  STL.64 [R1+0xc0], R16 ;  /* 0x0000c01001007387 */ /* 0x0005e20000100a00 */
[----:B------:R-:W-:Y:S02]  /*209f0*/  IMAD.MOV.U32 R26, RZ, RZ, R18 ;  /* 0x000000ffff1a7224 */ /* 0x000fe400078e0012 */
[----:B------:R-:W-:Y:S02]  /*20a00*/  IMAD.MOV.U32 R27, RZ, RZ, R19 ;  /* 0x000000ffff1b7224 */ /* 0x000fe400078e0013 */
[----:B------:R-:W4:Y:S04]  /*20a10*/  LDL.LU.64 R18, [R1+0x2420] ;  /* 0x0024200001127983 */ /* 0x000f280000300a00 */
[----:B------:R-:W4:Y:S01]  /*20a20*/  LDL.LU.64 R14, [R1+0x2418] ;  /* 0x00241800010e7983 */ /* 0x000f220000300a00 */
[----:B--2---:R-:W-:-:S02]  /*20a30*/  IMAD.MOV.U32 R16, RZ, RZ, R12 ;  /* 0x000000ffff107224 */ /* 0x004fc400078e000c */
[----:B------:R-:W-:Y:S01]  /*20a40*/  IMAD.MOV.U32 R17, RZ, RZ, R13 ;  /* 0x000000ffff117224 */ /* 0x000fe200078e000d */
[----:B---3--:R-:W-:Y:S01]  /*20a50*/  HMMA.16816.F32.BF16 R20, R8, R12, R20 ;  /* 0x0000000c0814723c */ /* 0x008fe20000041814 */
[----:B------:R-:W2:-:S15]  /*20a60*/  LDL.LU.64 R12, [R1+0x2410] ;  /* 0x00241000010c7983 */ /* 0x000e9e0000300a00 */
[----:B------:R-:W-:-:S08]  /*20a70*/  NOP ;  /* 0x0000000000007918 */ /* 0x000fd00000000000 */
[----:B------:R-:W-:Y:S02]  /*20a80*/  IMAD.MOV.U32 R29, RZ, RZ, R22 ;  /* 0x000000ffff1d7224 */ /* 0x000fe400078e0016 */
[----:B------:R-:W-:Y:S01]  /*20a90*/  IMAD.MOV.U32 R28, RZ, RZ, R21 ;  /* 0x000000ffff1c7224 */ /* 0x000fe200078e0015 */
[----:B------:R0:W-:Y:S01]  /*20aa0*/  STL [R1+0xb0], R20 ;  /* 0x0000b01401007387 */ /* 0x0001e20000100800 */
[----:B------:R-:W-:Y:S02]  /*20ab0*/  IMAD.MOV.U32 R3, RZ, RZ, R23 ;  /* 0x000000ffff037224 */ /* 0x000fe400078e0017 */
[----:B------:R-:W-:Y:S02]  /*20ac0*/  IMAD.MOV.U32 R22, RZ, RZ, R4 ;  /* 0x000000ffff167224 */ /* 0x000fe400078e0004 */
[----:B------:R-:W-:Y:S01]  /*20ad0*/  IMAD.MOV.U32 R23, RZ, RZ, R5 ;  /* 0x000000ffff177224 */ /* 0x000fe200078e0005 */
[----:B0-----:R-:W3:Y:S04]  /*20ae0*/  LDL.LU.64 R20, [R1+0x2408] ;  /* 0x0024080001147983 */ /* 0x001ee80000300a00 */
[----:B------:R0:W-:Y:S04]  /*20af0*/  STL [R1+0x235c], R29 ;  /* 0x00235c1d01007387 */ /* 0x0001e80000100800 */
[----:B------:R1:W-:Y:S04]  /*20b00*/  STL [R1+0x2358], R28 ;  /* 0x0023581c01007387 */ /* 0x0003e80000100800 */
[----:B------:R-:W4:Y:S01]  /*20b10*/  LDL.LU.64 R4, [R1+0x320] ;  /* 0x0003200001047983 */ /* 0x000f220000300a00 */
[----:B0-----:R-:W-:-:S02]  /*20b20*/  IMAD.MOV.U32 R29, RZ, RZ, R2 ;  /* 0x000000ffff1d7224 */ /* 0x001fc400078e0002 */
[----:B-1----:R-:W-:Y:S02]  /*20b30*/  IMAD.MOV.U32 R28, RZ, RZ, R0 ;  /* 0x000000ffff1c7224 */ /* 0x002fe400078e0000 */
[----:B------:R-:W-:Y:S02]  /*20b40*/  IMAD.MOV.U32 R0, RZ, RZ, R6 ;  /* 0x000000ffff007224 */ /* 0x000fe400078e0006 */
[----:B------:R-:W-:Y:S02]  /*20b50*/  IMAD.MOV.U32 R2, RZ, RZ, R7 ;  /* 0x000000ffff027224 */ /* 0x000fe400078e0007 */
[----:B------:R-:W4:Y:S04]  /*20b60*/  LDL.LU.64 R6, [R1+0x328] ;  /* 0x0003280001067983 */ /* 0x000f280000300a00 */
[----:B------:R-:W-:Y:S04]  /*20b70*/  STL.64 [R1+0x2378], R26 ;  /* 0x0023781a01007387 */ /* 0x000fe80000100a00 */
[----:B------:R0:W-:Y:S02]  /*20b80*/  STL.64 [R1+0x2370], R24 ;  /* 0x0023701801007387 */ /* 0x0001e40000100a00 */
[----:B0-----:R-:W-:-:S02]  /*20b90*/  IMAD.MOV.U32 R24, RZ, RZ, R16 ;  /* 0x000000ffff187224 */ /* 0x001fc400078e0010 */
[----:B------:R-:W-:Y:S01]  /*20ba0*/  IMAD.MOV.U32 R25, RZ, RZ, R17 ;  /* 0x000000ffff197224 */ /* 0x000fe200078e0011 */
[----:B------:R-:W4:Y:S04]  /*20bb0*/  LDL.LU R16, [R1+0x2404] ;  /* 0x0024040001107983 */ /* 0x000f280000300800 */
[----:B------:R-:W4:Y:S04]  /*20bc0*/  LDL.LU R17, [R1+0x2400] ;  /* 0x0024000001117983 */ /* 0x000f280000300800 */
[----:B------:R0:W-:Y:S02]  /*20bd0*/  STL.64 [R1+0x2390], R24 ;  /* 0x0023901801007387 */ /* 0x0001e40000100a00 */
[----:B0-----:R-:W-:-:S02]  /*20be0*/  IMAD.MOV.U32 R24, RZ, RZ, R28 ;  /* 0x000000ffff187224 */ /* 0x001fc400078e001c */
[----:B------:R-:W-:-:S05]  /*20bf0*/  IMAD.MOV.U32 R25, RZ, RZ, R29 ;  /* 0x000000ffff197224 */ /* 0x000fca00078e001d */
[----:B------:R0:W-:Y:S04]  /*20c00*/  STL.64 [R1+0x23a8], R24 ;  /* 0x0023a81801007387 */ /* 0x0001e80000100a00 */
[----:B0-----:R-:W2:Y:S04]  /*20c10*/  LDL.LU R24, [R1+0x20] ;  /* 0x0000200001187983 */ /* 0x001ea80000300800 */
[----:B------:R-:W2:Y:S01]  /*20c20*/  LDL.LU R25, [R1+0x24] ;  /* 0x0000240001197983 */ /* 0x000ea20000300800 */
[----:B----4-:R-:W-:Y:S06]  /*20c30*/  HMMA.16816.F32.BF16 R4, R8, R16, R4 ;  /* 0x000000100804723c */ /* 0x010fec0000041804 */
[----:B------:R-:W-:-:S02]  /*20c40*/  IMAD.MOV.U32 R27, RZ, RZ, R16 ;  /* 0x000000ffff1b7224 */ /* 0x000fc400078e0010 */
[----:B------:R-:W-:Y:S01]  /*20c50*/  IMAD.MOV.U32 R26, RZ, RZ, R17 ;  /* 0x000000ffff1a7224 */ /* 0x000fe200078e0011 */
[----:B--2---:R3:W-:Y:S02]  /*20c60*/  STL.64 [R1+0x23c0], R24 ;  /* 0x0023c01801007387 */ /* 0x0047e40000100a00 */
[----:B---3--:R-:W-:Y:S02]  /*20c70*/  IMAD.MOV.U32 R24, RZ, RZ, R21 ;  /* 0x000000ffff187224 */ /* 0x008fe400078e0015 */
[----:B------:R-:W-:-:S11]  /*20c80*/  IMAD.MOV.U32 R25, RZ, RZ, R20 ;  /* 0x000000ffff197224 */ /* 0x000fd600078e0014 */
[----:B------:R-:W-:Y:S02]  /*20c90*/  IMAD.MOV.U32 R20, RZ, RZ, R6 ;  /* 0x000000ffff147224 */ /* 0x000fe400078e0006 */
[----:B------:R-:W-:Y:S01]  /*20ca0*/  IMAD.MOV.U32 R21, RZ, RZ, R7 ;  /* 0x000000ffff157224 */ /* 0x000fe200078e0007 */
[----:B------:R0:W-:Y:S04]  /*20cb0*/  STL.64 [R1+0x23d8], R24 ;  /* 0x0023d81801007387 */ /* 0x0001e80000100a00 */
[----:B------:R-:W2:Y:S01]  /*20cc0*/  LDL.LU.64 R16, [R1+0x2e0] ;  /* 0x0002e00001107983 */ /* 0x000ea20000300a00 */
[----:B0-----:R-:W-:Y:S02]  /*20cd0*/  IMAD.MOV.U32 R24, RZ, RZ, R19 ;  /* 0x000000ffff187224 */ /* 0x001fe400078e0013 */
[----:B------:R-:W-:-:S02]  /*20ce0*/  IMAD.MOV.U32 R25, RZ, RZ, R18 ;  /* 0x000000ffff197224 */ /* 0x000fc400078e0012 */
[----:B------:R-:W2:Y:S04]  /*20cf0*/  LDL.LU.64 R18, [R1+0x2e8] ;  /* 0x0002e80001127983 */ /* 0x000ea80000300a00 */
[----:B------:R-:W-:Y:S04]  /*20d00*/  STL.64 [R1+0x2368], R22 ;  /* 0x0023681601007387 */ /* 0x000fe80000100a00 */
[----:B------:R0:W-:Y:S04]  /*20d10*/  STL.64 [R1+0x2360], R20 ;  /* 0x0023601401007387 */ /* 0x0001e80000100a00 */
[----:B0-----:R-:W3:Y:S04]  /*20d20*/  LDL.LU.64 R20, [R1+0x200] ;  /* 0x0002000001147983 */ /* 0x001ee80000300a00 */
[----:B------:R-:W4:Y:S04]  /*20d30*/  LDL.LU.64 R22, [R1+0x208] ;  /* 0x0002080001167983 */ /* 0x000f280000300a00 */
[----:B----4-:R-:W-:Y:S04]  /*20d40*/  STL.64 [R1+0x2388], R22 ;  /* 0x0023881601007387 */ /* 0x010fe80000100a00 */
[----:B---3--:R0:W-:Y:S04]  /*20d50*/  STL.64 [R1+0x2380], R20 ;  /* 0x0023801401007387 */ /* 0x0081e80000100a00 */
        /* <DEDUP_REMOVED lines=13> */
[----:B------:R-:W4:Y:S01]  /*20e30*/  LDL.LU.64 R22, [R1+0x2d8] ;  /* 0x0002d80001167983 */ /* 0x000f220000300a00 */
[----:B------:R-:W-:-:S02]  /*20e40*/  IMAD.MOV.U32 R29, RZ, RZ, R4 ;  /* 0x000000ffff1d7224 */ /* 0x000fc400078e0004 */
[----:B------:R-:W-:Y:S01]  /*20e50*/  IMAD.MOV.U32 R28, RZ, RZ, R5 ;  /* 0x000000ffff1c7224 */ /* 0x000fe200078e0005 */
[----:B--2---:R-:W-:Y:S01]  /*20e60*/  HMMA.16816.F32.BF16 R8, R8, R12, R16 ;  /* 0x0000000c0808723c */ /* 0x004fe20000041810 */
[----:B----4-:R-:W-:Y:S04]  /*20e70*/  STL.64 [R1+0x23e8], R22 ;  /* 0x0023e81601007387 */ /* 0x010fe80000100a00 */
[----:B---3--:R0:W-:Y:S04]  /*20e80*/  STL.64 [R1+0x23e0], R20 ;  /* 0x0023e01401007387 */ /* 0x0081e80000100a00 */
[----:B0-----:R-:W2:Y:S04]  /*20e90*/  LDL.LU.64 R20, [R1+0x310] ;  /* 0x0003100001147983 */ /* 0x001ea80000300a00 */
[----:B------:R-:W2:Y:S04]  /*20ea0*/  LDL.LU.64 R22, [R1+0x318] ;  /* 0x0003180001167983 */ /* 0x000ea80000300a00 */
[----:B------:R-:W3:Y:S04]  /*20eb0*/  LDL.LU.64 R4, [R1+0x1e0] ;  /* 0x0001e00001047983 */ /* 0x000ee80000300a00 */
[----:B------:R-:W3:Y:S04]  /*20ec0*/  LDL.LU.64 R6, [R1+0x1e8] ;  /* 0x0001e80001067983 */ /* 0x000ee80000300a00 */
[----:B------:R-:W2:Y:S04]  /*20ed0*/  LDL.LU.64 R18, [R1+0x23f8] ;  /* 0x0023f80001127983 */ /* 0x000ea80000300a00 */
[----:B------:R-:W2:Y:S04]  /*20ee0*/  LDL.LU.64 R16, [R1+0x23f0] ;  /* 0x0023f00001107983 */ /* 0x000ea80000300a00 */
[----:B------:R-:W-:Y:S04]  /*20ef0*/  STL.64 [R1+0x2240], R10 ;  /* 0x0022400a01007387 */ /* 0x000fe80000100a00 */
[----:B------:R0:W-:Y:S02]  /*20f00*/  STL.64 [R1+0x2238], R8 ;  /* 0x0022380801007387 */ /* 0x0001e40000100a00 */
[----:B0-----:R-:W-:Y:S01]  /*20f10*/  IMAD.MOV.U32 R8, RZ, RZ, R27 ;  /* 0x000000ffff087224 */ /* 0x001fe200078e001b */
[----:B------:R-:W-:-:S02]  /*20f20*/  MOV R9, R26 ;  /* 0x0000001a00097202 */ /* 0x000fc40000000f00 */
[----:B--2---:R-:W-:Y:S01]  /*20f30*/  HMMA.16816.F32.BF16 R24, R16, R24, R20 ;  /* 0x000000181018723c */ /* 0x004fe20000041814 */
[----:B------:R-:W2:Y:S04]  /*20f40*/  LDL.LU.64 R22, [R1+0x23e8] ;  /* 0x0023e80001167983 */ /* 0x000ea80000300a00 */
[----:B------:R-:W2:-:S15]  /*20f50*/  LDL.LU.64 R20, [R1+0x23e0] ;  /* 0x0023e00001147983 */ /* 0x000e9e0000300a00 */
[----:B------:R-:W-:-:S03]  /*20f60*/  NOP ;  /* 0x0000000000007918 */ /* 0x000fc60000000000 */
[----:B------:R0:W-:Y:S04]  /*20f70*/  STL.64 [R1+0x210], R24 ;  /* 0x0002101801007387 */ /* 0x0001e80000100a00 */
[----:B------:R2:W-:Y:S04]  /*20f80*/  STL.64 [R1+0x218], R26 ;  /* 0x0002181a01007387 */ /* 0x0005e80000100a00 */
[----:B0-----:R-:W2:Y:S02]  /*20f90*/  LDL.LU.64 R24, [R1+0x23d8] ;  /* 0x0023d80001187983 */ /* 0x001ea40000300a00 */
[----:B--2---:R-:W-:Y:S02]  /*20fa0*/  HMMA.16816.F32.BF16 R24, R16, R24, R20 ;  /* 0x000000181018723c */ /* 0x004fe40000041814 */
[----:B------:R-:W2:Y:S04]  /*20fb0*/  LDL.LU.64 R22, [R1+0x23d0] ;  /* 0x0023d00001167983 */ /* 0x000ea80000300a00 */
[----:B------:R-:W2:-:S15]  /*20fc0*/  LDL.LU.64 R20, [R1+0x23c8] ;  /* 0x0023c80001147983 */ /* 0x000e9e0000300a00 */
[----:B------:R-:W-:-:S02]  /*20fd0*/  NOP ;  /* 0x0000000000007918 */ /* 0x000fc40000000000 */
        /* <DEDUP_REMOVED lines=21> */
[----:B------:R-:W-:Y:S04]  /*21130*/  STL.64 [R1+0x280], R24 ;  /* 0x0002801801007387 */ /* 0x000fe80000100a00 */
[----:B------:R0:W-:Y:S04]  /*21140*/  STL.64 [R1+0x288], R26 ;  /* 0x0002881a01007387 */ /* 0x0001e80000100a00 */
[----:B0-----:R-:W4:Y:S04]  /*21150*/  LDL.LU.64 R26, [R1+0x2378] ;  /* 0x00237800011a7983 */ /* 0x001f280000300a00 */
[----:B------:R-:W2:Y:S02]  /*21160*/  LDL.LU.64 R24, [R1+0x2370] ;  /* 0x0023700001187983 */ /* 0x000ea40000300a00 */
[----:B--2---:R-:W-:-:S15]  /*21170*/  HMMA.16816.F32.BF16 R20, R16, R24, R20 ;  /* 0x000000181014723c */ /* 0x004fde0000041814 */
[----:B------:R-:W-:-:S08]  /*21180*/  NOP ;  /* 0x0000000000007918 */ /* 0x000fd00000000000 */
[----:B------:R-:W-:Y:S04]  /*21190*/  STL.64 [R1+0x290], R20 ;  /* 0x0002901401007387 */ /* 0x000fe80000100a00 */
[----:B------:R0:W-:Y:S04]  /*211a0*/  STL.64 [R1+0x298], R22 ;  /* 0x0002981601007387 */ /* 0x0001e80000100a00 */
[----:B0-----:R-:W2:Y:S04]  /*211b0*/  LDL.LU.64 R22, [R1+0x2368] ;  /* 0x0023680001167983 */ /* 0x001ea80000300a00 */
[----:B------:R-:W2:Y:S04]  /*211c0*/  LDL.LU.64 R20, [R1+0x2360] ;  /* 0x0023600001147983 */ /* 0x000ea80000300a00 */
[----:B----4-:R0:W-:Y:S04]  /*211d0*/  STL.64 [R1+0x2310], R26 ;  /* 0x0023101a01007387 */ /* 0x0101e80000100a00 */
[----:B------:R-:W4:Y:S04]  /*211e0*/  LDL.LU.64 R24, [R1+0x1f0] ;  /* 0x0001f00001187983 */ /* 0x000f280000300a00 */
[----:B0-----:R-:W4:Y:S02]  /*211f0*/  LDL.LU.64 R26, [R1+0x1f8] ;  /* 0x0001f800011a7983 */ /* 0x001f240000300a00 */
[----:B----4-:R-:W-:Y:S02]  /*21200*/  HMMA.16816.F32.BF16 R8, R16, R8, R24 ;  /* 0x000000081008723c */ /* 0x010fe40000041818 */
[----:B------:R-:W4:Y:S04]  /*21210*/  LDL.LU.64 R26, [R1+0x18] ;  /* 0x00001800011a7983 */ /* 0x000f280000300a00 */
[----:B----4-:R-:W-:-:S15]  /*21220*/  STL.64 [R1+0x2320], R26 ;  /* 0x0023201a01007387 */ /* 0x010fde0000100a00 */
[----:B------:R-:W-:-:S02]  /*21230*/  NOP ;  /* 0x0000000000007918 */ /* 0x000fc40000000000 */
[----:B------:R-:W-:Y:S04]  /*21240*/  STL.64 [R1+0x2d0], R8 ;  /* 0x0002d00801007387 */ /* 0x000fe80000100a00 */
[----:B------:R3:W-:Y:S02]  /*21250*/  STL.64 [R1+0x2d8], R10 ;  /* 0x0002d80a01007387 */ /* 0x0007e40000100a00 */
[----:B---3--:R-:W-:Y:S02]  /*21260*/  HMMA.16816.F32.BF16 R8, R16, R12, R4 ;  /* 0x0000000c1008723c */ /* 0x008fe40000041804 */
[----:B------:R-:W3:-:S15]  /*21270*/  LDL.LU R4, [R1+0x160] ;  /* 0x0001600001047983 */ /* 0x000ede0000300800 */
[----:B------:R-:W-:-:S06]  /*21280*/  NOP ;  /* 0x0000000000007918 */ /* 0x000fcc0000000000 */
[----:B------:R-:W-:Y:S04]  /*21290*/  STL.64 [R1+0x2c0], R8 ;  /* 0x0002c00801007387 */ /* 0x000fe80000100a00 */
[----:B------:R-:W-:Y:S04]  /*212a0*/  STL.64 [R1+0x2c8], R10 ;  /* 0x0002c80a01007387 */ /* 0x000fe80000100a00 */
[----:B------:R-:W3:Y:S04]  /*212b0*/  LDL.LU R5, [R1+0x164] ;  /* 0x0001640001057983 */ /* 0x000ee80000300800 */
[----:B------:R-:W3:Y:S04]  /*212c0*/  LDL.LU R6, [R1+0x168] ;  /* 0x0001680001067983 */ /* 0x000ee80000300800 */
[----:B------:R-:W3:Y:S04]  /*212d0*/  LDL.LU R7, [R1+0x16c] ;  /* 0x00016c0001077983 */ /* 0x000ee80000300800 */
[----:B------:R-:W4:Y:S04]  /*212e0*/  LDL.64 R26, [R1+0x28] ;  /* 0x00002800011a7983 */ /* 0x000f280000100a00 */
[----:B----4-:R0:W-:Y:S04]  /*212f0*/  STL.64 [R1+0x2328], R26 ;  /* 0x0023281a01007387 */ /* 0x0101e80000100a00 */
[----:B------:R-:W4:Y:S04]  /*21300*/  LDL.LU R24, [R1+0x150] ;  /* 0x0001500001187983 */ /* 0x000f280000300800 */
[----:B------:R-:W4:Y:S04]  /*21310*/  LDL.LU R25, [R1+0x154] ;  /* 0x0001540001197983 */ /* 0x000f280000300800 */
[----:B0-----:R-:W3:Y:S04]  /*21320*/  LDL.LU R26, [R1+0x158] ;  /* 0x00015800011a7983 */ /* 0x001ee80000300800 */
[----:B------:R-:W3:Y:S01]  /*21330*/  LDL.LU R27, [R1+0x15c] ;  /* 0x00015c00011b7983 */ /* 0x000ee20000300800 */
[----:B------:R-:W-:-:S02]  /*21340*/  IMAD.MOV.U32 R8, RZ, RZ, R29 ;  /* 0x000000ffff087224 */ /* 0x000fc400078e001d */
[----:B--2---:R-:W-:Y:S02]  /*21350*/  IMAD.MOV.U32 R10, RZ, RZ, R20 ;  /* 0x000000ffff0a7224 */ /* 0x004fe400078e0014 */
[----:B------:R-:W-:Y:S02]  /*21360*/  IMAD.MOV.U32 R11, RZ, RZ, R21 ;  /* 0x000000ffff0b7224 */ /* 0x000fe400078e0015 */
[----:B------:R-:W-:Y:S01]  /*21370*/  IMAD.MOV.U32 R9, RZ, RZ, R28 ;  /* 0x000000ffff097224 */ /* 0x000fe200078e001c */
[----:B---3--:R0:W-:Y:S04]  /*21380*/  STL.64 [R1+0x2338], R26 ;  /* 0x0023381a01007387 */ /* 0x0081e80000100a00 */
[----:B----4-:R-:W-:Y:S04]  /*21390*/  STL.64 [R1+0x2330], R24 ;  /* 0x0023301801007387 */ /* 0x010fe80000100a00 */
[----:B0-----:R-:W2:Y:S04]  /*213a0*/  LDL.64 R26, [R1+0x48] ;  /* 0x00004800011a7983 */ /* 0x001ea80000100a00 */
[----:B------:R0:W-:Y:S04]  /*213b0*/  STL.64 [R1+0x22c8], R14 ;  /* 0x0022c80e01007387 */ /* 0x0001e80000100a00 */
[----:B------:R-:W3:Y:S04]  /*213c0*/  LDL.LU R12, [R1+0x140] ;  /* 0x00014000010c7983 */ /* 0x000ee80000300800 */
[----:B------:R-:W3:Y:S04]  /*213d0*/  LDL.LU R13, [R1+0x144] ;  /* 0x00014400010d7983 */ /* 0x000ee80000300800 */
[----:B0-----:R-:W3:Y:S04]  /*213e0*/  LDL.LU R14, [R1+0x148] ;  /* 0x00014800010e7983 */ /* 0x001ee80000300800 */
[----:B------:R-:W3:Y:S04]  /*213f0*/  LDL.LU R15, [R1+0x14c] ;  /* 0x00014c00010f7983 */ /* 0x000ee80000300800 */
[----:B------:R-:W4:Y:S04]  /*21400*/  LDL R18, [R1+0x38] ;  /* 0x0000380001127983 */ /* 0x000f280000100800 */
[----:B------:R-:W4:Y:S04]  /*21410*/  LDL R19, [R1+0x3c] ;  /* 0x00003c0001137983 */ /* 0x000f280000100800 */
[----:B------:R-:W3:Y:S04]  /*21420*/  LDL.LU R29, [R1+0x235c] ;  /* 0x00235c00011d7983 */ /* 0x000ee80000300800 */
[----:B------:R-:W3:Y:S04]  /*21430*/  LDL.LU R28, [R1+0x2358] ;  /* 0x00235800011c7983 */ /* 0x000ee80000300800 */
[----:B------:R-:W2:Y:S04]  /*21440*/  LDL.LU R20, [R1+0x2354] ;  /* 0x0023540001147983 */ /* 0x000ea80000300800 */
[----:B------:R-:W2:Y:S04]  /*21450*/  LDL.LU R21, [R1+0x2350] ;  /* 0x0023500001157983 */ /* 0x000ea80000300800 */
[----:B------:R-:W-:Y:S04]  /*21460*/  STL.64 [R1+0x2250], R10 ;  /* 0x0022500a01007387 */ /* 0x000fe80000100a00 */
[----:B------:R0:W-:Y:S02]  /*21470*/  STL.64 [R1+0x2248], R8 ;  /* 0x0022480801007387 */ /* 0x0001e40000100a00 */
[----:B0-----:R-:W-:-:S02]  /*21480*/  IMAD.MOV.U32 R8, RZ, RZ, R22 ;  /* 0x000000ffff087224 */ /* 0x001fc400078e0016 */
[----:B------:R-:W-:Y:S01]  /*21490*/  IMAD.MOV.U32 R9, RZ, RZ, R23 ;  /* 0x000000ffff097224 */ /* 0x000fe200078e0017 */
[----:B------:R-:W2:Y:S04]  /*214a0*/  LDL.LU R22, [R1+0x234c] ;  /* 0x00234c0001167983 */ /* 0x000ea80000300800 */
[----:B------:R-:W2:Y:S01]  /*214b0*/  LDL.LU R23, [R1+0x2348] ;  /* 0x0023480001177983 */ /* 0x000ea20000300800 */
[----:B------:R-:W-:Y:S02]  /*214c0*/  IMAD.MOV.U32 R10, RZ, RZ, R0 ;  /* 0x000000ffff0a7224 */ /* 0x000fe400078e0000 */
[----:B------:R-:W-:Y:S01]  /*214d0*/  IMAD.MOV.U32 R11, RZ, RZ, R2 ;  /* 0x000000ffff0b7224 */ /* 0x000fe200078e0002 */
[----:B------:R-:W3:Y:S04]  /*214e0*/  LDL.LU R0, [R1+0x2344] ;  /* 0x0023440001007983 */ /* 0x000ee80000300800 */
[----:B------:R-:W3:Y:S04]  /*214f0*/  LDL.LU R2, [R1+0x2340] ;  /* 0x0023400001027983 */ /* 0x000ee80000300800 */
[----:B------:R0:W-:Y:S04]  /*21500*/  STL.64 [R1+0x2260], R10 ;  /* 0x0022600a01007387 */ /* 0x0001e80000100a00 */
[----:B------:R1:W-:Y:S04]  /*21510*/  STL.64 [R1+0x2258], R8 ;  /* 0x0022580801007387 */ /* 0x0003e80000100a00 */
[----:B0-----:R-:W4:Y:S04]  /*21520*/  LDL R10, [R1+0x8] ;  /* 0x00000800010a7983 */ /* 0x001f280000100800 */
[----:B------:R-:W4:Y:S01]  /*21530*/  LDL R11, [R1+0xc] ;  /* 0x00000c00010b7983 */ /* 0x000f220000100800 */
[----:B--2---:R-:W-:Y:S03]  /*21540*/  HMMA.16816.F32.BF16 R4, R20, R26, R4 ;  /* 0x0000001a1404723c */ /* 0x004fe60000041804 */
[----:B----4-:R0:W-:Y:S04]  /*21550*/  STL.64 [R1+0x2318], R10 ;  /* 0x0023180a01007387 */ /* 0x0101e80000100a00 */
[----:B-1----:R-:W2:Y:S04]  /*21560*/  LDL.LU R8, [R1+0x130] ;  /* 0x0001300001087983 */ /* 0x002ea80000300800 */
[----:B------:R-:W2:Y:S04]  /*21570*/  LDL.LU R9, [R1+0x134] ;  /* 0x0001340001097983 */ /* 0x000ea80000300800 */
[----:B0-----:R-:W2:Y:S04]  /*21580*/  LDL.LU R10, [R1+0x138] ;  /* 0x00013800010a7983 */ /* 0x001ea80000300800 */
[----:B------:R-:W2:Y:S04]  /*21590*/  LDL.LU R11, [R1+0x13c] ;  /* 0x00013c00010b7983 */ /* 0x000ea80000300800 */
[----:B------:R0:W-:Y:S04]  /*215a0*/  STL.64 [R1+0x2b0], R4 ;  /* 0x0002b00401007387 */ /* 0x0001e80000100a00 */
[----:B------:R-:W-:Y:S01]  /*215b0*/  STL.64 [R1+0x2b8], R6 ;  /* 0x0002b80601007387 */ /* 0x000fe20000100a00 */
[----:B0-----:R-:W-:-:S02]  /*215c0*/  IMAD.MOV.U32 R5, RZ, RZ, R26 ;  /* 0x000000ffff057224 */ /* 0x001fc400078e001a */
[----:B------:R-:W-:Y:S02]  /*215d0*/  IMAD.MOV.U32 R4, RZ, RZ, R27 ;  /* 0x000000ffff047224 */ /* 0x000fe400078e001b */
[----:B------:R-:W4:Y:S04]  /*215e0*/  LDL.LU.64 R26, [R1+0x2338] ;  /* 0x00233800011a7983 */ /* 0x000f280000300a00 */
[----:B------:R-:W4:Y:S02]  /*215f0*/  LDL.LU.64 R24, [R1+0x2330] ;  /* 0x0023300001187983 */ /* 0x000f240000300a00 */
[----:B----4-:R-:W-:-:S15]  /*21600*/  HMMA.16816.F32.BF16 R24, R20, R18, R24 ;  /* 0x000000121418723c */ /* 0x010fde0000041818 */
[----:B------:R-:W-:-:S08]  /*21610*/  NOP ;  /* 0x0000000000007918 */ /* 0x000fd00000000000 */
[----:B------:R-:W-:Y:S04]  /*21620*/  STL.64 [R1+0x2a0], R24 ;  /* 0x0002a01801007387 */ /* 0x000fe80000100a00 */
[----:B------:R0:W-:Y:S04]  /*21630*/  STL.64 [R1+0x2a8], R26 ;  /* 0x0002a81a01007387 */ /* 0x0001e80000100a00 */
[----:B0-----:R-:W3:Y:S04]  /*21640*/  LDL.LU.64 R26, [R1+0x2328] ;  /* 0x00232800011a7983 */ /* 0x001ee80000300a00 */
[----:B------:R-:W-:Y:S04]  /*21650*/  STL.64 [R1+0x22a0], R18 ;  /* 0x0022a01201007387 */ /* 0x000fe80000100a00 */
[----:B------:R-:W4:Y:S04]  /*21660*/  LDL.LU R16, [R1+0x120] ;  /* 0x0001200001107983 */ /* 0x000f280000300800 */
[----:B------:R-:W4:Y:S01]  /*21670*/  LDL.LU R17, [R1+0x124] ;  /* 0x0001240001117983 */ /* 0x000f220000300800 */
[----:B---3--:R-:W-:-:S15]  /*21680*/  HMMA.16816.F32.BF16 R12, R20, R26, R12 ;  /* 0x0000001a140c723c */ /* 0x008fde000004180c */
[----:B------:R-:W-:-:S08]  /*21690*/  NOP ;  /* 0x0000000000007918 */ /* 0x000fd00000000000 */
[----:B------:R0:W-:Y:S04]  /*216a0*/  STL.64 [R1+0x160], R12 ;  /* 0x0001600c01007387 */ /* 0x0001e80000100a00 */
[----:B------:R-:W-:Y:S01]  /*216b0*/  STL.64 [R1+0x168], R14 ;  /* 0x0001680e01007387 */ /* 0x000fe20000100a00 */
[----:B0-----:R-:W-:Y:S02]  /*216c0*/  IMAD.MOV.U32 R13, RZ, RZ, R26 ;  /* 0x000000ffff0d7224 */ /* 0x001fe400078e001a */
[----:B------:R-:W-:Y:S02]  /*216d0*/  IMAD.MOV.U32 R12, RZ, RZ, R27 ;  /* 0x000000ffff0c7224 */ /* 0x000fe400078e001b */
[----:B------:R-:W2:Y:S02]  /*216e0*/  LDL.LU.64 R26, [R1+0x2320] ;  /* 0x00232000011a7983 */ /* 0x000ea40000300a00 */
[----:B--2---:R-:W-:-:S15]  /*216f0*/  HMMA.16816.F32.BF16 R8, R20, R26, R8 ;  /* 0x0000001a1408723c */ /* 0x004fde0000041808 */
[----:B------:R-:W-:-:S08]  /*21700*/  NOP ;  /* 0x0000000000007918 */ /* 0x000fd00000000000 */
[----:B------:R-:W-:Y:S04]  /*21710*/  STL.64 [R1+0x130], R8 ;  /* 0x0001300801007387 */ /* 0x000fe80000100a00 */
[----:B------:R0:W-:Y:S04]  /*21720*/  STL.64 [R1+0x138], R10 ;  /* 0x0001380a01007387 */ /* 0x0001e80000100a00 */
[----:B0-----:R-:W4:Y:S01]  /*21730*/  LDL.LU.64 R10, [R1+0x2318] ;  /* 0x00231800010a7983 */ /* 0x001f220000300a00 */
[----:B------:R-:W-:Y:S02]  /*21740*/  IMAD.MOV.U32 R18, RZ, RZ, R2 ;  /* 0x000000ffff127224 */ /* 0x000fe400078e0002 */
[----:B------:R-:W-:-:S02]  /*21750*/  IMAD.MOV.U32 R19, RZ, RZ, R0 ;  /* 0x000000ffff137224 */ /* 0x000fc400078e0000 */
[----:B------:R-:W-:Y:S02]  /*21760*/  IMAD.MOV.U32 R2, RZ, RZ, R26 ;  /* 0x000000ffff027224 */ /* 0x000fe400078e001a */
[----:B------:R-:W-:Y:S02]  /*21770*/  IMAD.MOV.U32 R0, RZ, RZ, R27 ;  /* 0x000000ffff007224 */ /* 0x000fe400078e001b */
[----:B------:R-:W2:Y:S01]  /*21780*/  LDL.LU.64 R26, [R1+0x2310] ;  /* 0x00231000011a7983 */ /* 0x000ea20000300a00 */
[----:B----4-:R-:W-:-:S15]  /*21790*/  HMMA.16816.F32.BF16 R16, R20, R10, R16 ;  /* 0x0000000a1410723c */ /* 0x010fde0000041810 */
[----:B------:R-:W-:-:S08]  /*217a0*/  NOP ;  /* 0x0000000000007918 */ /* 0x000fd00000000000 */
[----:B------:R-:W-:Y:S04]  /*217b0*/  STL.64 [R1+0x120], R16 ;  /* 0x0001201001007387 */ /* 0x000fe80000100a00 */
[----:B------:R0:W-:Y:S02]  /*217c0*/  STL.64 [R1+0x128], R18 ;  /* 0x0001281201007387 */ /* 0x0001e40000100a00 */
[----:B0-----:R-:W-:Y:S02]  /*217d0*/  IMAD.MOV.U32 R18, RZ, RZ, R5 ;  /* 0x000000ffff127224 */ /* 0x001fe400078e0005 */
[----:B------:R-:W-:-:S05]  /*217e0*/  IMAD.MOV.U32 R19, RZ, RZ, R4 ;  /* 0x000000ffff137224 */ /* 0x000fca00078e0004 */
[----:B------:R-:W-:Y:S04]  /*217f0*/  STL.64 [R1+0x22d0], R18 ;  /* 0x0022d01201007387 */ /* 0x000fe80000100a00 */
[----:B------:R-:W3:Y:S04]  /*21800*/  LDL.LU R4, [R1+0xe0] ;  /* 0x0000e00001047983 */ /* 0x000ee80000300800 */
[----:B------:R-:W3:Y:S04]  /*21810*/  LDL.LU R5, [R1+0xe4] ;  /* 0x0000e40001057983 */ /* 0x000ee80000300800 */
[----:B------:R-:W4:Y:S04]  /*21820*/  LDL.LU R6, [R1+0xe8] ;  /* 0x0000e80001067983 */ /* 0x000f280000300800 */
[----:B------:R-:W4:Y:S04]  /*21830*/  LDL.LU R7, [R1+0xec] ;  /* 0x0000ec0001077983 */ /* 0x000f280000300800 */
[----:B----4-:R-:W-:Y:S04]  /*21840*/  STL.64 [R1+0x22f8], R6 ;  /* 0x0022f80601007387 */ /* 0x010fe80000100a00 */
[----:B---3--:R0:W-:Y:S04]  /*21850*/  STL.64 [R1+0x22f0], R4 ;  /* 0x0022f00401007387 */ /* 0x0081e80000100a00 */
[----:B0-----:R-:W3:Y:S04]  /*21860*/  LDL.LU R4, [R1+0x110] ;  /* 0x0001100001047983 */ /* 0x001ee80000300800 */
[----:B------:R-:W3:Y:S04]  /*21870*/  LDL.LU R5, [R1+0x114] ;  /* 0x0001140001057983 */ /* 0x000ee80000300800 */
[----:B------:R-:W3:Y:S04]  /*21880*/  LDL.LU R6, [R1+0x118] ;  /* 0x0001180001067983 */ /* 0x000ee80000300800 */
[----:B------:R-:W3:Y:S04]  /*21890*/  LDL.LU R7, [R1+0x11c] ;  /* 0x00011c0001077983 */ /* 0x000ee80000300800 */
[----:B------:R-:W4:Y:S04]  /*218a0*/  LDL R14, [R1+0x68] ;  /* 0x00006800010e7983 */ /* 0x000f280000100800 */
[----:B------:R-:W4:Y:S04]  /*218b0*/  LDL R15, [R1+0x6c] ;  /* 0x00006c00010f7983 */ /* 0x000f280000100800 */
[----:B------:R-:W4:Y:S04]  /*218c0*/  LDL.LU R16, [R1+0x100] ;  /* 0x0001000001107983 */ /* 0x000f280000300800 */
[----:B------:R-:W4:Y:S04]  /*218d0*/  LDL.LU R17, [R1+0x104] ;  /* 0x0001040001117983 */ /* 0x000f280000300800 */
[----:B------:R-:W4:Y:S04]  /*218e0*/  LDL.LU R18, [R1+0x108] ;  /* 0x0001080001127983 */ /* 0x000f280000300800 */
[----:B------:R-:W4:Y:S04]  /*218f0*/  LDL.LU R19, [R1+0x10c] ;  /* 0x00010c0001137983 */ /* 0x000f280000300800 */
[----:B------:R2:W-:Y:S04]  /*21900*/  STL.64 [R1+0x2270], R10 ;  /* 0x0022700a01007387 */ /* 0x0005e80000100a00 */
[----:B------:R-:W3:Y:S04]  /*21910*/  LDL.LU R8, [R1+0xc0] ;  /* 0x0000c00001087983 */ /* 0x000ee80000300800 */
[----:B------:R-:W3:Y:S01]  /*21920*/  LDL.LU R9, [R1+0xc4] ;  /* 0x0000c40001097983 */ /* 0x000ee20000300800 */
[----:B--2---:R-:W-:-:S02]  /*21930*/  IMAD.MOV.U32 R10, RZ, RZ, R26 ;  /* 0x000000ffff0a7224 */ /* 0x004fc400078e001a */
[----:B------:R-:W-:Y:S01]  /*21940*/  IMAD.MOV.U32 R11, RZ, RZ, R27 ;  /* 0x000000ffff0b7224 */ /* 0x000fe200078e001b */
[----:B------:R-:W2:Y:S04]  /*21950*/  LDL.LU R26, [R1+0x230c] ;  /* 0x00230c00011a7983 */ /* 0x000ea80000300800 */
[----:B------:R-:W4:Y:S04]  /*21960*/  LDL.LU R27, [R1+0x2308] ;  /* 0x00230800011b7983 */ /* 0x000f280000300800 */
[----:B------:R0:W-:Y:S02]  /*21970*/  STL.64 [R1+0x2280], R10 ;  /* 0x0022800a01007387 */ /* 0x0001e40000100a00 */
[----:B0-----:R-:W-:-:S02]  /*21980*/  IMAD.MOV.U32 R10, RZ, RZ, R13 ;  /* 0x000000ffff0a7224 */ /* 0x001fc400078e000d */
[----:B------:R-:W-:Y:S01]  /*21990*/  IMAD.MOV.U32 R11, RZ, RZ, R12 ;  /* 0x000000ffff0b7224 */ /* 0x000fe200078e000c */
[----:B---3--:R0:W-:Y:S04]  /*219a0*/  STL.64 [R1+0x2278], R8 ;  /* 0x0022780801007387 */ /* 0x0081e80000100a00 */
[----:B------:R2:W-:Y:S04]  /*219b0*/  STL.64 [R1+0x2298], R10 ;  /* 0x0022980a01007387 */ /* 0x0005e80000100a00 */
[----:B0-----:R-:W3:Y:S04]  /*219c0*/  LDL.LU R8, [R1+0x70] ;  /* 0x0000700001087983 */ /* 0x001ee80000300800 */
[----:B------:R-:W3:Y:S01]  /*219d0*/  LDL.LU R9, [R1+0x74] ;  /* 0x0000740001097983 */ /* 0x000ee20000300800 */
[----:B--2---:R-:W-:-:S02]  /*219e0*/  IMAD.MOV.U32 R10, RZ, RZ, R26 ;  /* 0x000000ffff0a7224 */ /* 0x004fc400078e001a */
[----:B----4-:R-:W-:Y:S01]  /*219f0*/  IMAD.MOV.U32 R11, RZ, RZ, R27 ;  /* 0x000000ffff0b7224 */ /* 0x010fe200078e001b */
[----:B------:R-:W2:Y:S04]  /*21a00*/  LDL.LU R26, [R1+0x2304] ;  /* 0x00230400011a7983 */ /* 0x000ea80000300800 */
[----:B------:R-:W2:Y:S04]  /*21a10*/  LDL.LU R27, [R1+0x2300] ;  /* 0x00230000011b7983 */ /* 0x000ea80000300800 */
[----:B------:R-:W-:Y:S01]  /*21a20*/  STL.64 [R1+0x22b0], R10 ;  /* 0x0022b00a01007387 */ /* 0x000fe20000100a00 */
[----:B------:R-:W-:Y:S01]  /*21a30*/  IMAD.MOV.U32 R25, RZ, RZ, R28 ;  /* 0x000000ffff197224 */ /* 0x000fe200078e001c */
[----:B--2---:R-:W-:Y:S02]  /*21a40*/  HMMA.16816.F32.BF16 R4, R20, R26, R4 ;  /* 0x0000001a1404723c */ /* 0x004fe40000041804 */
[----:B---3--:R0:W-:Y:S04]  /*21a50*/  STL.64 [R1+0x22a8], R8 ;  /* 0x0022a80801007387 */ /* 0x0081e80000100a00 */
[----:B0-----:R-:W2:Y:S04]  /*21a60*/  LDL.LU R8, [R1+0x80] ;  /* 0x0000800001087983 */ /* 0x001ea80000300800 */
[----:B------:R-:W2:Y:S04]  /*21a70*/  LDL.LU R9, [R1+0x84] ;  /* 0x0000840001097983 */ /* 0x000ea80000300800 */
[----:B------:R-:W2:Y:S04]  /*21a80*/  LDL.LU R10, [R1+0x88] ;  /* 0x00008800010a7983 */ /* 0x000ea80000300800 */
[----:B------:R-:W2:Y:S05]  /*21a90*/  LDL.LU R11, [R1+0x8c] ;  /* 0x00008c00010b7983 */ /* 0x000eaa0000300800 */
[----:B------:R-:W-:Y:S04]  /*21aa0*/  STL.64 [R1+0x2f0], R4 ;  /* 0x0002f00401007387 */ /* 0x000fe80000100a00 */
[----:B------:R0:W-:Y:S04]  /*21ab0*/  STL.64 [R1+0x2f8], R6 ;  /* 0x0002f80601007387 */ /* 0x0001e80000100a00 */
[----:B0-----:R-:W3:Y:S04]  /*21ac0*/  LDL.LU.64 R6, [R1+0x22f8] ;  /* 0x0022f80001067983 */ /* 0x001ee80000300a00 */
[----:B------:R-:W3:Y:S04]  /*21ad0*/  LDL.LU.64 R4, [R1+0x22f0] ;  /* 0x0022f00001047983 */ /* 0x000ee80000300a00 */
[----:B------:R0:W-:Y:S04]  /*21ae0*/  STL.64 [R1+0x2268], R26 ;  /* 0x0022681a01007387 */ /* 0x0001e80000100a00 */
[----:B------:R-:W4:Y:S04]  /*21af0*/  LDL.LU R24, [R1+0xb0] ;  /* 0x0000b00001187983 */ /* 0x000f280000300800 */
[----:B------:R-:W2:Y:S01]  /*21b00*/  LDL.LU R28, [R1+0x22e8] ;  /* 0x0022e800011c7983 */ /* 0x000ea20000300800 */
[----:B0-----:R-:W-:-:S03]  /*21b10*/  IMAD.MOV.U32 R26, RZ, RZ, R29 ;  /* 0x000000ffff1a7224 */ /* 0x001fc600078e001d */
[----:B------:R-:W3:Y:S01]  /*21b20*/  LDL.LU R29, [R1+0x22e4] ;  /* 0x0022e400011d7983 */ /* 0x000ee20000300800 */
[----:B------:R-:W-:Y:S01]  /*21b30*/  HMMA.16816.F32.BF16 R12, R20, R14, R16 ;  /* 0x0000000e140c723c */ /* 0x000fe20000041810 */
[----:B------:R-:W-:Y:S02]  /*21b40*/  IMAD.MOV.U32 R27, RZ, RZ, R3 ;  /* 0x000000ffff1b7224 */ /* 0x000fe400078e0003 */
[----:B------:R-:W3:Y:S04]  /*21b50*/  LDL.LU R3, [R1+0x22e0] ;  /* 0x0022e00001037983 */ /* 0x000ee80000300800 */
[----:B------:R2:W-:Y:S04]  /*21b60*/  STL.64 [R1+0x2290], R26 ;  /* 0x0022901a01007387 */ /* 0x0005e80000100a00 */
[----:B----4-:R0:W-:Y:S01]  /*21b70*/  STL.64 [R1+0x2288], R24 ;  /* 0x0022881801007387 */ /* 0x0101e20000100a00 */
[----:B--2---:R-:W-:-:S03]  /*21b80*/  IMAD.MOV.U32 R26, RZ, RZ, R28 ;  /* 0x000000ffff1a7224 */ /* 0x004fc600078e001c */
[----:B0-----:R-:W2:Y:S04]  /*21b90*/  LDL.LU R24, [R1+0xd0] ;  /* 0x0000d00001187983 */ /* 0x001ea80000300800 */
[----:B------:R-:W2:Y:S04]  /*21ba0*/  LDL.LU R25, [R1+0xd4] ;  /* 0x0000d40001197983 */ /* 0x000ea80000300800 */
[----:B------:R-:W4:Y:S01]  /*21bb0*/  LDL.LU R28, [R1+0x22dc] ;  /* 0x0022dc00011c7983 */ /* 0x000f220000300800 */
[----:B---3--:R-:W-:-:S03]  /*21bc0*/  IMAD.MOV.U32 R27, RZ, RZ, R29 ;  /* 0x000000ffff1b7224 */ /* 0x008fc600078e001d */
[----:B------:R-:W3:Y:S04]  /*21bd0*/  LDL.LU R29, [R1+0x22d8] ;  /* 0x0022d800011d7983 */ /* 0x000ee80000300800 */
[----:B------:R-:W2:Y:S04]  /*21be0*/  LDL.LU.64 R18, [R1+0x22d0] ;  /* 0x0022d00001127983 */ /* 0x000ea80000300a00 */
[----:B------:R-:W-:Y:S04]  /*21bf0*/  STL.64 [R1+0x2e0], R12 ;  /* 0x0002e00c01007387 */ /* 0x000fe80000100a00 */
[----:B------:R0:W-:Y:S04]  /*21c00*/  STL.64 [R1+0x2e8], R14 ;  /* 0x0002e80e01007387 */ /* 0x0001e80000100a00 */
[----:B0-----:R-:W4:Y:S02]  /*21c10*/  LDL.LU.64 R14, [R1+0x22c8] ;  /* 0x0022c800010e7983 */ /* 0x001f240000300a00 */
[----:B----4-:R-:W-:Y:S02]  /*21c20*/  HMMA.16816.F32.BF16 R20, R20, R14, R4 ;  /* 0x0000000e1414723c */ /* 0x010fe40000041804 */
[----:B------:R-:W2:Y:S04]  /*21c30*/  LDL.LU.64 R6, [R1+0x22c0] ;  /* 0x0022c00001067983 */ /* 0x000ea80000300a00 */
[----:B------:R-:W2:-:S15]  /*21c40*/  LDL.LU.64 R4, [R1+0x22b8] ;  /* 0x0022b80001047983 */ /* 0x000e9e0000300a00 */
[----:B------:R-:W-:-:S02]  /*21c50*/  NOP ;  /* 0x0000000000007918 */ /* 0x000fc40000000000 */
[----:B------:R0:W-:Y:S04]  /*21c60*/  STL.64 [R1+0x2088], R22 ;  /* 0x0020881601007387 */ /* 0x0001e80000100a00 */
[----:B------:R-:W-:Y:S01]  /*21c70*/  STL.64 [R1+0x2080], R20 ;  /* 0x0020801401007387 */ /* 0x000fe20000100a00 */
[----:B0-----:R-:W-:Y:S02]  /*21c80*/  IMAD.MOV.U32 R22, RZ, RZ, R2 ;  /* 0x000000ffff167224 */ /* 0x001fe400078e0002 */
[----:B------:R-:W-:Y:S01]  /*21c90*/  IMAD.MOV.U32 R23, RZ, RZ, R0 ;  /* 0x000000ffff177224 */ /* 0x000fe200078e0000 */
[----:B--2---:R-:W-:Y:S01]  /*21ca0*/  HMMA.16816.F32.BF16 R16, R4, R18, R8 ;  /* 0x000000120410723c */ /* 0x004fe20000041808 */
[----:B------:R-:W2:Y:S04]  /*21cb0*/  LDL.LU.64 R10, [R1+0x22b0] ;  /* 0x0022b000010a7983 */ /* 0x000ea80000300a00 */
[----:B------:R-:W2:-:S15]  /*21cc0*/  LDL.LU.64 R8, [R1+0x22a8] ;  /* 0x0022a80001087983 */ /* 0x000e9e0000300a00 */
[----:B------:R-:W-:-:S03]  /*21cd0*/  NOP ;  /* 0x0000000000007918 */ /* 0x000fc60000000000 */
[----:B------:R2:W-:Y:S01]  /*21ce0*/  STL.64 [R1+0x370], R16 ;  /* 0x0003701001007387 */ /* 0x0005e20000100a00 */
[----:B------:R-:W-:Y:S02]  /*21cf0*/  IMAD.MOV.U32 R2, RZ, RZ, R18 ;  /* 0x000000ffff027224 */ /* 0x000fe400078e0012 */
[----:B------:R-:W-:Y:S02]  /*21d00*/  IMAD.MOV.U32 R0, RZ, RZ, R19 ;  /* 0x000000ffff007224 */ /* 0x000fe400078e0013 */
[----:B------:R-:W2:Y:S04]  /*21d10*/  LDL.LU.64 R18, [R1+0x22a0] ;  /* 0x0022a00001127983 */ /* 0x000ea80000300a00 */
[----:B------:R-:W-:Y:S04]  /*21d20*/  STL [R1+0x205c], R0 ;  /* 0x00205c0001007387 */ /* 0x000fe80000100800 */
[----:B------:R-:W-:Y:S01]  /*21d30*/  STL [R1+0x2058], R2 ;  /* 0x0020580201007387 */ /* 0x000fe20000100800 */
[----:B--2---:R-:W-:Y:S03]  /*21d40*/  HMMA.16816.F32.BF16 R16, R4, R18, R8 ;  /* 0x000000120410723c */ /* 0x004fe60000041808 */
[----:B------:R-:W2:-:S15]  /*21d50*/  LDL.LU.64 R10, [R1+0x2298] ;  /* 0x00229800010a7983 */ /* 0x000e9e0000300a00 */
[----:B------:R-:W-:-:S05]  /*21d60*/  NOP ;  /* 0x0000000000007918 */ /* 0x000fca0000000000 */
[----:B------:R-:W-:Y:S04]  /*21d70*/  STL.64 [R1+0x360], R16 ;  /* 0x0003601001007387 */ /* 0x000fe80000100a00 */
[----:B------:R-:W-:Y:S04]  /*21d80*/  STL.64 [R1+0x368], R18 ;  /* 0x0003681201007387 */ /* 0x000fe80000100a00 */
[----:B------:R-:W0:Y:S04]  /*21d90*/  LDSM.16.MT88.4 R16, [R3+UR4+0x1080] ;  /* 0x001080040310783b */ /* 0x000e280008004200 */
[----:B0-----:R0:W-:Y:S04]  /*21da0*/  STL.64 [R1+0x21a0], R18 ;  /* 0x0021a01201007387 */ /* 0x0011e80000100a00 */
[----:B------:R-:W-:Y:S04]  /*21db0*/  STL.64 [R1+0x2198], R16 ;  /* 0x0021981001007387 */ /* 0x000fe80000100a00 */
[----:B0-----:R-:W4:Y:S01]  /*21dc0*/  LDL.LU.64 R18, [R1+0x68] ;  /* 0x0000680001127983 */ /* 0x001f220000300a00 */
[----:B--2---:R-:W-:Y:S03]  /*21dd0*/  HMMA.16816.F32.BF16 R8, R4, R10, R24 ;  /* 0x0000000a0408723c */ /* 0x004fe60000041818 */
[----:B------:R-:W2:Y:S04]  /*21de0*/  LDL.LU.64 R26, [R1+0x2290] ;  /* 0x00229000011a7983 */ /* 0x000ea80000300a00 */
[----:B------:R-:W2:-:S15]  /*21df0*/  LDL.LU.64 R24, [R1+0x2288] ;  /* 0x0022880001187983 */ /* 0x000e9e0000300a00 */
[----:B------:R-:W-:-:S01]  /*21e00*/  NOP ;  /* 0x0000000000007918 */ /* 0x000fc20000000000 */
[----:B------:R-:W-:Y:S04]  /*21e10*/  STL.64 [R1+0x350], R8 ;  /* 0x0003500801007387 */ /* 0x000fe80000100a00 */
[----:B------:R0:W-:Y:S01]  /*21e20*/  STL [R1+0x358], R10 ;  /* 0x0003580a01007387 */ /* 0x0001e20000100800 */
[----:B------:R-:W-:-:S03]  /*21e30*/  IMAD.MOV.U32 R3, RZ, RZ, R11 ;  /* 0x000000ffff037224 */ /* 0x000fc600078e000b */
[----:B0-----:R-:W3:Y:S04]  /*21e40*/  LDL.LU.64 R10, [R1+0x2280] ;  /* 0x00228000010a7983 */ /* 0x001ee80000300a00 */
[----:B------:R-:W3:Y:S04]  /*21e50*/  LDL.LU.64 R8, [R1+0x2278] ;  /* 0x0022780001087983 */ /* 0x000ee80000300a00 */
[----:B------:R-:W-:Y:S01]  /*21e60*/  STL [R1+0x2060], R3 ;  /* 0x0020600301007387 */ /* 0x000fe20000100800 */
[----:B---3--:R-:W-:-:S15]  /*21e70*/  HMMA.16816.F32.BF16 R8, R4, R22, R8 ;  /* 0x000000160408723c */ /* 0x008fde0000041808 */
[----:B------:R-:W-:-:S08]  /*21e80*/  NOP ;  /* 0x0000000000007918 */ /* 0x000fd00000000000 */
[----:B------:R-:W-:Y:S04]  /*21e90*/  STL.64 [R1+0x3b0], R8 ;  /* 0x0003b00801007387 */ /* 0x000fe80000100a00 */
[----:B------:R0:W-:Y:S04]  /*21ea0*/  STL.64 [R1+0x3b8], R10 ;  /* 0x0003b80a01007387 */ /* 0x0001e80000100a00 */
[----:B0-----:R-:W2:Y:S04]  /*21eb0*/  LDL.LU.64 R10, [R1+0x2270] ;  /* 0x00227000010a7983 */ /* 0x001ea80000300a00 */
[----:B------:R0:W-:Y:S04]  /*21ec0*/  STL.64 [R1+0x21e8], R22 ;  /* 0x0021e81601007387 */ /* 0x0001e80000100a00 */
[----:B0-----:R-:W3:Y:S01]  /*21ed0*/  LDL.LU.64 R22, [R1+0x48] ;  /* 0x0000480001167983 */ /* 0x001ee20000300a00 */
[----:B--2---:R-:W-:Y:S03]  /*21ee0*/  HMMA.16816.F32.BF16 R8, R4, R10, R24 ;  /* 0x0000000a0408723c */ /* 0x004fe60000041818 */
[----:B------:R-:W2:-:S15]  /*21ef0*/  LDL.LU.64 R26, [R1+0x2268] ;  /* 0x00226800011a7983 */ /* 0x000e9e0000300a00 */
[----:B------:R-:W-:-:S05]  /*21f00*/  NOP ;  /* 0x0000000000007918 */ /* 0x000fca0000000000 */
[----:B------:R-:W-:Y:S04]  /*21f10*/  STL.64 [R1+0x3a0], R8 ;  /* 0x0003a00801007387 */ /* 0x000fe80000100a00 */
[----:B------:R0:W-:Y:S04]  /*21f20*/  STL.64 [R1+0x3a8], R10 ;  /* 0x0003a80a01007387 */ /* 0x0001e80000100a00 */
[----:B0-----:R-:W2:Y:S04]  /*21f30*/  LDL.LU.64 R10, [R1+0x2260] ;  /* 0x00226000010a7983 */ /* 0x001ea80000300a00 */
[----:B------:R-:W2:Y:S02]  /*21f40*/  LDL.LU.64 R8, [R1+0x2258] ;  /* 0x0022580001087983 */ /* 0x000ea40000300a00 */
[----:B--2---:R-:W-:-:S15]  /*21f50*/  HMMA.16816.F32.BF16 R8, R4, R26, R8 ;  /* 0x0000001a0408723c */ /* 0x004fde0000041808 */
[----:B------:R-:W-:-:S08]  /*21f60*/  NOP ;  /* 0x0000000000007918 */ /* 0x000fd00000000000 */
[----:B------:R-:W-:Y:S04]  /*21f70*/  STL.64 [R1+0x390], R8 ;  /* 0x0003900801007387 */ /* 0x000fe80000100a00 */
[----:B------:R0:W-:Y:S04]  /*21f80*/  STL.64 [R1+0x398], R10 ;  /* 0x0003980a01007387 */ /* 0x0001e80000100a00 */
[----:B0-----:R-:W4:Y:S04]  /*21f90*/  LDL.LU.64 R10, [R1+0x2250] ;  /* 0x00225000010a7983 */ /* 0x001f280000300a00 */
[----:B------:R-:W4:Y:S02]  /*21fa0*/  LDL.LU.64 R8, [R1+0x2248] ;  /* 0x0022480001087983 */ /* 0x000f240000300a00 */
[----:B----4-:R-:W-:-:S15]  /*21fb0*/  HMMA.16816.F32.BF16 R8, R4, R18, R8 ;  /* 0x000000120408723c */ /* 0x010fde0000041808 */
[----:B------:R-:W-:-:S08]  /*21fc0*/  NOP ;  /* 0x0000000000007918 */ /* 0x000fd00000000000 */
[----:B------:R0:W-:Y:S01]  /*21fd0*/  STL.64 [R1+0x388], R10 ;  /* 0x0003880a01007387 */ /* 0x0001e20000100a00 */
[----:B------:R-:W-:Y:S02]  /*21fe0*/  IMAD.MOV.U32 R24, RZ, RZ, R8 ;  /* 0x000000ffff187224 */ /* 0x000fe400078e0008 */
[----:B------:R-:W-:Y:S01]  /*21ff0*/  IMAD.MOV.U32 R25, RZ, RZ, R9 ;  /* 0x000000ffff197224 */ /* 0x000fe200078e0009 */
[----:B0-----:R-:W2:Y:S04]  /*22000*/  LDL.LU.64 R10, [R1+0x2240] ;  /* 0x00224000010a7983 */ /* 0x001ea80000300a00 */
[----:B------:R-:W2:Y:S04]  /*22010*/  LDL.LU.64 R8, [R1+0x2238] ;  /* 0x0022380001087983 */ /* 0x000ea80000300a00 */
[----:B------:R-:W-:Y:S04]  /*22020*/  STL.64 [R1+0x21f0], R18 ;  /* 0x0021f01201007387 */ /* 0x000fe80000100a00 */
[----:B------:R-:W-:Y:S04]  /*22030*/  STL [R1+0x1f8c], R25 ;  /* 0x001f8c1901007387 */ /* 0x000fe80000100800 */
[----:B------:R0:W-:Y:S04]  /*22040*/  STL [R1+0x1f88], R24 ;  /* 0x001f881801007387 */ /* 0x0001e80000100800 */
[----:B------:R1:W-:Y:S01]  /*22050*/  STL.64 [R1+0x2208], R26 ;  /* 0x0022081a01007387 */ /* 0x0003e20000100a00 */
[----:B------:R-:W-:-:S02]  /*22060*/  IMAD.MOV.U32 R16, RZ, RZ, R14 ;  /* 0x000000ffff107224 */ /* 0x000fc400078e000e */
[----:B------:R-:W-:Y:S01]  /*22070*/  IMAD.MOV.U32 R3, RZ, RZ, R15 ;  /* 0x000000ffff037224 */ /* 0x000fe200078e000f */
[----:B0-----:R-:W3:Y:S04]  /*22080*/  LDL.LU R24, [R1+0xf0] ;  /* 0x0000f00001187983 */ /* 0x001ee80000300800 */
[----:B------:R-:W3:Y:S04]  /*22090*/  LDL.LU R25, [R1+0xf4] ;  /* 0x0000f40001197983 */ /* 0x000ee80000300800 */
[----:B-1----:R-:W3:Y:S04]  /*220a0*/  LDL.LU R26, [R1+0xf8] ;  /* 0x0000f800011a7983 */ /* 0x002ee80000300800 */
[----:B------:R-:W3:Y:S01]  /*220b0*/  LDL.LU R27, [R1+0xfc] ;  /* 0x0000fc00011b7983 */ /* 0x000ee20000300800 */
[----:B--2---:R-:W-:-:S15]  /*220c0*/  HMMA.16816.F32.BF16 R4, R4, R14, R8 ;  /* 0x0000000e0404723c */ /* 0x004fde0000041808 */
[----:B------:R-:W-:-:S08]  /*220d0*/  NOP ;  /* 0x0000000000007918 */ /* 0x000fd00000000000 */
[----:B------:R-:W-:Y:S04]  /*220e0*/  STL.64 [R1+0x300], R4 ;  /* 0x0003000401007387 */ /* 0x000fe80000100a00 */
[----:B------:R-:W-:Y:S04]  /*220f0*/  STL.64 [R1+0x308], R6 ;  /* 0x0003080601007387 */ /* 0x000fe80000100a00 */
[----:B------:R-:W3:Y:S04]  /*22100*/  LDL.LU.64 R14, [R1+0x2230] ;  /* 0x00223000010e7983 */ /* 0x000ee80000300a00 */
[----:B------:R-:W3:Y:S01]  /*22110*/  LDL.LU.64 R12, [R1+0x2228] ;  /* 0x00222800010c7983 */ /* 0x000ee20000300a00 */
[----:B------:R-:W0:Y:S02]  /*22120*/  S2R R21, SR_TID.X ;  /* 0x0000000000157919 */ /* 0x000e240000002100 */
[C---:B0-----:R-:W-:Y:S01]  /*22130*/  LOP3.LUT R0, R21.reuse, 0x7, RZ, 0xc0, !PT ;  /* 0x0000000715007812 */ /* 0x041fe200078ec0ff */
[----:B------:R-:W-:-:S04]  /*22140*/  IMAD.SHL.U32 R2, R21, 0x2, RZ ;  /* 0x0000000215027824 */ /* 0x000fc800078e00ff */
[----:B------:R-:W-:-:S05]  /*22150*/  IMAD R0, R0, 0x110, RZ ;  /* 0x0000011000007824 */ /* 0x000fca00078e02ff */
[----:B------:R-:W-:-:S04]  /*22160*/  LOP3.LUT R0, R0, 0x30, R2, 0x78, !PT ;  /* 0x0000003000007812 */ /* 0x000fc800078e7802 */
[----:B------:R-:W-:Y:S01]  /*22170*/  LOP3.LUT R0, R0, 0x40, RZ, 0x3c, !PT ;  /* 0x0000004000007812 */ /* 0x000fe200078e3cff */
[----:B---3--:R-:W-:-:S15]  /*22180*/  HMMA.16816.F32.BF16 R8, R12, R22, R24 ;  /* 0x000000160c08723c */ /* 0x008fde0000041818 */
[----:B------:R-:W-:-:S08]  /*22190*/  NOP ;  /* 0x0000000000007918 */ /* 0x000fd00000000000 */
[----:B------:R-:W-:Y:S04]  /*221a0*/  STL.64 [R1+0xd0], R8 ;  /* 0x0000d00801007387 */ /* 0x000fe80000100a00 */
[----:B------:R-:W-:Y:S04]  /*221b0*/  STL.64 [R1+0xd8], R10 ;  /* 0x0000d80a01007387 */ /* 0x000fe80000100a00 */
[----:B------:R-:W0:Y:S04]  /*221c0*/  LDSM.16.MT88.4 R8, [R29+UR4+0x2000] ;  /* 0x002000041d08783b */ /* 0x000e280008004200 */
[----:B------:R-:W-:Y:S04]  /*221d0*/  STL.64 [R1+0x2220], R14 ;  /* 0x0022200e01007387 */ /* 0x000fe80000100a00 */
[----:B------:R-:W-:Y:S04]  /*221e0*/  STL.64 [R1+0x2218], R12 ;  /* 0x0022180c01007387 */ /* 0x000fe80000100a00 */
[----:B------:R-:W1:Y:S04]  /*221f0*/  LDSM.16.M88.4 R12, [R0+UR4+0x8000] ;  /* 0x00800004000c783b */ /* 0x000e680008000200 */
[----:B0-----:R0:W-:Y:S04]  /*22200*/  STL.64 [R1+0x2118], R10 ;  /* 0x0021180a01007387 */ /* 0x0011e80000100a00 */
[----:B------:R-:W-:Y:S04]  /*22210*/  STL.64 [R1+0x2110], R8 ;  /* 0x0021100801007387 */ /* 0x000fe80000100a00 */
[----:B------:R-:W2:Y:S04]  /*22220*/  LDL.LU R24, [R1+0x170] ;  /* 0x0001700001187983 */ /* 0x000ea80000300800 */
[----:B-1----:R-:W-:Y:S04]  /*22230*/  STL.64 [R1+0xc0], R12 ;  /* 0x0000c00c01007387 */ /* 0x002fe80000100a00 */
[----:B------:R-:W-:Y:S04]  /*22240*/  STL.64 [R1+0xc8], R14 ;  /* 0x0000c80e01007387 */ /* 0x000fe80000100a00 */
[----:B------:R-:W1:Y:S04]  /*22250*/  LDSM.16.M88.4 R12, [R0+UR4+0x8800] ;  /* 0x00880004000c783b */ /* 0x000e680008000200 */
[----:B------:R-:W2:Y:S04]  /*22260*/  LDL.LU R25, [R1+0x174] ;  /* 0x0001740001197983 */ /* 0x000ea80000300800 */
[----:B------:R-:W2:Y:S04]  /*22270*/  LDL.LU R26, [R1+0x178] ;  /* 0x00017800011a7983 */ /* 0x000ea80000300800 */
[----:B------:R-:W2:Y:S01]  /*22280*/  LDL.LU R27, [R1+0x17c] ;  /* 0x00017c00011b7983 */ /* 0x000ea20000300800 */
[----:B0-----:R-:W-:-:S03]  /*22290*/  IMAD.MOV.U32 R10, RZ, RZ, R16 ;  /* 0x000000ffff0a7224 */ /* 0x001fc600078e0010 */
[----:B------:R-:W3:Y:S04]  /*222a0*/  LDL.LU R16, [R1+0x180] ;  /* 0x0001800001107983 */ /* 0x000ee80000300800 */
[----:B-1----:R-:W-:Y:S04]  /*222b0*/  STL.64 [R1+0xb0], R12 ;  /* 0x0000b00c01007387 */ /* 0x002fe80000100a00 */
[----:B------:R-:W-:Y:S04]  /*222c0*/  STL.64 [R1+0xb8], R14 ;  /* 0x0000b80e01007387 */ /* 0x000fe80000100a00 */
[----:B------:R-:W3:Y:S04]  /*222d0*/  LDL.LU R17, [R1+0x184] ;  /* 0x0001840001117983 */ /* 0x000ee80000300800 */
[----:B------:R-:W4:Y:S04]  /*222e0*/  LDL.LU R18, [R1+0x188] ;  /* 0x0001880001127983 */ /* 0x000f280000300800 */
[----:B------:R-:W4:Y:S04]  /*222f0*/  LDL.LU R19, [R1+0x18c] ;  /* 0x00018c0001137983 */ /* 0x000f280000300800 */
[----:B------:R-:W0:Y:S01]  /*22300*/  LDSM.16.M88.4 R12, [R0+UR4+0x9000] ;  /* 0x00900004000c783b */ /* 0x000e220008000200 */
[----:B------:R-:W-:-:S02]  /*22310*/  IMAD.MOV.U32 R5, RZ, RZ, R22 ;  /* 0x000000ffff057224 */ /* 0x000fc400078e0016 */
[----:B------:R-:W-:Y:S02]  /*22320*/  IMAD.MOV.U32 R4, RZ, RZ, R23 ;  /* 0x000000ffff047224 */ /* 0x000fe400078e0017 */
[----:B------:R-:W-:Y:S01]  /*22330*/  IMAD.MOV.U32 R11, RZ, RZ, R3 ;  /* 0x000000ffff0b7224 */ /* 0x000fe200078e0003 */
[----:B0-----:R-:W-:Y:S01]  /*22340*/  MOV R9, R12 ;  /* 0x0000000c00097202 */ /* 0x001fe20000000f00 */
[----:B------:R-:W-:Y:S01]  /*22350*/  IMAD.MOV.U32 R8, RZ, RZ, R13 ;  /* 0x000000ffff087224 */ /* 0x000fe200078e000d */
[----:B----4-:R0:W-:Y:S04]  /*22360*/  STL.64 [R1+0x2200], R18 ;  /* 0x0022001201007387 */ /* 0x0101e80000100a00 */
[----:B---3--:R-:W-:Y:S04]  /*22370*/  STL.64 [R1+0x21f8], R16 ;  /* 0x0021f81001007387 */ /* 0x008fe80000100a00 */
[----:B0-----:R-:W2:Y:S04]  /*22380*/  LDL.LU.64 R18, [R1+0x38] ;  /* 0x0000380001127983 */ /* 0x001ea80000300a00 */
[----:B------:R-:W3:Y:S04]  /*22390*/  LDL.LU.64 R22, [R1+0x28] ;  /* 0x0000280001167983 */ /* 0x000ee80000300a00 */
[----:B------:R-:W-:Y:S04]  /*223a0*/  STL.64 [R1+0xa0], R12 ;  /* 0x0000a00c01007387 */ /* 0x000fe80000100a00 */
[----:B------:R0:W-:Y:S04]  /*223b0*/  STL.64 [R1+0xa8], R14 ;  /* 0x0000a80e01007387 */ /* 0x0001e80000100a00 */
[----:B0-----:R-:W2:Y:S04]  /*223c0*/  LDL.LU.64 R14, [R1+0x2220] ;  /* 0x00222000010e7983 */ /* 0x001ea80000300a00 */
[----:B------:R-:W2:Y:S04]  /*223d0*/  LDL.LU.64 R12, [R1+0x2218] ;  /* 0x00221800010c7983 */ /* 0x000ea80000300a00 */
[----:B------:R-:W-:Y:S04]  /*223e0*/  STL.64 [R1+0x21b0], R10 ;  /* 0x0021b00a01007387 */ /* 0x000fe80000100a00 */
[----:B------:R0:W-:Y:S04]  /*223f0*/  STL.64 [R1+0x21a8], R8 ;  /* 0x0021a80801007387 */ /* 0x0001e80000100a00 */
[----:B0-----:R-:W4:Y:S04]  /*22400*/  LDL.LU R8, [R1+0x1b0] ;  /* 0x0001b00001087983 */ /* 0x001f280000300800 */
[----:B------:R-:W4:Y:S04]  /*22410*/  LDL.LU R9, [R1+0x1b4] ;  /* 0x0001b40001097983 */ /* 0x000f280000300800 */
[----:B------:R-:W3:Y:S01]  /*22420*/  LDL.LU R10, [R1+0x1b8] ;  /* 0x0001b800010a7983 */ /* 0x000ee20000300800 */
[----:B------:R-:W-:-:S03]  /*22430*/  IMAD.MOV.U32 R11, RZ, RZ, R28 ;  /* 0x000000ffff0b7224 */ /* 0x000fc600078e001c */
[----:B------:R-:W2:Y:S04]  /*22440*/  LDL.LU R28, [R1+0x2210] ;  /* 0x00221000011c7983 */ /* 0x000ea80000300800 */
[----:B---3--:R-:W-:Y:S04]  /*22450*/  STL.64 [R1+0x21c0], R10 ;  /* 0x0021c00a01007387 */ /* 0x008fe80000100a00 */
[----:B----4-:R0:W-:Y:S04]  /*22460*/  STL.64 [R1+0x21b8], R8 ;  /* 0x0021b80801007387 */ /* 0x0101e80000100a00 */
[----:B0-----:R-:W3:Y:S04]  /*22470*/  LDL.LU R8, [R1+0x1a0] ;  /* 0x0001a00001087983 */ /* 0x001ee80000300800 */
[----:B------:R-:W3:Y:S04]  /*22480*/  LDL.LU R9, [R1+0x1a4] ;  /* 0x0001a40001097983 */ /* 0x000ee80000300800 */
[----:B------:R-:W4:Y:S04]  /*22490*/  LDL.LU R10, [R1+0x1a8] ;  /* 0x0001a800010a7983 */ /* 0x000f280000300800 */
[----:B------:R-:W4:Y:S01]  /*224a0*/  LDL.LU R11, [R1+0x1ac] ;  /* 0x0001ac00010b7983 */ /* 0x000f220000300800 */
[----:B--2---:R-:W-:Y:S06]  /*224b0*/  HMMA.16816.F32.BF16 R24, R12, R18, R24 ;  /* 0x000000120c18723c */ /* 0x004fec0000041818 */
[----:B------:R-:W-:-:S02]  /*224c0*/  IMAD.MOV.U32 R7, RZ, RZ, R18 ;  /* 0x000000ffff077224 */ /* 0x000fc400078e0012 */
[----:B------:R-:W-:Y:S02]  /*224d0*/  IMAD.MOV.U32 R6, RZ, RZ, R19 ;  /* 0x000000ffff067224 */ /* 0x000fe400078e0013 */
[----:B------:R-:W0:Y:S04]  /*224e0*/  LDSM.16.M88.4 R16, [R0+UR4+0x9800] ;  /* 0x009800040010783b */ /* 0x000e280008000200 */
[----:B----4-:R-:W-:Y:S04]  /*224f0*/  STL.64 [R1+0x21e0], R10 ;  /* 0x0021e00a01007387 */ /* 0x010fe80000100a00 */
[----:B---3--:R1:W-:Y:S04]  /*22500*/  STL.64 [R1+0x21d8], R8 ;  /* 0x0021d80801007387 */ /* 0x0083e80000100a00 */
[----:B-1----:R-:W2:Y:S04]  /*22510*/  LDL.LU R8, [R1+0x190] ;  /* 0x0001900001087983 */ /* 0x002ea80000300800 */
[----:B------:R-:W2:Y:S04]  /*22520*/  LDL.LU R9, [R1+0x194] ;  /* 0x0001940001097983 */ /* 0x000ea80000300800 */
[----:B------:R-:W2:Y:S04]  /*22530*/  LDL.LU R10, [R1+0x198] ;  /* 0x00019800010a7983 */ /* 0x000ea80000300800 */
[----:B------:R-:W-:Y:S04]  /*22540*/  STL.64 [R1+0x100], R24 ;  /* 0x0001001801007387 */ /* 0x000fe80000100a00 */
[----:B------:R1:W-:Y:S04]  /*22550*/  STL.64 [R1+0x108], R26 ;  /* 0x0001081a01007387 */ /* 0x0003e80000100a00 */
[----:B-1----:R-:W3:Y:S04]  /*22560*/  LDL.LU.64 R26, [R1+0x2208] ;  /* 0x00220800011a7983 */ /* 0x002ee80000300a00 */
[----:B------:R1:W-:Y:S04]  /*22570*/  STL.64 [R1+0x21d0], R6 ;  /* 0x0021d00601007387 */ /* 0x0003e80000100a00 */
[----:B------:R-:W-:Y:S01]  /*22580*/  STL.64 [R1+0x21c8], R4 ;  /* 0x0021c80401007387 */ /* 0x000fe20000100a00 */
[----:B0-----:R-:W-:-:S02]  /*22590*/  IMAD.MOV.U32 R25, RZ, RZ, R16 ;  /* 0x000000ffff197224 */ /* 0x001fc400078e0010 */
[----:B------:R-:W-:Y:S01]  /*225a0*/  IMAD.MOV.U32 R24, RZ, RZ, R17 ;  /* 0x000000ffff187224 */ /* 0x000fe200078e0011 */
[----:B-1----:R-:W4:Y:S04]  /*225b0*/  LDL.LU.64 R6, [R1+0x8] ;  /* 0x0000080001067983 */ /* 0x002f280000300a00 */
[----:B------:R-:W-:Y:S04]  /*225c0*/  STL.64 [R1+0x90], R16 ;  /* 0x0000901001007387 */ /* 0x000fe80000100a00 */
[----:B------:R-:W-:Y:S04]  /*225d0*/  STL.64 [R1+0x98], R18 ;  /* 0x0000981201007387 */ /* 0x000fe80000100a00 */
[----:B------:R-:W0:Y:S04]  /*225e0*/  LDSM.16.M88.4 R16, [R0+UR4+0xa000] ;  /* 0x00a000040010783b */ /* 0x000e280008000200 */
[----:B0-----:R-:W-:Y:S04]  /*225f0*/  STL.64 [R1+0x80], R16 ;  /* 0x0000801001007387 */ /* 0x001fe80000100a00 */
[----:B------:R0:W-:Y:S04]  /*22600*/  STL.64 [R1+0x88], R18 ;  /* 0x0000881201007387 */ /* 0x0001e80000100a00 */
[----:B0-----:R-:W2:Y:S04]  /*22610*/  LDL.LU.64 R18, [R1+0x2200] ;  /* 0x0022000001127983 */ /* 0x001ea80000300a00 */
[----:B------:R-:W2:Y:S02]  /*22620*/  LDL.LU.64 R16, [R1+0x21f8] ;  /* 0x0021f80001107983 */ /* 0x000ea40000300a00 */
[----:B--2---:R-:W-:-:S15]  /*22630*/  HMMA.16816.F32.BF16 R16, R12, R22, R16 ;  /* 0x000000160c10723c */ /* 0x004fde0000041810 */
[----:B------:R-:W-:-:S08]  /*22640*/  NOP ;  /* 0x0000000000007918 */ /* 0x000fd00000000000 */
[----:B------:R0:W-:Y:S02]  /*22650*/  STL.64 [R1+0x110], R16 ;  /* 0x0001101001007387 */ /* 0x0001e40000100a00 */
[----:B0-----:R-:W-:Y:S02]  /*22660*/  IMAD.MOV.U32 R17, RZ, RZ, R22 ;  /* 0x000000ffff117224 */ /* 0x001fe400078e0016 */
[----:B------:R-:W-:Y:S02]  /*22670*/  IMAD.MOV.U32 R16, RZ, RZ, R23 ;  /* 0x000000ffff107224 */ /* 0x000fe400078e0017 */
[----:B------:R-:W0:Y:S04]  /*22680*/  LDSM.16.M88.4 R20, [R0+UR4+0xa800] ;  /* 0x00a800040014783b */ /* 0x000e280008000200 */
[----:B------:R1:W-:Y:S04]  /*22690*/  STL.64 [R1+0x118], R18 ;  /* 0x0001181201007387 */ /* 0x0003e80000100a00 */
[----:B-1----:R-:W2:Y:S04]  /*226a0*/  LDL.LU.64 R18, [R1+0x21f0] ;  /* 0x0021f00001127983 */ /* 0x002ea80000300a00 */
[----:B0-----:R-:W-:Y:S04]  /*226b0*/  STL.64 [R1+0x70], R20 ;  /* 0x0000701401007387 */ /* 0x001fe80000100a00 */
[----:B------:R-:W-:Y:S04]  /*226c0*/  STL.64 [R1+0x78], R22 ;  /* 0x0000781601007387 */ /* 0x000fe80000100a00 */
[----:B------:R-:W0:Y:S04]  /*226d0*/  LDSM.16.M88.4 R20, [R0+UR4+0xb000] ;  /* 0x00b000040014783b */ /* 0x000e280008000200 */
[----:B0-----:R-:W-:Y:S04]  /*226e0*/  STL.64 [R1+0x150], R20 ;  /* 0x0001501401007387 */ /* 0x001fe80000100a00 */
[----:B------:R0:W-:Y:S04]  /*226f0*/  STL.64 [R1+0x158], R22 ;  /* 0x0001581601007387 */ /* 0x0001e80000100a00 */
[----:B0-----:R-:W3:Y:S01]  /*22700*/  LDL.LU.64 R22, [R1+0x21e8] ;  /* 0x0021e80001167983 */ /* 0x001ee20000300a00 */
[----:B------:R-:W-:-:S07]  /*22710*/  IMAD.MOV.U32 R11, RZ, RZ, R28 ;  /* 0x000000ffff0b7224 */ /* 0x000fce00078e001c */
[----:B---3--:R-:W-:-:S15]  /*22720*/  HMMA.16816.F32.BF16 R8, R12, R22, R8 ;  /* 0x000000160c08723c */ /* 0x008fde0000041808 */
[----:B------:R-:W-:-:S08]  /*22730*/  NOP ;  /* 0x0000000000007918 */ /* 0x000fd00000000000 */
[----:B------:R-:W-:Y:S04]  /*22740*/  STL.64 [R1+0x200], R8 ;  /* 0x0002000801007387 */ /* 0x000fe80000100a00 */
[----:B------:R0:W-:Y:S04]  /*22750*/  STL.64 [R1+0x208], R10 ;  /* 0x0002080a01007387 */ /* 0x0001e80000100a00 */
[----:B0-----:R-:W3:Y:S04]  /*22760*/  LDL.LU.64 R10, [R1+0x21e0] ;  /* 0x0021e000010a7983 */ /* 0x001ee80000300a00 */
[----:B------:R-:W3:Y:S01]  /*22770*/  LDL.LU.64 R8, [R1+0x21d8] ;  /* 0x0021d80001087983 */ /* 0x000ee20000300a00 */
[----:B------:R-:W-:-:S03]  /*22780*/  IMAD.MOV.U32 R28, RZ, RZ, R21 ;  /* 0x000000ffff1c7224 */ /* 0x000fc600078e0015 */
[----:B------:R-:W-:Y:S04]  /*22790*/  STL.64 [R1+0x2150], R22 ;  /* 0x0021501601007387 */ /* 0x000fe80000100a00 */
[----:B------:R-:W0:Y:S04]  /*227a0*/  LDSM.16.M88.4 R20, [R0+UR4+0xb800] ;  /* 0x00b800040014783b */ /* 0x000e280008000200 */
[----:B0-----:R4:W-:Y:S04]  /*227b0*/  STL.64 [R1+0x140], R20 ;  /* 0x0001401401007387 */ /* 0x0019e80000100a00 */
[----:B------:R-:W-:Y:S01]  /*227c0*/  STL.64 [R1+0x148], R22 ;  /* 0x0001481601007387 */ /* 0x000fe20000100a00 */
[----:B----4-:R-:W-:-:S02]  /*227d0*/  IMAD.MOV.U32 R21, RZ, RZ, R6 ;  /* 0x000000ffff157224 */ /* 0x010fc400078e0006 */
[----:B------:R-:W-:Y:S01]  /*227e0*/  IMAD.MOV.U32 R20, RZ, RZ, R7 ;  /* 0x000000ffff147224 */ /* 0x000fe200078e0007 */
[----:B---3--:R-:W-:Y:S01]  /*227f0*/  HMMA.16816.F32.BF16 R8, R12, R6, R8 ;  /* 0x000000060c08723c */ /* 0x008fe20000041808 */
[----:B------:R-:W3:Y:S04]  /*22800*/  LDL.LU.64 R6, [R1+0x21d0] ;  /* 0x0021d00001067983 */ /* 0x000ee80000300a00 */
[----:B------:R-:W4:-:S15]  /*22810*/  LDL.LU.64 R4, [R1+0x21c8] ;  /* 0x0021c80001047983 */ /* 0x000f1e0000300a00 */
[----:B------:R-:W-:-:S03]  /*22820*/  NOP ;  /* 0x0000000000007918 */ /* 0x000fc60000000000 */
[----:B------:R0:W-:Y:S01]  /*22830*/  STL [R1+0x1f0], R8 ;  /* 0x0001f00801007387 */ /* 0x0001e20000100800 */
[----:B------:R-:W-:Y:S02]  /*22840*/  IMAD.MOV.U32 R0, RZ, RZ, R10 ;  /* 0x000000ffff007224 */ /* 0x000fe400078e000a */
[----:B------:R-:W-:Y:S02]  /*22850*/  IMAD.MOV.U32 R2, RZ, RZ, R11 ;  /* 0x000000ffff027224 */ /* 0x000fe400078e000b */
[----:B------:R-:W-:Y:S01]  /*22860*/  IMAD.MOV.U32 R3, RZ, RZ, R9 ;  /* 0x000000ffff037224 */ /* 0x000fe200078e0009 */
[----:B------:R-:W2:Y:S04]  /*22870*/  LDL.LU.64 R10, [R1+0x21c0] ;  /* 0x0021c000010a7983 */ /* 0x000ea80000300a00 */
[----:B0-----:R-:W2:Y:S01]  /*22880*/  LDL.LU.64 R8, [R1+0x21b8] ;  /* 0x0021b80001087983 */ /* 0x001ea20000300a00 */
[----:B------:R-:W-:-:S02]  /*22890*/  IMAD.MOV.U32 R22, RZ, RZ, R17 ;  /* 0x000000ffff167224 */ /* 0x000fc400078e0011 */
[----:B------:R-:W-:-:S05]  /*228a0*/  IMAD.MOV.U32 R23, RZ, RZ, R16 ;  /* 0x000000ffff177224 */ /* 0x000fca00078e0010 */
[----:B------:R3:W-:Y:S04]  /*228b0*/  STL.64 [R1+0x2168], R22 ;  /* 0x0021681601007387 */ /* 0x0007e80000100a00 */
[----:B------:R-:W-:Y:S04]  /*228c0*/  STL [R1+0x206c], R2 ;  /* 0x00206c0201007387 */ /* 0x000fe80000100800 */
[----:B------:R-:W-:Y:S04]  /*228d0*/  STL [R1+0x2068], R0 ;  /* 0x0020680001007387 */ /* 0x000fe80000100800 */
[----:B------:R-:W-:Y:S01]  /*228e0*/  STL [R1+0x2064], R3 ;  /* 0x0020640301007387 */ /* 0x000fe20000100800 */
[----:B---3--:R-:W-:-:S02]  /*228f0*/  IMAD.MOV.U32 R22, RZ, RZ, R7 ;  /* 0x000000ffff167224 */ /* 0x008fc400078e0007 */
[----:B------:R-:W-:Y:S01]  /*22900*/  IMAD.MOV.U32 R23, RZ, RZ, R6 ;  /* 0x000000ffff177224 */ /* 0x000fe200078e0006 */
[----:B--2---:R-:W-:-:S15]  /*22910*/  HMMA.16816.F32.BF16 R8, R12, R26, R8 ;  /* 0x0000001a0c08723c */ /* 0x004fde0000041808 */
[----:B------:R-:W-:-:S08]  /*22920*/  NOP ;  /* 0x0000000000007918 */ /* 0x000fd00000000000 */
[----:B------:R0:W-:Y:S04]  /*22930*/  STL.64 [R1+0x1e0], R8 ;  /* 0x0001e00801007387 */ /* 0x0001e80000100a00 */
[----:B------:R1:W-:Y:S04]  /*22940*/  STL.64 [R1+0x1e8], R10 ;  /* 0x0001e80a01007387 */ /* 0x0003e80000100a00 */
[----:B------:R-:W2:Y:S04]  /*22950*/  LDL R17, [R1+0x11e8] ;  /* 0x0011e80001117983 */ /* 0x000ea80000100800 */
[----:B0-----:R-:W3:Y:S04]  /*22960*/  LDL.LU R8, [R1+0x1d0] ;  /* 0x0001d00001087983 */ /* 0x001ee80000300800 */
[----:B------:R-:W3:Y:S04]  /*22970*/  LDL.LU R9, [R1+0x1d4] ;  /* 0x0001d40001097983 */ /* 0x000ee80000300800 */
[----:B-1----:R-:W3:Y:S04]  /*22980*/  LDL.LU R10, [R1+0x1d8] ;  /* 0x0001d800010a7983 */ /* 0x002ee80000300800 */
[----:B------:R-:W3:Y:S04]  /*22990*/  LDL.LU R11, [R1+0x1dc] ;  /* 0x0001dc00010b7983 */ /* 0x000ee80000300800 */
[----:B------:R-:W-:Y:S04]  /*229a0*/  STL.64 [R1+0x2180], R22 ;  /* 0x0021801601007387 */ /* 0x000fe80000100a00 */
[----:B------:R-:W-:Y:S04]  /*229b0*/  STL.64 [R1+0x2148], R26 ;  /* 0x0021481a01007387 */ /* 0x000fe80000100a00 */
[----:B------:R0:W-:Y:S04]  /*229c0*/  STL.64 [R1+0x2140], R24 ;  /* 0x0021401801007387 */ /* 0x0001e80000100a00 */
[----:B0-----:R-:W4:Y:S04]  /*229d0*/  LDL.LU R24, [R1+0x240] ;  /* 0x0002400001187983 */ /* 0x001f280000300800 */
[----:B------:R-:W4:Y:S04]  /*229e0*/  LDL.LU R25, [R1+0x244] ;  /* 0x0002440001197983 */ /* 0x000f280000300800 */
[----:B------:R-:W2:Y:S04]  /*229f0*/  LDL.LU R26, [R1+0x248] ;  /* 0x00024800011a7983 */ /* 0x000ea80000300800 */
[----:B------:R-:W2:Y:S04]  /*22a00*/  LDL.LU R27, [R1+0x24c] ;  /* 0x00024c00011b7983 */ /* 0x000ea80000300800 */
[----:B--2---:R-:W-:Y:S04]  /*22a10*/  STL.64 [R1+0x2160], R26 ;  /* 0x0021601a01007387 */ /* 0x004fe80000100a00 */
[----:B----4-:R0:W-:Y:S04]  /*22a20*/  STL.64 [R1+0x2158], R24 ;  /* 0x0021581801007387 */ /* 0x0101e80000100a00 */
[----:B0-----:R-:W2:Y:S04]  /*22a30*/  LDL.LU R24, [R1+0x230] ;  /* 0x0002300001187983 */ /* 0x001ea80000300800 */
[----:B------:R-:W2:Y:S04]  /*22a40*/  LDL.LU R25, [R1+0x234] ;  /* 0x0002340001197983 */ /* 0x000ea80000300800 */
[----:B------:R-:W4:Y:S04]  /*22a50*/  LDL.LU R26, [R1+0x238] ;  /* 0x00023800011a7983 */ /* 0x000f280000300800 */
[----:B------:R-:W4:Y:S01]  /*22a60*/  LDL.LU R27, [R1+0x23c] ;  /* 0x00023c00011b7983 */ /* 0x000f220000300800 */
[----:B------:R-:W-:-:S02]  /*22a70*/  IMAD.MOV.U32 R22, RZ, RZ, R5 ;  /* 0x000000ffff167224 */ /* 0x000fc400078e0005 */
[----:B------:R-:W-:Y:S02]  /*22a80*/  IMAD.MOV.U32 R23, RZ, RZ, R4 ;  /* 0x000000ffff177224 */ /* 0x000fe400078e0004 */
[----:B------:R-:W0:Y:S04]  /*22a90*/  LDSM.16.MT88.4 R4, [R17+UR4+0x2000] ;  /* 0x002000041104783b */ /* 0x000e280008004200 */
[----:B----4-:R-:W-:Y:S04]  /*22aa0*/  STL.64 [R1+0x2178], R26 ;  /* 0x0021781a01007387 */ /* 0x010fe80000100a00 */
[----:B--2---:R1:W-:Y:S04]  /*22ab0*/  STL.64 [R1+0x2170], R24 ;  /* 0x0021701801007387 */ /* 0x0043e80000100a00 */
[----:B-1----:R-:W2:Y:S04]  /*22ac0*/  LDL.LU R24, [R1+0x1c0] ;  /* 0x0001c00001187983 */ /* 0x002ea80000300800 */
[----:B------:R-:W2:Y:S04]  /*22ad0*/  LDL.LU R25, [R1+0x1c4] ;  /* 0x0001c40001197983 */ /* 0x000ea80000300800 */
[----:B------:R-:W4:Y:S04]  /*22ae0*/  LDL.LU R26, [R1+0x1c8] ;  /* 0x0001c800011a7983 */ /* 0x000f280000300800 */
[----:B------:R-:W4:Y:S01]  /*22af0*/  LDL.LU R27, [R1+0x1cc] ;  /* 0x0001cc00011b7983 */ /* 0x000f220000300800 */
[----:B---3--:R-:W-:Y:S06]  /*22b00*/  HMMA.16816.F32.BF16 R8, R12, R18, R8 ;  /* 0x000000120c08723c */ /* 0x008fec0000041808 */
[----:B------:R-:W-:-:S02]  /*22b10*/  IMAD.MOV.U32 R2, RZ, RZ, R18 ;  /* 0x000000ffff027224 */ /* 0x000fc400078e0012 */
[----:B------:R-:W-:Y:S01]  /*22b20*/  IMAD.MOV.U32 R0, RZ, RZ, R19 ;  /* 0x000000ffff007224 */ /* 0x000fe200078e0013 */
[----:B----4-:R-:W-:Y:S04]  /*22b30*/  STL.64 [R1+0x2190], R26 ;  /* 0x0021901a01007387 */ /* 0x010fe80000100a00 */
[----:B--2---:R1:W-:Y:S04]  /*22b40*/  STL.64 [R1+0x2188], R24 ;  /* 0x0021881801007387 */ /* 0x0043e80000100a00 */
[----:B-1----:R-:W2:Y:S04]  /*22b50*/  LDL.LU R24, [R1+0x210] ;  /* 0x0002100001187983 */ /* 0x002ea80000300800 */
[----:B------:R-:W2:Y:S04]  /*22b60*/  LDL.LU R25, [R1+0x214] ;  /* 0x0002140001197983 */ /* 0x000ea80000300800 */
[----:B------:R-:W2:Y:S04]  /*22b70*/  LDL.LU R26, [R1+0x218] ;  /* 0x00021800011a7983 */ /* 0x000ea80000300800 */
[----:B------:R-:W2:Y:S04]  /*22b80*/  LDL.LU R27, [R1+0x21c] ;  /* 0x00021c00011b7983 */ /* 0x000ea80000300800 */
[----:B0-----:R0:W-:Y:S04]  /*22b90*/  STL [R1+0x207c], R4 ;  /* 0x00207c0401007387 */ /* 0x0011e80000100800 */
[----:B------:R1:W-:Y:S04]  /*22ba0*/  STL [R1+0x2078], R5 ;  /* 0x0020780501007387 */ /* 0x0003e80000100800 */
[----:B------:R3:W-:Y:S04]  /*22bb0*/  STL [R1+0x2074], R6 ;  /* 0x0020740601007387 */ /* 0x0007e80000100800 */
[----:B------:R4:W-:Y:S04]  /*22bc0*/  STL [R1+0x2070], R7 ;  /* 0x0020700701007387 */ /* 0x0009e80000100800 */
[----:B0-----:R-:W2:Y:S04]  /*22bd0*/  LDL.LU R4, [R1+0x220] ;  /* 0x0002200001047983 */ /* 0x001ea80000300800 */
[----:B-1----:R-:W2:Y:S04]  /*22be0*/  LDL.LU R5, [R1+0x224] ;  /* 0x0002240001057983 */ /* 0x002ea80000300800 */
[----:B---3--:R-:W2:Y:S04]  /*22bf0*/  LDL.LU R6, [R1+0x228] ;  /* 0x0002280001067983 */ /* 0x008ea80000300800 */
[----:B----4-:R-:W2:Y:S04]  /*22c00*/  LDL.LU R7, [R1+0x22c] ;  /* 0x00022c0001077983 */ /* 0x010ea80000300800 */
[----:B------:R-:W-:Y:S04]  /*22c10*/  STL.64 [R1+0x1d0], R8 ;  /* 0x0001d00801007387 */ /* 0x000fe80000100a00 */
[----:B------:R0:W-:Y:S04]  /*22c20*/  STL.64 [R1+0x1d8], R10 ;  /* 0x0001d80a01007387 */ /* 0x0001e80000100a00 */
[----:B0-----:R-:W2:Y:S04]  /*22c30*/  LDL.LU.64 R10, [R1+0x21b0] ;  /* 0x0021b000010a7983 */ /* 0x001ea80000300a00 */
[----:B------:R-:W3:Y:S04]  /*22c40*/  LDL.LU.64 R8, [R1+0x21a8] ;  /* 0x0021a80001087983 */ /* 0x000ee80000300a00 */
[----:B------:R-:W4:Y:S04]  /*22c50*/  LDL.LU.64 R18, [R1+0x21a0] ;  /* 0x0021a00001127983 */ /* 0x000f280000300a00 */
[----:B------:R-:W4:Y:S01]  /*22c60*/  LDL.LU.64 R16, [R1+0x2198] ;  /* 0x0021980001107983 */ /* 0x000f220000300a00 */
[----:B--2---:R-:W-:Y:S07]  /*22c70*/  HMMA.16816.F32.BF16 R12, R12, R10, R4 ;  /* 0x0000000a0c0c723c */ /* 0x004fee0000041804 */
[----:B------:R-:W-:-:S15]  /*22c80*/  IMAD.MOV.U32 R7, RZ, RZ, R20 ;  /* 0x000000ffff077224 */ /* 0x000fde00078e0014 */
[----:B------:R-:W-:-:S01]  /*22c90*/  NOP ;  /* 0x0000000000007918 */ /* 0x000fc20000000000 */
[----:B------:R0:W-:Y:S01]  /*22ca0*/  STL [R1+0xf0], R12 ;  /* 0x0000f00c01007387 */ /* 0x0001e20000100800 */
[----:B------:R-:W-:Y:S02]  /*22cb0*/  IMAD.MOV.U32 R4, RZ, RZ, R13 ;  /* 0x000000ffff047224 */ /* 0x000fe400078e000d */
[----:B------:R-:W-:Y:S02]  /*22cc0*/  IMAD.MOV.U32 R6, RZ, RZ, R15 ;  /* 0x000000ffff067224 */ /* 0x000fe400078e000f */
[----:B------:R-:W-:Y:S01]  /*22cd0*/  IMAD.MOV.U32 R5, RZ, RZ, R14 ;  /* 0x000000ffff057224 */ /* 0x000fe200078e000e */
[----:B0-----:R-:W2:Y:S04]  /*22ce0*/  LDL.LU R12, [R1+0x290] ;  /* 0x00029000010c7983 */ /* 0x001ea80000300800 */
[----:B------:R-:W2:Y:S04]  /*22cf0*/  LDL.LU R13, [R1+0x294] ;  /* 0x00029400010d7983 */ /* 0x000ea80000300800 */
[----:B------:R-:W2:Y:S04]  /*22d00*/  LDL.LU R14, [R1+0x298] ;  /* 0x00029800010e7983 */ /* 0x000ea80000300800 */
[----:B------:R-:W2:Y:S04]  /*22d10*/  LDL.LU R15, [R1+0x29c] ;  /* 0x00029c00010f7983 */ /* 0x000ea80000300800 */
[----:B------:R-:W-:Y:S04]  /*22d20*/  STL.64 [R1+0x2128], R10 ;  /* 0x0021280a01007387 */ /* 0x000fe80000100a00 */
[----:B------:R0:W-:Y:S02]  /*22d30*/  STL [R1+0x20f0], R6 ;  /* 0x0020f00601007387 */ /* 0x0001e40000100800 */
[----:B0-----:R-:W-:-:S02]  /*22d40*/  IMAD.MOV.U32 R6, RZ, RZ, R21 ;  /* 0x000000ffff067224 */ /* 0x001fc400078e0015 */
[----:B----4-:R-:W-:Y:S01]  /*22d50*/  HMMA.16816.F32.BF16 R20, R16, R22, R24 ;  /* 0x000000161014723c */ /* 0x010fe20000041818 */
[----:B------:R-:W-:Y:S04]  /*22d60*/  STL.64 [R1+0x20e8], R4 ;  /* 0x0020e80401007387 */ /* 0x000fe80000100a00 */
[----:B------:R-:W4:Y:S04]  /*22d70*/  LDL.LU.64 R26, [R1+0x2190] ;  /* 0x00219000011a7983 */ /* 0x000f280000300a00 */
[----:B------:R-:W4:-:S14]  /*22d80*/  LDL.LU.64 R24, [R1+0x2188] ;  /* 0x0021880001187983 */ /* 0x000f1c0000300a00 */
[----:B------:R-:W-:Y:S04]  /*22d90*/  STL.64 [R1+0x270], R20 ;  /* 0x0002701401007387 */ /* 0x000fe80000100a00 */
[----:B------:R0:W-:Y:S04]  /*22da0*/  STL.64 [R1+0x278], R22 ;  /* 0x0002781601007387 */ /* 0x0001e80000100a00 */
[----:B0-----:R-:W4:Y:S02]  /*22db0*/  LDL.LU.64 R22, [R1+0x2180] ;  /* 0x0021800001167983 */ /* 0x001f240000300a00 */
[----:B----4-:R-:W-:Y:S02]  /*22dc0*/  HMMA.16816.F32.BF16 R20, R16, R22, R24 ;  /* 0x000000161014723c */ /* 0x010fe40000041818 */
[----:B------:R-:W4:Y:S04]  /*22dd0*/  LDL.LU.64 R26, [R1+0x2178] ;  /* 0x00217800011a7983 */ /* 0x000f280000300a00 */
[----:B------:R-:W4:-:S15]  /*22de0*/  LDL.LU.64 R24, [R1+0x2170] ;  /* 0x0021700001187983 */ /* 0x000f1e0000300a00 */
[----:B------:R-:W-:-:S02]  /*22df0*/  NOP ;  /* 0x0000000000007918 */ /* 0x000fc40000000000 */
        /* <DEDUP_REMOVED lines=11> */
[----:B------:R-:W2:Y:S04]  /*22eb0*/  LDL.LU.64 R26, [R1+0x2148] ;  /* 0x00214800011a7983 */ /* 0x000ea80000300a00 */
[----:B------:R-:W4:-:S15]  /*22ec0*/  LDL.LU.64 R24, [R1+0x2140] ;  /* 0x0021400001187983 */ /* 0x000f1e0000300a00 */
[----:B------:R-:W-:-:S02]  /*22ed0*/  NOP ;  /* 0x0000000000007918 */ /* 0x000fc40000000000 */
[----:B------:R0:W-:Y:S04]  /*22ee0*/  STL.64 [R1+0x240], R20 ;  /* 0x0002401401007387 */ /* 0x0001e80000100a00 */
[----:B------:R1:W-:Y:S04]  /*22ef0*/  STL.64 [R1+0x248], R22 ;  /* 0x0002481601007387 */ /* 0x0003e80000100a00 */
[----:B0-----:R-:W3:Y:S04]  /*22f00*/  LDL.LU R20, [R1+0x2e0] ;  /* 0x0002e00001147983 */ /* 0x001ee80000300800 */
[----:B------:R-:W3:Y:S04]  /*22f10*/  LDL.LU R21, [R1+0x2e4] ;  /* 0x0002e40001157983 */ /* 0x000ee80000300800 */
[----:B-1----:R-:W2:Y:S04]  /*22f20*/  LDL.LU R22, [R1+0x2e8] ;  /* 0x0002e80001167983 */ /* 0x002ea80000300800 */
[----:B------:R-:W2:Y:S04]  /*22f30*/  LDL.LU R23, [R1+0x2ec] ;  /* 0x0002ec0001177983 */ /* 0x000ea80000300800 */
[----:B--2---:R0:W-:Y:S04]  /*22f40*/  STL.64 [R1+0x2098], R22 ;  /* 0x0020981601007387 */ /* 0x0041e80000100a00 */
[----:B0-----:R-:W2:Y:S04]  /*22f50*/  LDL R23, [R1+0x11e8] ;  /* 0x0011e80001177983 */ /* 0x001ea80000100800 */
[----:B---3--:R0:W-:Y:S04]  /*22f60*/  STL.64 [R1+0x2090], R20 ;  /* 0x0020901401007387 */ /* 0x0081e80000100a00 */
[----:B0-----:R-:W3:Y:S04]  /*22f70*/  LDL.64 R20, [R1+0x70] ;  /* 0x0000700001147983 */ /* 0x001ee80000100a00 */
[----:B--2---:R-:W-:Y:S04]  /*22f80*/  STL [R1+0x20b0], R23 ;  /* 0x0020b01701007387 */ /* 0x004fe80000100800 */
[----:B---3--:R4:W-:Y:S02]  /*22f90*/  STL.64 [R1+0x20a8], R20 ;  /* 0x0020a81401007387 */ /* 0x0089e40000100a00 */
[----:B----4-:R-:W-:-:S02]  /*22fa0*/  IMAD.MOV.U32 R20, RZ, RZ, R25 ;  /* 0x000000ffff147224 */ /* 0x010fc400078e0019 */
[----:B------:R-:W-:-:S05]  /*22fb0*/  IMAD.MOV.U32 R21, RZ, RZ, R24 ;  /* 0x000000ffff157224 */ /* 0x000fca00078e0018 */
[----:B------:R0:W-:Y:S04]  /*22fc0*/  STL.64 [R1+0x20c8], R20 ;  /* 0x0020c81401007387 */ /* 0x0001e80000100a00 */
[----:B0-----:R-:W2:Y:S04]  /*22fd0*/  LDL.LU R20, [R1+0x280] ;  /* 0x0002800001147983 */ /* 0x001ea80000300800 */
[----:B------:R-:W2:Y:S04]  /*22fe0*/  LDL.LU R21, [R1+0x284] ;  /* 0x0002840001157983 */ /* 0x000ea80000300800 */
[----:B------:R-:W2:Y:S04]  /*22ff0*/  LDL.LU R22, [R1+0x288] ;  /* 0x0002880001167983 */ /* 0x000ea80000300800 */
[----:B------:R-:W2:Y:S02]  /*23000*/  LDL.LU R23, [R1+0x28c] ;  /* 0x00028c0001177983 */ /* 0x000ea40000300800 */
[----:B--2---:R-:W-:-:S15]  /*23010*/  HMMA.16816.F32.BF16 R4, R16, R6, R20 ;  /* 0x000000061004723c */ /* 0x004fde0000041814 */
[----:B------:R-:W-:-:S08]  /*23020*/  NOP ;  /* 0x0000000000007918 */ /* 0x000fd00000000000 */
[----:B------:R-:W-:Y:S04]  /*23030*/  STL [R1+0x234], R5 ;  /* 0x0002340501007387 */ /* 0x000fe80000100800 */
[----:B------:R0:W-:Y:S01]  /*23040*/  STL.64 [R1+0x238], R6 ;  /* 0x0002380601007387 */ /* 0x0001e20000100a00 */
[----:B------:R-:W-:Y:S02]  /*23050*/  IMAD.MOV.U32 R24, RZ, RZ, R4 ;  /* 0x000000ffff187224 */ /* 0x000fe400078e0004 */
[----:B0-----:R-:W-:Y:S01]  /*23060*/  HMMA.16816.F32.BF16 R4, R16, R26, R12 ;  /* 0x0000001a1004723c */ /* 0x001fe2000004180c */
[----:B------:R-:W-:Y:S02]  /*23070*/  IMAD.MOV.U32 R20, RZ, RZ, R9 ;  /* 0x000000ffff147224 */ /* 0x000fe400078e0009 */
[----:B------:R-:W-:Y:S01]  /*23080*/  IMAD.MOV.U32 R21, RZ, RZ, R8 ;  /* 0x000000ffff157224 */ /* 0x000fe200078e0008 */
[----:B------:R-:W0:Y:S04]  /*23090*/  LDSM.16.MT88.4 R12, [R29+UR4+0x2080] ;  /* 0x002080041d0c783b */ /* 0x000e280008004200 */
[----:B------:R-:W-:-:S15]  /*230a0*/  STL.64 [R1+0x20e0], R20 ;  /* 0x0020e01401007387 */ /* 0x000fde0000100a00 */
[----:B------:R1:W-:Y:S04]  /*230b0*/  STL.64 [R1+0x220], R4 ;  /* 0x0002200401007387 */ /* 0x0003e80000100a00 */
[----:B------:R2:W-:Y:S01]  /*230c0*/  STL [R1+0x228], R6 ;  /* 0x0002280601007387 */ /* 0x0005e20000100800 */
[----:B------:R-:W-:-:S03]  /*230d0*/  IMAD.MOV.U32 R25, RZ, RZ, R7 ;  /* 0x000000ffff197224 */ /* 0x000fc600078e0007 */
[----:B-1----:R-:W3:Y:S04]  /*230e0*/  LDL.LU R4, [R1+0x2a0] ;  /* 0x0002a00001047983 */ /* 0x002ee80000300800 */
[----:B------:R-:W3:Y:S04]  /*230f0*/  LDL.LU R5, [R1+0x2a4] ;  /* 0x0002a40001057983 */ /* 0x000ee80000300800 */
[----:B--2---:R-:W2:Y:S04]  /*23100*/  LDL.LU R6, [R1+0x2a8] ;  /* 0x0002a80001067983 */ /* 0x004ea80000300800 */
[----:B------:R-:W2:Y:S04]  /*23110*/  LDL.LU R7, [R1+0x2ac] ;  /* 0x0002ac0001077983 */ /* 0x000ea80000300800 */
[----:B--2---:R-:W-:Y:S04]  /*23120*/  STL.64 [R1+0x2100], R6 ;  /* 0x0021000601007387 */ /* 0x004fe80000100a00 */
[----:B---3--:R1:W-:Y:S04]  /*23130*/  STL.64 [R1+0x20f8], R4 ;  /* 0x0020f80401007387 */ /* 0x0083e80000100a00 */
[----:B-1----:R-:W2:Y:S04]  /*23140*/  LDL.64 R4, [R1+0xc0] ;  /* 0x0000c00001047983 */ /* 0x002ea80000100a00 */
[----:B--2---:R1:W-:Y:S04]  /*23150*/  STL.64 [R1+0x2120], R4 ;  /* 0x0021200401007387 */ /* 0x0043e80000100a00 */
[----:B-1----:R-:W2:Y:S04]  /*23160*/  LDL.LU R4, [R1+0x2c0] ;  /* 0x0002c00001047983 */ /* 0x002ea80000300800 */
[----:B------:R-:W2:Y:S04]  /*23170*/  LDL.LU R5, [R1+0x2c4] ;  /* 0x0002c40001057983 */ /* 0x000ea80000300800 */
[----:B------:R-:W3:Y:S04]  /*23180*/  LDL.LU R6, [R1+0x2c8] ;  /* 0x0002c80001067983 */ /* 0x000ee80000300800 */
[----:B------:R-:W3:Y:S04]  /*23190*/  LDL.LU R7, [R1+0x2cc] ;  /* 0x0002cc0001077983 */ /* 0x000ee80000300800 */
[----:B---3--:R-:W-:Y:S04]  /*231a0*/  STL.64 [R1+0x2138], R6 ;  /* 0x0021380601007387 */ /* 0x008fe80000100a00 */
[----:B--2---:R1:W-:Y:S04]  /*231b0*/  STL.64 [R1+0x2130], R4 ;  /* 0x0021300401007387 */ /* 0x0043e80000100a00 */
[----:B-1----:R-:W2:Y:S04]  /*231c0*/  LDL.LU R4, [R1+0x2d0] ;  /* 0x0002d00001047983 */ /* 0x002ea80000300800 */
[----:B------:R-:W2:Y:S04]  /*231d0*/  LDL.LU R5, [R1+0x2d4] ;  /* 0x0002d40001057983 */ /* 0x000ea80000300800 */
[----:B------:R-:W2:Y:S04]  /*231e0*/  LDL.LU R6, [R1+0x2d8] ;  /* 0x0002d80001067983 */ /* 0x000ea80000300800 */
[----:B------:R-:W2:Y:S04]  /*231f0*/  LDL.LU R7, [R1+0x2dc] ;  /* 0x0002dc0001077983 */ /* 0x000ea80000300800 */
[----:B------:R-:W3:Y:S04]  /*23200*/  LDL.64 R20, [R1+0xb0] ;  /* 0x0000b00001147983 */ /* 0x000ee80000100a00 */
[----:B---3--:R1:W-:Y:S04]  /*23210*/  STL.64 [R1+0x2108], R20 ;  /* 0x0021081401007387 */ /* 0x0083e80000100a00 */
[----:B-1----:R-:W3:Y:S04]  /*23220*/  LDL.LU R20, [R1+0x2b0] ;  /* 0x0002b00001147983 */ /* 0x002ee80000300800 */
[----:B------:R-:W3:Y:S04]  /*23230*/  LDL.LU R21, [R1+0x2b4] ;  /* 0x0002b40001157983 */ /* 0x000ee80000300800 */
[----:B------:R-:W3:Y:S04]  /*23240*/  LDL.LU R22, [R1+0x2b8] ;  /* 0x0002b80001167983 */ /* 0x000ee80000300800 */
[----:B------:R-:W3:Y:S04]  /*23250*/  LDL.LU R23, [R1+0x2bc] ;  /* 0x0002bc0001177983 */ /* 0x000ee80000300800 */
[----:B------:R1:W-:Y:S04]  /*23260*/  STL.64 [R1+0x2010], R24 ;  /* 0x0020101801007387 */ /* 0x0003e80000100a00 */
[----:B-1----:R-:W4:Y:S04]  /*23270*/  LDL.LU R24, [R1+0x120] ;  /* 0x0001200001187983 */ /* 0x002f280000300800 */
[----:B------:R-:W4:Y:S04]  /*23280*/  LDL.LU R25, [R1+0x124] ;  /* 0x0001240001197983 */ /* 0x000f280000300800 */
[----:B------:R-:W2:Y:S04]  /*23290*/  LDL.LU R26, [R1+0x128] ;  /* 0x00012800011a7983 */ /* 0x000ea80000300800 */
[----:B------:R-:W2:Y:S04]  /*232a0*/  LDL.LU R27, [R1+0x12c] ;  /* 0x00012c00011b7983 */ /* 0x000ea80000300800 */
[----:B--2---:R-:W-:Y:S04]  /*232b0*/  STL.64 [R1+0x20c0], R26 ;  /* 0x0020c01a01007387 */ /* 0x004fe80000100a00 */
[----:B----4-:R1:W-:Y:S04]  /*232c0*/  STL.64 [R1+0x20b8], R24 ;  /* 0x0020b81801007387 */ /* 0x0103e80000100a00 */
[----:B-1----:R-:W2:Y:S04]  /*232d0*/  LDL.LU R24, [R1+0x130] ;  /* 0x0001300001187983 */ /* 0x002ea80000300800 */
[----:B------:R-:W2:Y:S04]  /*232e0*/  LDL.LU R25, [R1+0x134] ;  /* 0x0001340001197983 */ /* 0x000ea80000300800 */
[----:B------:R-:W4:Y:S04]  /*232f0*/  LDL.LU R26, [R1+0x138] ;  /* 0x00013800011a7983 */ /* 0x000f280000300800 */
[----:B------:R-:W4:Y:S01]  /*23300*/  LDL.LU R27, [R1+0x13c] ;  /* 0x00013c00011b7983 */ /* 0x000f220000300800 */
        /* <DEDUP_REMOVED lines=8> */
[----:B0-----:R-:W-:Y:S04]  /*23390*/  STL.64 [R1+0x1fc0], R14 ;  /* 0x001fc00e01007387 */ /* 0x001fe80000100a00 */
[----:B------:R0:W-:Y:S04]  /*233a0*/  STL.64 [R1+0x1fb8], R12 ;  /* 0x001fb80c01007387 */ /* 0x0001e80000100a00 */
[----:B0-----:R-:W4:Y:S01]  /*233b0*/  LDL.LU.64 R12, [R1+0x140] ;  /* 0x00014000010c7983 */ /* 0x001f220000300a00 */
[C---:B------:R-:W-:Y:S03]  /*233c0*/  HMMA.16816.F32.BF16 R8, R16.reuse, R10, R4 ;  /* 0x0000000a1008723c */ /* 0x040fe60000041804 */
[----:B----4-:R0:W-:Y:S04]  /*233d0*/  STL.64 [R1+0x20a0], R12 ;  /* 0x0020a00c01007387 */ /* 0x0101e80000100a00 */
[----:B0-----:R-:W4:Y:S04]  /*233e0*/  LDL.LU R12, [R1+0x2f0] ;  /* 0x0002f000010c7983 */ /* 0x001f280000300800 */
[----:B------:R-:W4:Y:S04]  /*233f0*/  LDL.LU R13, [R1+0x2f4] ;  /* 0x0002f400010d7983 */ /* 0x000f280000300800 */
[----:B------:R-:W4:Y:S04]  /*23400*/  LDL.LU R14, [R1+0x2f8] ;  /* 0x0002f800010e7983 */ /* 0x000f280000300800 */
[----:B------:R-:W4:Y:S04]  /*23410*/  LDL.LU R15, [R1+0x2fc] ;  /* 0x0002fc00010f7983 */ /* 0x000f280000300800 */
[----:B------:R-:W3:Y:S04]  /*23420*/  LDL.LU.64 R6, [R1+0x2138] ;  /* 0x0021380001067983 */ /* 0x000ee80000300a00 */
[----:B------:R-:W3:Y:S04]  /*23430*/  LDL.LU.64 R4, [R1+0x2130] ;  /* 0x0021300001047983 */ /* 0x000ee80000300a00 */
[----:B------:R-:W-:Y:S04]  /*23440*/  STL.64 [R1+0x210], R8 ;  /* 0x0002100801007387 */ /* 0x000fe80000100a00 */
[----:B------:R0:W-:Y:S04]  /*23450*/  STL.64 [R1+0x218], R10 ;  /* 0x0002180a01007387 */ /* 0x0001e80000100a00 */
[----:B0-----:R-:W3:Y:S02]  /*23460*/  LDL.LU.64 R10, [R1+0x2128] ;  /* 0x00212800010a7983 */ /* 0x001ee40000300a00 */
[----:B---3--:R-:W-:Y:S02]  /*23470*/  HMMA.16816.F32.BF16 R16, R16, R10, R4 ;  /* 0x0000000a1010723c */ /* 0x008fe40000041804 */
[----:B------:R-:W3:Y:S04]  /*23480*/  LDL.LU.64 R4, [R1+0x2120] ;  /* 0x0021200001047983 */ /* 0x000ee80000300a00 */
[----:B------:R-:W3:Y:S04]  /*23490*/  LDL.LU.64 R10, [R1+0x2118] ;  /* 0x00211800010a7983 */ /* 0x000ee80000300a00 */
[----:B------:R-:W3:-:S13]  /*234a0*/  LDL.LU.64 R8, [R1+0x2110] ;  /* 0x0021100001087983 */ /* 0x000eda0000300a00 */
[----:B------:R0:W-:Y:S04]  /*234b0*/  STL.64 [R1+0x1c0], R16 ;  /* 0x0001c01001007387 */ /* 0x0001e80000100a00 */
[----:B------:R-:W-:Y:S04]  /*234c0*/  STL.64 [R1+0x1c8], R18 ;  /* 0x0001c81201007387 */ /* 0x000fe80000100a00 */
[----:B0-----:R-:W4:Y:S01]  /*234d0*/  LDL.64 R16, [R1+0x80] ;  /* 0x0000800001107983 */ /* 0x001f220000100a00 */
[----:B---3--:R-:W-:Y:S06]  /*234e0*/  HMMA.16816.F32.BF16 R20, R8, R4, R20 ;  /* 0x000000040814723c */ /* 0x008fec0000041814 */
[----:B------:R-:W-:-:S02]  /*234f0*/  IMAD.MOV.U32 R0, RZ, RZ, R4 ;  /* 0x000000ffff007224 */ /* 0x000fc400078e0004 */
[----:B------:R-:W-:-:S15]  /*23500*/  IMAD.MOV.U32 R3, RZ, RZ, R5 ;  /* 0x000000ffff037224 */ /* 0x000fde00078e0005 */
[----:B------:R0:W-:Y:S04]  /*23510*/  STL.64 [R1+0x1b0], R20 ;  /* 0x0001b01401007387 */ /* 0x0001e80000100a00 */
[----:B------:R-:W-:Y:S04]  /*23520*/  STL.64 [R1+0x1b8], R22 ;  /* 0x0001b81601007387 */ /* 0x000fe80000100a00 */
[----:B0-----:R-:W3:Y:S04]  /*23530*/  LDL.LU.64 R20, [R1+0x2108] ;  /* 0x0021080001147983 */ /* 0x001ee80000300a00 */
[----:B------:R-:W3:Y:S04]  /*23540*/  LDL.LU.64 R6, [R1+0x2100] ;  /* 0x0021000001067983 */ /* 0x000ee80000300a00 */
[----:B------:R-:W3:Y:S02]  /*23550*/  LDL.LU.64 R4, [R1+0x20f8] ;  /* 0x0020f80001047983 */ /* 0x000ee40000300a00 */
[----:B---3--:R-:W-:Y:S06]  /*23560*/  HMMA.16816.F32.BF16 R4, R8, R20, R4 ;  /* 0x000000140804723c */ /* 0x008fec0000041804 */
[----:B------:R-:W-:-:S15]  /*23570*/  IMAD.MOV.U32 R2, RZ, RZ, R21 ;  /* 0x000000ffff027224 */ /* 0x000fde00078e0015 */
[----:B------:R-:W-:-:S02]  /*23580*/  NOP ;  /* 0x0000000000007918 */ /* 0x000fc40000000000 */
[----:B------:R-:W-:Y:S04]  /*23590*/  STL.64 [R1+0x1a0], R4 ;  /* 0x0001a00401007387 */ /* 0x000fe80000100a00 */
[----:B------:R0:W-:Y:S04]  /*235a0*/  STL.64 [R1+0x1a8], R6 ;  /* 0x0001a80601007387 */ /* 0x0001e80000100a00 */
[----:B0-----:R-:W3:Y:S04]  /*235b0*/  LDL.LU R6, [R1+0x20f0] ;  /* 0x0020f00001067983 */ /* 0x001ee80000300800 */
[----:B------:R-:W3:Y:S01]  /*235c0*/  LDL.LU.64 R4, [R1+0x20e8] ;  /* 0x0020e80001047983 */ /* 0x000ee20000300a00 */
[----:B------:R-:W-:-:S03]  /*235d0*/  IMAD.MOV.U32 R7, RZ, RZ, R20 ;  /* 0x000000ffff077224 */ /* 0x000fc600078e0014 */
[----:B------:R-:W2:Y:S02]  /*235e0*/  LDL.LU.64 R20, [R1+0x20e0] ;  /* 0x0020e00001147983 */ /* 0x000ea40000300a00 */
        /* <DEDUP_REMOVED lines=8> */
[----:B------:R-:W4:Y:S04]  /*23670*/  LDL.LU.64 R26, [R1+0x20c0] ;  /* 0x0020c000011a7983 */ /* 0x000f280000300a00 */
[----:B------:R-:W4:-:S15]  /*23680*/  LDL.LU.64 R24, [R1+0x20b8] ;  /* 0x0020b80001187983 */ /* 0x000f1e0000300a00 */
[----:B------:R-:W-:-:S02]  /*23690*/  NOP ;  /* 0x0000000000007918 */ /* 0x000fc40000000000 */
[----:B------:R-:W-:Y:S04]  /*236a0*/  STL.64 [R1+0x180], R20 ;  /* 0x0001801401007387 */ /* 0x000fe80000100a00 */
[----:B------:R0:W-:Y:S04]  /*236b0*/  STL.64 [R1+0x188], R22 ;  /* 0x0001881601007387 */ /* 0x0001e80000100a00 */
[----:B0-----:R-:W2:Y:S04]  /*236c0*/  LDL.LU R23, [R1+0x20b0] ;  /* 0x0020b00001177983 */ /* 0x001ea80000300800 */
[----:B------:R-:W3:Y:S01]  /*236d0*/  LDL.LU.64 R20, [R1+0x20a8] ;  /* 0x0020a80001147983 */ /* 0x000ee20000300a00 */
[----:B----4-:R-:W-:-:S15]  /*236e0*/  HMMA.16816.F32.BF16 R24, R8, R16, R24 ;  /* 0x000000100818723c */ /* 0x010fde0000041818 */
[----:B------:R-:W-:-:S08]  /*236f0*/  NOP ;  /* 0x0000000000007918 */ /* 0x000fd00000000000 */
[----:B------:R0:W-:Y:S02]  /*23700*/  STL.64 [R1+0x170], R24 ;  /* 0x0001701801007387 */ /* 0x0001e40000100a00 */
[----:B0-----:R-:W-:Y:S02]  /*23710*/  IMAD.MOV.U32 R25, RZ, RZ, R16 ;  /* 0x000000ffff197224 */ /* 0x001fe400078e0010 */
[----:B------:R-:W-:Y:S02]  /*23720*/  IMAD.MOV.U32 R24, RZ, RZ, R17 ;  /* 0x000000ffff187224 */ /* 0x000fe400078e0011 */
[----:B--2---:R-:W0:Y:S01]  /*23730*/  LDSM.16.MT88.4 R16, [R23+UR4+0x2080] ;  /* 0x002080041710783b */ /* 0x004e220008004200 */
[----:B---3--:R-:W-:Y:S03]  /*23740*/  HMMA.16816.F32.BF16 R12, R8, R20, R12 ;  /* 0x00000014080c723c */ /* 0x008fe6000004180c */
[----:B------:R1:W-:Y:S03]  /*23750*/  STL.64 [R1+0x178], R26 ;  /* 0x0001781a01007387 */ /* 0x0003e60000100a00 */
[----:B-1----:R-:W-:Y:S01]  /*23760*/  MOV R27, R20 ;  /* 0x00000014001b7202 */ /* 0x002fe20000000f00 */
[----:B------:R-:W-:Y:S01]  /*23770*/  IMAD.MOV.U32 R26, RZ, RZ, R21 ;  /* 0x000000ffff1a7224 */ /* 0x000fe200078e0015 */
[----:B0-----:R-:W-:Y:S04]  /*23780*/  STL.64 [R1+0x1f38], R18 ;  /* 0x001f381201007387 */ /* 0x001fe80000100a00 */
[----:B------:R0:W-:Y:S04]  /*23790*/  STL.64 [R1+0x1f30], R16 ;  /* 0x001f301001007387 */ /* 0x0001e80000100a00 */
[----:B0-----:R-:W2:Y:S07]  /*237a0*/  LDL R16, [R1+0x150] ;  /* 0x0001500001107983 */ /* 0x001eae0000100800 */
[----:B------:R0:W-:Y:S04]  /*237b0*/  STL.64 [R1+0x160], R12 ;  /* 0x0001600c01007387 */ /* 0x0001e80000100a00 */
[----:B------:R1:W-:Y:S04]  /*237c0*/  STL.64 [R1+0x168], R14 ;  /* 0x0001680e01007387 */ /* 0x0003e80000100a00 */
[----:B0-----:R-:W3:Y:S04]  /*237d0*/  LDL.LU.64 R12, [R1+0x20a0] ;  /* 0x0020a000010c7983 */ /* 0x001ee80000300a00 */
[----:B------:R-:W2:Y:S04]  /*237e0*/  LDL.LU.64 R22, [R1+0x2098] ;  /* 0x0020980001167983 */ /* 0x000ea80000300a00 */
[----:B------:R-:W2:Y:S01]  /*237f0*/  LDL.LU.64 R20, [R1+0x2090] ;  /* 0x0020900001147983 */ /* 0x000ea20000300a00 */
[----:B------:R-:W-:-:S07]  /*23800*/  IMAD.MOV.U32 R17, RZ, RZ, R28 ;  /* 0x000000ffff117224 */ /* 0x000fce00078e001c */
[----:B--2---:R-:W-:Y:S01]  /*23810*/  HMMA.16816.F32.BF16 R16, R8, R16, R20 ;  /* 0x000000100810723c */ /* 0x004fe20000041814 */
[----:B------:R-:W2:Y:S04]  /*23820*/  LDL.LU.64 R22, [R1+0x2088] ;  /* 0x0020880001167983 */ /* 0x000ea80000300a00 */
[----:B------:R-:W2:Y:S01]  /*23830*/  LDL.LU.64 R20, [R1+0x2080] ;  /* 0x0020800001147983 */ /* 0x000ea20000300a00 */
[----:B---3--:R-:W-:Y:S02]  /*23840*/  IMAD.MOV.U32 R28, RZ, RZ, R13 ;  /* 0x000000ffff1c7224 */ /* 0x008fe400078e000d */
[----:B-1----:R-:W-:Y:S02]  /*23850*/  IMAD.MOV.U32 R14, RZ, RZ, R5 ;  /* 0x000000ffff0e7224 */ /* 0x002fe400078e0005 */
[----:B------:R-:W-:-:S13]  /*23860*/  IMAD.MOV.U32 R15, RZ, RZ, R6 ;  /* 0x000000ffff0f7224 */ /* 0x000fda00078e0006 */
[----:B------:R0:W-:Y:S04]  /*23870*/  STL.64 [R1+0x130], R16 ;  /* 0x0001301001007387 */ /* 0x0001e80000100a00 */
[----:B------:R1:W-:Y:S01]  /*23880*/  STL.64 [R1+0x138], R18 ;  /* 0x0001381201007387 */ /* 0x0003e20000100a00 */
[----:B--2---:R-:W-:Y:S07]  /*23890*/  HMMA.16816.F32.BF16 R8, R8, R12, R20 ;  /* 0x0000000c0808723c */ /* 0x004fee0000041814 */
[----:B------:R-:W-:-:S02]  /*238a0*/  IMAD.MOV.U32 R20, RZ, RZ, R12 ;  /* 0x000000ffff147224 */ /* 0x000fc400078e000c */
[----:B------:R-:W-:-:S14]  /*238b0*/  IMAD.MOV.U32 R13, RZ, RZ, R4 ;  /* 0x000000ffff0d7224 */ /* 0x000fdc00078e0004 */
[----:B------:R-:W-:Y:S04]  /*238c0*/  STL.64 [R1+0xe0], R8 ;  /* 0x0000e00801007387 */ /* 0x000fe80000100a00 */
[----:B------:R-:W-:Y:S04]  /*238d0*/  STL.64 [R1+0xe8], R10 ;  /* 0x0000e80a01007387 */ /* 0x000fe80000100a00 */
[----:B------:R-:W2:Y:S04]  /*238e0*/  LDL.LU R12, [R1+0xf0] ;  /* 0x0000f000010c7983 */ /* 0x000ea80000300800 */
[----:B------:R-:W3:Y:S04]  /*238f0*/  LDL.LU R4, [R1+0x207c] ;  /* 0x00207c0001047983 */ /* 0x000ee80000300800 */
[----:B------:R-:W3:Y:S04]  /*23900*/  LDL.LU R5, [R1+0x2078] ;  /* 0x0020780001057983 */ /* 0x000ee80000300800 */
[----:B------:R-:W3:Y:S04]  /*23910*/  LDL.LU R6, [R1+0x2074] ;  /* 0x0020740001067983 */ /* 0x000ee80000300800 */
[----:B0-----:R-:W4:Y:S04]  /*23920*/  LDL.LU R16, [R1+0x1d0] ;  /* 0x0001d00001107983 */ /* 0x001f280000300800 */
[----:B------:R-:W4:Y:S04]  /*23930*/  LDL.LU R17, [R1+0x1d4] ;  /* 0x0001d40001117983 */ /* 0x000f280000300800 */
[----:B-1----:R-:W2:Y:S04]  /*23940*/  LDL.LU R18, [R1+0x1d8] ;  /* 0x0001d80001127983 */ /* 0x002ea80000300800 */
[----:B------:R-:W2:Y:S04]  /*23950*/  LDL.LU R19, [R1+0x1dc] ;  /* 0x0001dc0001137983 */ /* 0x000ea80000300800 */
[----:B--2---:R-:W-:Y:S04]  /*23960*/  STL.64 [R1+0x1fe0], R18 ;  /* 0x001fe01201007387 */ /* 0x004fe80000100a00 */
[----:B----4-:R0:W-:Y:S02]  /*23970*/  STL.64 [R1+0x1fd8], R16 ;  /* 0x001fd81001007387 */ /* 0x0101e40000100a00 */
[----:B0-----:R-:W-:-:S02]  /*23980*/  IMAD.MOV.U32 R16, RZ, RZ, R27 ;  /* 0x000000ffff107224 */ /* 0x001fc400078e001b */
[----:B------:R-:W-:-:S05]  /*23990*/  IMAD.MOV.U32 R17, RZ, RZ, R26 ;  /* 0x000000ffff117224 */ /* 0x000fca00078e001a */
[----:B------:R0:W-:Y:S02]  /*239a0*/  STL.64 [R1+0x1ff0], R16 ;  /* 0x001ff01001007387 */ /* 0x0001e40000100a00 */
[----:B0-----:R-:W-:Y:S02]  /*239b0*/  IMAD.MOV.U32 R17, RZ, RZ, R24 ;  /* 0x000000ffff117224 */ /* 0x001fe400078e0018 */
[----:B------:R-:W-:Y:S01]  /*239c0*/  IMAD.MOV.U32 R16, RZ, RZ, R25 ;  /* 0x000000ffff107224 */ /* 0x000fe200078e0019 */
[----:B------:R-:W2:Y:S04]  /*239d0*/  LDL.LU R24, [R1+0x200] ;  /* 0x0002000001187983 */ /* 0x000ea80000300800 */
[----:B------:R-:W2:Y:S04]  /*239e0*/  LDL.LU R25, [R1+0x204] ;  /* 0x0002040001197983 */ /* 0x000ea80000300800 */
[----:B------:R-:W4:Y:S04]  /*239f0*/  LDL.LU R26, [R1+0x208] ;  /* 0x00020800011a7983 */ /* 0x000f280000300800 */
[----:B------:R-:W4:Y:S04]  /*23a00*/  LDL.LU R27, [R1+0x20c] ;  /* 0x00020c00011b7983 */ /* 0x000f280000300800 */
[----:B----4-:R-:W-:Y:S04]  /*23a10*/  STL.64 [R1+0x2020], R26 ;  /* 0x0020201a01007387 */ /* 0x010fe80000100a00 */
[----:B--2---:R0:W-:Y:S04]  /*23a20*/  STL.64 [R1+0x2018], R24 ;  /* 0x0020181801007387 */ /* 0x0041e80000100a00 */
[----:B0-----:R-:W2:Y:S04]  /*23a30*/  LDL.LU R24, [R1+0x110] ;  /* 0x0001100001187983 */ /* 0x001ea80000300800 */
[----:B------:R-:W2:Y:S04]  /*23a40*/  LDL.LU R25, [R1+0x114] ;  /* 0x0001140001197983 */ /* 0x000ea80000300800 */
[----:B------:R-:W4:Y:S04]  /*23a50*/  LDL.LU R26, [R1+0x118] ;  /* 0x00011800011a7983 */ /* 0x000f280000300800 */
[----:B------:R-:W4:Y:S04]  /*23a60*/  LDL.LU R27, [R1+0x11c] ;  /* 0x00011c00011b7983 */ /* 0x000f280000300800 */
[----:B----4-:R-:W-:Y:S04]  /*23a70*/  STL.64 [R1+0x2030], R26 ;  /* 0x0020301a01007387 */ /* 0x010fe80000100a00 */
[----:B--2---:R0:W-:Y:S02]  /*23a80*/  STL.64 [R1+0x2028], R24 ;  /* 0x0020281801007387 */ /* 0x0041e40000100a00 */
[----:B0-----:R-:W-:-:S02]  /*23a90*/  IMAD.MOV.U32 R24, RZ, RZ, R7 ;  /* 0x000000ffff187224 */ /* 0x001fc400078e0007 */
[----:B------:R-:W-:Y:S01]  /*23aa0*/  IMAD.MOV.U32 R25, RZ, RZ, R2 ;  /* 0x000000ffff197224 */ /* 0x000fe200078e0002 */
[----:B------:R-:W3:Y:S04]  /*23ab0*/  LDL.LU R7, [R1+0x2070] ;  /* 0x0020700001077983 */ /* 0x000ee80000300800 */
[----:B------:R-:W2:Y:S04]  /*23ac0*/  LDL.LU R2, [R1+0x206c] ;  /* 0x00206c0001027983 */ /* 0x000ea80000300800 */
[----:B------:R0:W-:Y:S02]  /*23ad0*/  STL.64 [R1+0x2040], R24 ;  /* 0x0020401801007387 */ /* 0x0001e40000100a00 */
[----:B0-----:R-:W-:-:S02]  /*23ae0*/  IMAD.MOV.U32 R24, RZ, RZ, R0 ;  /* 0x000000ffff187224 */ /* 0x001fc400078e0000 */
[----:B------:R-:W-:Y:S01]  /*23af0*/  IMAD.MOV.U32 R25, RZ, RZ, R3 ;  /* 0x000000ffff197224 */ /* 0x000fe200078e0003 */
[----:B------:R-:W4:Y:S04]  /*23b00*/  LDL.LU R0, [R1+0x2068] ;  /* 0x0020680001007983 */ /* 0x000f280000300800 */
[----:B------:R-:W2:Y:S04]  /*23b10*/  LDL.LU R3, [R1+0x2064] ;  /* 0x0020640001037983 */ /* 0x000ea80000300800 */
[----:B------:R0:W-:Y:S04]  /*23b20*/  STL.64 [R1+0x2008], R16 ;  /* 0x0020081001007387 */ /* 0x0001e80000100a00 */
[----:B0-----:R-:W3:Y:S04]  /*23b30*/  LDL.LU.64 R16, [R1+0x90] ;  /* 0x0000900001107983 */ /* 0x001ee80000300a00 */
[----:B---3--:R0:W-:Y:S04]  /*23b40*/  STL.64 [R1+0x2038], R16 ;  /* 0x0020381001007387 */ /* 0x0081e80000100a00 */
[----:B0-----:R-:W3:Y:S04]  /*23b50*/  LDL.LU R16, [R1+0x100] ;  /* 0x0001000001107983 */ /* 0x001ee80000300800 */
        /* <DEDUP_REMOVED lines=9> */
[----:B------:R-:W-:Y:S04]  /*23bf0*/  STL.64 [R1+0x1fd0], R14 ;  /* 0x001fd00e01007387 */ /* 0x000fe80000100a00 */
[----:B------:R0:W-:Y:S04]  /*23c00*/  STL.64 [R1+0x1fc8], R12 ;  /* 0x001fc80c01007387 */ /* 0x0001e80000100a00 */
[----:B0-----:R-:W4:Y:S01]  /*23c10*/  LDL.LU.64 R12, [R1+0x150] ;  /* 0x00015000010c7983 */ /* 0x001f220000300a00 */
[----:B------:R-:W-:-:S03]  /*23c20*/  IMAD.MOV.U32 R11, RZ, RZ, R20 ;  /* 0x000000ffff0b7224 */ /* 0x000fc600078e0014 */
[----:B------:R-:W0:Y:S04]  /*23c30*/  LDSM.16.MT88.4 R20, [R29+UR4+0x3000] ;  /* 0x003000041d14783b */ /* 0x000e280008004200 */
[----:B----4-:R1:W-:Y:S04]  /*23c40*/  STL.64 [R1+0x1fe8], R12 ;  /* 0x001fe80c01007387 */ /* 0x0103e80000100a00 */
[----:B-1----:R-:W4:Y:S04]  /*23c50*/  LDL.LU R12, [R1+0x1e0] ;  /* 0x0001e000010c7983 */ /* 0x002f280000300800 */
[----:B------:R-:W4:Y:S04]  /*23c60*/  LDL.LU R13, [R1+0x1e4] ;  /* 0x0001e400010d7983 */ /* 0x000f280000300800 */
[----:B------:R-:W2:Y:S04]  /*23c70*/  LDL.LU R14, [R1+0x1e8] ;  /* 0x0001e800010e7983 */ /* 0x000ea80000300800 */
[----:B------:R-:W2:Y:S01]  /*23c80*/  LDL.LU R15, [R1+0x1ec] ;  /* 0x0001ec00010f7983 */ /* 0x000ea20000300800 */
[----:B---3--:R-:W-:Y:S03]  /*23c90*/  HMMA.16816.F32.BF16 R24, R4, R24, R16 ;  /* 0x000000180418723c */ /* 0x008fe60000041810 */
[----:B--2---:R1:W-:Y:S04]  /*23ca0*/  STL.64 [R1+0x2000], R14 ;  /* 0x0020000e01007387 */ /* 0x0043e80000100a00 */
[----:B----4-:R2:W-:Y:S01]  /*23cb0*/  STL.64 [R1+0x1ff8], R12 ;  /* 0x001ff80c01007387 */ /* 0x0105e20000100a00 */
[----:B-1----:R-:W-:-:S03]  /*23cc0*/  IMAD.MOV.U32 R14, RZ, RZ, R0 ;  /* 0x000000ffff0e7224 */ /* 0x002fc600078e0000 */
[----:B--2---:R-:W2:Y:S01]  /*23cd0*/  LDL.LU R12, [R1+0x1f0] ;  /* 0x0001f000010c7983 */ /* 0x004ea20000300800 */
[----:B------:R-:W-:-:S03]  /*23ce0*/  IMAD.MOV.U32 R13, RZ, RZ, R3 ;  /* 0x000000ffff0d7224 */ /* 0x000fc600078e0003 */
[----:B------:R-:W3:Y:S04]  /*23cf0*/  LDL.LU R3, [R1+0x2060] ;  /* 0x0020600001037983 */ /* 0x000ee80000300800 */
[----:B------:R-:W4:Y:S01]  /*23d00*/  LDL.LU R0, [R1+0x205c] ;  /* 0x00205c0001007983 */ /* 0x000f220000300800 */
[----:B------:R-:W-:-:S03]  /*23d10*/  IMAD.MOV.U32 R15, RZ, RZ, R2 ;  /* 0x000000ffff0f7224 */ /* 0x000fc600078e0002 */
[----:B------:R-:W3:Y:S04]  /*23d20*/  LDL.LU R2, [R1+0x2058] ;  /* 0x0020580001027983 */ /* 0x000ee80000300800 */
[----:B------:R-:W2:Y:S04]  /*23d30*/  LDL.LU.64 R8, [R1+0xa0] ;  /* 0x0000a00001087983 */ /* 0x000ea80000300a00 */
[----:B0-----:R-:W-:Y:S04]  /*23d40*/  STL.64 [R1+0x1ea0], R22 ;  /* 0x001ea01601007387 */ /* 0x001fe80000100a00 */
[----:B------:R-:W-:Y:S04]  /*23d50*/  STL.64 [R1+0x1e98], R20 ;  /* 0x001e981401007387 */ /* 0x000fe80000100a00 */
[----:B------:R-:W4:Y:S04]  /*23d60*/  LDL.LU.64 R18, [R1+0x2050] ;  /* 0x0020500001127983 */ /* 0x000f280000300a00 */
[----:B------:R-:W4:Y:S04]  /*23d70*/  LDL.LU.64 R16, [R1+0x2048] ;  /* 0x0020480001107983 */ /* 0x000f280000300a00 */
[----:B------:R0:W-:Y:S04]  /*23d80*/  STL.64 [R1+0xd0], R24 ;  /* 0x0000d01801007387 */ /* 0x0001e80000100a00 */
[----:B------:R-:W-:Y:S04]  /*23d90*/  STL [R1+0xd8], R26 ;  /* 0x0000d81a01007387 */ /* 0x000fe80000100800 */
[----:B0-----:R-:W4:Y:S01]  /*23da0*/  LDL.LU.64 R24, [R1+0x2040] ;  /* 0x0020400001187983 */ /* 0x001f220000300a00 */
[----:B------:R-:W-:-:S02]  /*23db0*/  IMAD.MOV.U32 R21, RZ, RZ, R28 ;  /* 0x000000ffff157224 */ /* 0x000fc400078e001c */
[----:B------:R-:W-:-:S05]  /*23dc0*/  IMAD.MOV.U32 R28, RZ, RZ, R27 ;  /* 0x000000ffff1c7224 */ /* 0x000fca00078e001b */
[----:B------:R0:W-:Y:S04]  /*23dd0*/  STL [R1+0x1df0], R28 ;  /* 0x001df01c01007387 */ /* 0x0001e80000100800 */
[----:B0-----:R-:W3:Y:S01]  /*23de0*/  LDL R28, [R1+0x11e8] ;  /* 0x0011e800011c7983 */ /* 0x001ee20000100800 */
[----:B----4-:R-:W-:Y:S03]  /*23df0*/  HMMA.16816.F32.BF16 R24, R4, R24, R16 ;  /* 0x000000180418723c */ /* 0x010fe60000041810 */
[----:B------:R-:W4:-:S15]  /*23e00*/  LDL.LU.64 R16, [R1+0x2038] ;  /* 0x0020380001107983 */ /* 0x000f1e0000300a00 */
[----:B------:R-:W-:-:S05]  /*23e10*/  NOP ;  /* 0x0000000000007918 */ /* 0x000fca0000000000 */
[----:B------:R-:W-:Y:S04]  /*23e20*/  STL.64 [R1+0x60], R24 ;  /* 0x0000601801007387 */ /* 0x000fe80000100a00 */
[----:B------:R0:W-:Y:S04]  /*23e30*/  STL.64 [R1+0x68], R26 ;  /* 0x0000681a01007387 */ /* 0x0001e80000100a00 */
[----:B0-----:R-:W2:Y:S04]  /*23e40*/  LDL.LU.64 R26, [R1+0x2030] ;  /* 0x00203000011a7983 */ /* 0x001ea80000300a00 */
[----:B------:R-:W2:Y:S01]  /*23e50*/  LDL.LU.64 R24, [R1+0x2028] ;  /* 0x0020280001187983 */ /* 0x000ea20000300a00 */
[----:B------:R-:W-:Y:S01]  /*23e60*/  IMAD.MOV.U32 R20, RZ, RZ, R11 ;  /* 0x000000ffff147224 */ /* 0x000fe200078e000b */
[----:B--2---:R-:W-:-:S15]  /*23e70*/  HMMA.16816.F32.BF16 R24, R4, R8, R24 ;  /* 0x000000080418723c */ /* 0x004fde0000041818 */
[----:B------:R-:W-:-:S08]  /*23e80*/  NOP ;  /* 0x0000000000007918 */ /* 0x000fd00000000000 */
[----:B------:R-:W-:Y:S04]  /*23e90*/  STL.64 [R1+0x120], R24 ;  /* 0x0001201801007387 */ /* 0x000fe80000100a00 */
[----:B------:R0:W-:Y:S04]  /*23ea0*/  STL.64 [R1+0x128], R26 ;  /* 0x0001281a01007387 */ /* 0x0001e80000100a00 */
[----:B0-----:R-:W4:Y:S04]  /*23eb0*/  LDL.LU.64 R26, [R1+0x2020] ;  /* 0x00202000011a7983 */ /* 0x001f280000300a00 */
[----:B------:R-:W4:Y:S04]  /*23ec0*/  LDL.LU.64 R24, [R1+0x2018] ;  /* 0x0020180001187983 */ /* 0x000f280000300a00 */
[----:B------:R0:W-:Y:S04]  /*23ed0*/  STL.64 [R1+0x1f90], R8 ;  /* 0x001f900801007387 */ /* 0x0001e80000100a00 */
[----:B0-----:R-:W2:Y:S04]  /*23ee0*/  LDL.LU R8, [R1+0x360] ;  /* 0x0003600001087983 */ /* 0x001ea80000300800 */
[----:B------:R-:W2:Y:S04]  /*23ef0*/  LDL.LU R9, [R1+0x364] ;  /* 0x0003640001097983 */ /* 0x000ea80000300800 */
[----:B------:R-:W3:Y:S04]  /*23f00*/  LDL.LU R10, [R1+0x368] ;  /* 0x00036800010a7983 */ /* 0x000ee80000300800 */
[----:B------:R-:W3:Y:S01]  /*23f10*/  LDL.LU R11, [R1+0x36c] ;  /* 0x00036c00010b7983 */ /* 0x000ee20000300800 */
[----:B----4-:R-:W-:Y:S03]  /*23f20*/  HMMA.16816.F32.BF16 R24, R4, R16, R24 ;  /* 0x000000100418723c */ /* 0x010fe60000041818 */
[----:B---3--:R-:W-:Y:S04]  /*23f30*/  STL.64 [R1+0x1fb0], R10 ;  /* 0x001fb00a01007387 */ /* 0x008fe80000100a00 */
[----:B--2---:R0:W-:Y:S04]  /*23f40*/  STL.64 [R1+0x1fa8], R8 ;  /* 0x001fa80801007387 */ /* 0x0041e80000100a00 */
[----:B0-----:R-:W2:Y:S04]  /*23f50*/  LDL.LU R8, [R1+0x370] ;  /* 0x0003700001087983 */ /* 0x001ea80000300800 */
[----:B------:R-:W2:Y:S08]  /*23f60*/  LDL.LU R9, [R1+0x374] ;  /* 0x0003740001097983 */ /* 0x000eb00000300800 */
[----:B------:R0:W-:Y:S04]  /*23f70*/  STL.64 [R1+0x280], R24 ;  /* 0x0002801801007387 */ /* 0x0001e80000100a00 */
[----:B------:R1:W-:Y:S04]  /*23f80*/  STL.64 [R1+0x288], R26 ;  /* 0x0002881a01007387 */ /* 0x0003e80000100a00 */
[----:B0-----:R-:W3:Y:S01]  /*23f90*/  LDL.LU.64 R24, [R1+0x2010] ;  /* 0x0020100001187983 */ /* 0x001ee20000300a00 */
[----:B-1----:R-:W-:-:S02]  /*23fa0*/  IMAD.MOV.U32 R27, RZ, RZ, R16 ;  /* 0x000000ffff1b7224 */ /* 0x002fc400078e0010 */
[----:B------:R-:W-:Y:S02]  /*23fb0*/  IMAD.MOV.U32 R26, RZ, RZ, R17 ;  /* 0x000000ffff1a7224 */ /* 0x000fe400078e0011 */
[----:B------:R-:W4:Y:S04]  /*23fc0*/  LDL.LU.64 R16, [R1+0x2008] ;  /* 0x0020080001107983 */ /* 0x000f280000300a00 */
[----:B------:R-:W-:Y:S01]  /*23fd0*/  STL.64 [R1+0x1fa0], R26 ;  /* 0x001fa01a01007387 */ /* 0x000fe20000100a00 */
[C---:B----4-:R-:W-:Y:S03]  /*23fe0*/  HMMA.16816.F32.BF16 R16, R4.reuse, R16, R12 ;  /* 0x000000100410723c */ /* 0x050fe6000004180c */
[----:B---3--:R0:W-:Y:S04]  /*23ff0*/  STL.64 [R1+0x1f98], R24 ;  /* 0x001f981801007387 */ /* 0x0081e80000100a00 */
[----:B0-----:R-:W3:Y:S04]  /*24000*/  LDL.LU.64 R24, [R1+0xb0] ;  /* 0x0000b00001187983 */ /* 0x001ee80000300a00 */
[----:B------:R-:W4:Y:S04]  /*24010*/  LDL.LU.64 R14, [R1+0x2000] ;  /* 0x00200000010e7983 */ /* 0x000f280000300a00 */
[----:B------:R-:W4:Y:S08]  /*24020*/  LDL.LU.64 R12, [R1+0x1ff8] ;  /* 0x001ff800010c7983 */ /* 0x000f300000300a00 */
[----:B------:R0:W-:Y:S04]  /*24030*/  STL.64 [R1+0x320], R16 ;  /* 0x0003201001007387 */ /* 0x0001e80000100a00 */
[----:B------:R4:W-:Y:S04]  /*24040*/  STL.64 [R1+0x328], R18 ;  /* 0x0003281201007387 */ /* 0x0009e80000100a00 */
[----:B0-----:R-:W4:Y:S02]  /*24050*/  LDL.LU.64 R16, [R1+0x1ff0] ;  /* 0x001ff00001107983 */ /* 0x001f240000300a00 */
[----:B----4-:R-:W-:Y:S02]  /*24060*/  HMMA.16816.F32.BF16 R16, R4, R16, R12 ;  /* 0x000000100410723c */ /* 0x010fe4000004180c */
[----:B------:R-:W4:-:S15]  /*24070*/  LDL.LU.64 R12, [R1+0x1fe8] ;  /* 0x001fe800010c7983 */ /* 0x000f1e0000300a00 */
[----:B------:R-:W-:-:S06]  /*24080*/  NOP ;  /* 0x0000000000007918 */ /* 0x000fcc0000000000 */
[----:B------:R-:W-:Y:S04]  /*24090*/  STL.64 [R1+0x340], R16 ;  /* 0x0003401001007387 */ /* 0x000fe80000100a00 */
[----:B------:R0:W-:Y:S04]  /*240a0*/  STL.64 [R1+0x348], R18 ;  /* 0x0003481201007387 */ /* 0x0001e80000100a00 */
[----:B0-----:R-:W4:Y:S04]  /*240b0*/  LDL.LU.64 R18, [R1+0x1fe0] ;  /* 0x001fe00001127983 */ /* 0x001f280000300a00 */
[----:B------:R-:W4:Y:S02]  /*240c0*/  LDL.LU.64 R16, [R1+0x1fd8] ;  /* 0x001fd80001107983 */ /* 0x000f240000300a00 */
[----:B----4-:R-:W-:-:S15]  /*240d0*/  HMMA.16816.F32.BF16 R16, R4, R12, R16 ;  /* 0x0000000c0410723c */ /* 0x010fde0000041810 */
[----:B------:R-:W-:-:S08]  /*240e0*/  NOP ;  /* 0x0000000000007918 */ /* 0x000fd00000000000 */
[----:B------:R-:W-:Y:S04]  /*240f0*/  STL.64 [R1+0x330], R16 ;  /* 0x0003301001007387 */ /* 0x000fe80000100a00 */
[----:B------:R0:W-:Y:S04]  /*24100*/  STL.64 [R1+0x338], R18 ;  /* 0x0003381201007387 */ /* 0x0001e80000100a00 */
[----:B------:R-:W4:Y:S01]  /*24110*/  LDL.LU.64 R14, [R1+0x1fd0] ;  /* 0x001fd000010e7983 */ /* 0x000f220000300a00 */
[----:B0-----:R-:W-:Y:S02]  /*24120*/  IMAD.MOV.U32 R19, RZ, RZ, R12 ;  /* 0x000000ffff137224 */ /* 0x001fe400078e000c */
[----:B------:R-:W-:-:S02]  /*24130*/  IMAD.MOV.U32 R18, RZ, RZ, R13 ;  /* 0x000000ffff127224 */ /* 0x000fc400078e000d */
[----:B------:R-:W4:Y:S02]  /*24140*/  LDL.LU.64 R12, [R1+0x1fc8] ;  /* 0x001fc800010c7983 */ /* 0x000f240000300a00 */
[----:B----4-:R-:W-:Y:S02]  /*24150*/  HMMA.16816.F32.BF16 R4, R4, R20, R12 ;  /* 0x000000140404723c */ /* 0x010fe4000004180c */
[----:B------:R-:W2:Y:S04]  /*24160*/  LDL.LU.64 R14, [R1+0x1fc0] ;  /* 0x001fc000010e7983 */ /* 0x000ea80000300a00 */
[----:B------:R-:W2:-:S15]  /*24170*/  LDL.LU.64 R12, [R1+0x1fb8] ;  /* 0x001fb800010c7983 */ /* 0x000e9e0000300a00 */
[----:B------:R-:W-:-:S02]  /*24180*/  NOP ;  /* 0x0000000000007918 */ /* 0x000fc40000000000 */
[----:B------:R-:W-:Y:S04]  /*24190*/  STL.64 [R1+0x310], R4 ;  /* 0x0003100401007387 */ /* 0x000fe80000100a00 */
[----:B------:R0:W-:Y:S04]  /*241a0*/  STL.64 [R1+0x1f50], R20 ;  /* 0x001f501401007387 */ /* 0x0001e80000100a00 */
[----:B0-----:R-:W2:Y:S01]  /*241b0*/  LDL.LU.64 R20, [R1+0xc0] ;  /* 0x0000c00001147983 */ /* 0x001ea20000300a00 */
[----:B------:R-:W-:Y:S02]  /*241c0*/  IMAD.MOV.U32 R10, RZ, RZ, R2 ;  /* 0x000000ffff0a7224 */ /* 0x000fe400078e0002 */
[----:B------:R-:W-:-:S02]  /*241d0*/  IMAD.MOV.U32 R11, RZ, RZ, R0 ;  /* 0x000000ffff0b7224 */ /* 0x000fc400078e0000 */
[----:B------:R-:W-:Y:S02]  /*241e0*/  IMAD.MOV.U32 R2, RZ, RZ, R6 ;  /* 0x000000ffff027224 */ /* 0x000fe400078e0006 */
[----:B------:R-:W-:Y:S02]  /*241f0*/  IMAD.MOV.U32 R0, RZ, RZ, R7 ;  /* 0x000000ffff007224 */ /* 0x000fe400078e0007 */
[----:B------:R-:W0:Y:S04]  /*24200*/  LDSM.16.MT88.4 R4, [R29+UR4+0x3080] ;  /* 0x003080041d04783b */ /* 0x000e280008004200 */
[----:B------:R-:W-:Y:S04]  /*24210*/  STL [R1+0x1e1c], R0 ;  /* 0x001e1c0001007387 */ /* 0x000fe80000100800 */
[----:B------:R-:W-:Y:S04]  /*24220*/  STL [R1+0x1e18], R2 ;  /* 0x001e180201007387 */ /* 0x000fe80000100800 */
[----:B------:R-:W-:Y:S04]  /*24230*/  STL [R1+0x1e20], R29 ;  /* 0x001e201d01007387 */ /* 0x000fe80000100800 */
[----:B0-----:R-:W-:Y:S04]  /*24240*/  STL.64 [R1+0x1e00], R6 ;  /* 0x001e000601007387 */ /* 0x001fe80000100a00 */
[----:B------:R0:W-:Y:S04]  /*24250*/  STL.64 [R1+0x1df8], R4 ;  /* 0x001df80401007387 */ /* 0x0001e80000100a00 */
[----:B0-----:R-:W4:Y:S04]  /*24260*/  LDL.LU R4, [R1+0x350] ;  /* 0x0003500001047983 */ /* 0x001f280000300800 */
[----:B------:R-:W4:Y:S04]  /*24270*/  LDL.LU R5, [R1+0x354] ;  /* 0x0003540001057983 */ /* 0x000f280000300800 */
[----:B------:R-:W4:Y:S01]  /*24280*/  LDL.LU R6, [R1+0x358] ;  /* 0x0003580001067983 */ /* 0x000f220000300800 */
[----:B--2---:R-:W-:-:S15]  /*24290*/  HMMA.16816.F32.BF16 R8, R12, R20, R8 ;  /* 0x000000140c08723c */ /* 0x004fde0000041808 */
[----:B------:R-:W-:-:S08]  /*242a0*/  NOP ;  /* 0x0000000000007918 */ /* 0x000fd00000000000 */
[----:B------:R-:W-:Y:S04]  /*242b0*/  STL.64 [R1+0x50], R8 ;  /* 0x0000500801007387 */ /* 0x000fe80000100a00 */
[----:B------:R0:W-:Y:S04]  /*242c0*/  STL.64 [R1+0x58], R10 ;  /* 0x0000580a01007387 */ /* 0x0001e80000100a00 */
[----:B0-----:R-:W2:Y:S04]  /*242d0*/  LDL.LU.64 R10, [R1+0x1fb0] ;  /* 0x001fb000010a7983 */ /* 0x001ea80000300a00 */
[----:B------:R-:W2:Y:S01]  /*242e0*/  LDL.LU.64 R8, [R1+0x1fa8] ;  /* 0x001fa80001087983 */ /* 0x000ea20000300a00 */
[----:B------:R-:W-:-:S02]  /*242f0*/  IMAD.MOV.U32 R17, RZ, RZ, R20 ;  /* 0x000000ffff117224 */ /* 0x000fc400078e0014 */
[----:B------:R-:W-:Y:S02]  /*24300*/  IMAD.MOV.U32 R16, RZ, RZ, R21 ;  /* 0x000000ffff107224 */ /* 0x000fe400078e0015 */
[----:B---3--:R-:W-:Y:S02]  /*24310*/  IMAD.MOV.U32 R23, RZ, RZ, R24 ;  /* 0x000000ffff177224 */ /* 0x008fe400078e0018 */
[----:B------:R-:W-:Y:S01]  /*24320*/  IMAD.MOV.U32 R22, RZ, RZ, R25 ;  /* 0x000000ffff167224 */ /* 0x000fe200078e0019 */
[----:B------:R-:W-:Y:S04]  /*24330*/  STL.64 [R1+0x1f48], R16 ;  /* 0x001f481001007387 */ /* 0x000fe80000100a00 */
[----:B------:R-:W3:Y:S01]  /*24340*/  LDL.LU.64 R26, [R1+0x1fa0] ;  /* 0x001fa000011a7983 */ /* 0x000ee20000300a00 */
[----:B--2---:R-:W-:Y:S03]  /*24350*/  HMMA.16816.F32.BF16 R8, R12, R24, R8 ;  /* 0x000000180c08723c */ /* 0x004fe60000041808 */
[----:B------:R-:W2:-:S15]  /*24360*/  LDL.LU.64 R24, [R1+0x1f98] ;  /* 0x001f980001187983 */ /* 0x000e9e0000300a00 */
[----:B------:R-:W-:-:S05]  /*24370*/  NOP ;  /* 0x0000000000007918 */ /* 0x000fca0000000000 */
[----:B------:R0:W-:Y:S01]  /*24380*/  STL [R1+0x40], R8 ;  /* 0x0000400801007387 */ /* 0x0001e20000100800 */
[----:B------:R-:W-:-:S03]  /*24390*/  IMAD.MOV.U32 R29, RZ, RZ, R9 ;  /* 0x000000ffff1d7224 */ /* 0x000fc600078e0009 */
[----:B0-----:R-:W4:Y:S01]  /*243a0*/  LDL.LU.64 R8, [R1+0x1f90] ;  /* 0x001f900001087983 */ /* 0x001f220000300a00 */
[----:B------:R-:W-:Y:S02]  /*243b0*/  IMAD.MOV.U32 R7, RZ, RZ, R3 ;  /* 0x000000ffff077224 */ /* 0x000fe400078e0003 */
[----:B------:R-:W-:Y:S02]  /*243c0*/  IMAD.MOV.U32 R2, RZ, RZ, R11 ;  /* 0x000000ffff027224 */ /* 0x000fe400078e000b */
[----:B------:R-:W-:-:S03]  /*243d0*/  IMAD.MOV.U32 R0, RZ, RZ, R10 ;  /* 0x000000ffff007224 */ /* 0x000fc600078e000a */
[----:B------:R-:W-:Y:S04]  /*243e0*/  STL [R1+0x1e2c], R2 ;  /* 0x001e2c0201007387 */ /* 0x000fe80000100800 */
[----:B------:R0:W-:Y:S04]  /*243f0*/  STL [R1+0x1e28], R0 ;  /* 0x001e280001007387 */ /* 0x0001e80000100800 */
[----:B------:R-:W-:Y:S01]  /*24400*/  STL [R1+0x1e24], R29 ;  /* 0x001e241d01007387 */ /* 0x000fe20000100800 */
[----:B----4-:R-:W-:Y:S06]  /*24410*/  HMMA.16816.F32.BF16 R4, R12, R8, R4 ;  /* 0x000000080c04723c */ /* 0x010fec0000041804 */
[----:B0-----:R-:W-:-:S02]  /*24420*/  IMAD.MOV.U32 R0, RZ, RZ, R8 ;  /* 0x000000ffff007224 */ /* 0x001fc400078e0008 */
[----:B------:R-:W-:Y:S02]  /*24430*/  IMAD.MOV.U32 R3, RZ, RZ, R9 ;  /* 0x000000ffff037224 */ /* 0x000fe400078e0009 */
[----:B------:R-:W0:-:S13]  /*24440*/  LDSM.16.MT88.4 R8, [R28+UR4+0x3000] ;  /* 0x003000041c08783b */ /* 0x000e1a0008004200 */
[----:B------:R-:W-:Y:S04]  /*24450*/  STL.64 [R1+0x30], R4 ;  /* 0x0000300401007387 */ /* 0x000fe80000100a00 */
[----:B------:R-:W-:Y:S04]  /*24460*/  STL.64 [R1+0x38], R6 ;  /* 0x0000380601007387 */ /* 0x000fe80000100a00 */
[----:B------:R-:W-:Y:S04]  /*24470*/  STL [R1+0x1e30], R28 ;  /* 0x001e301c01007387 */ /* 0x000fe80000100800 */
[----:B0-----:R0:W-:Y:S04]  /*24480*/  STL.64 [R1+0x1d50], R10 ;  /* 0x001d500a01007387 */ /* 0x0011e80000100a00 */
[----:B------:R1:W-:Y:S04]  /*24490*/  STL.64 [R1+0x1d48], R8 ;  /* 0x001d480801007387 */ /* 0x0003e80000100a00 */
[----:B0-----:R-:W4:Y:S01]  /*244a0*/  LDL R10, [R1+0x158] ;  /* 0x00015800010a7983 */ /* 0x001f220000100800 */
[----:B--2---:R-:W-:-:S02]  /*244b0*/  IMAD.MOV.U32 R7, RZ, RZ, R25 ;  /* 0x000000ffff077224 */ /* 0x004fc400078e0019 */
[----:B-1----:R-:W-:Y:S02]  /*244c0*/  IMAD.MOV.U32 R9, RZ, RZ, R18 ;  /* 0x000000ffff097224 */ /* 0x002fe400078e0012 */
[----:B------:R-:W-:Y:S01]  /*244d0*/  IMAD.MOV.U32 R8, RZ, RZ, R19 ;  /* 0x000000ffff087224 */ /* 0x000fe200078e0013 */
[----:B----4-:R-:W-:Y:S04]  /*244e0*/  STL [R1+0x1e34], R10 ;  /* 0x001e340a01007387 */ /* 0x010fe80000100800 */
[----:B------:R-:W2:Y:S04]  /*244f0*/  LDL R11, [R1+0x15c] ;  /* 0x00015c00010b7983 */ /* 0x000ea80000100800 */
[----:B------:R-:W4:Y:S04]  /*24500*/  LDL.LU R4, [R1+0x220] ;  /* 0x0002200001047983 */ /* 0x000f280000300800 */
[----:B------:R-:W4:Y:S04]  /*24510*/  LDL.LU R5, [R1+0x224] ;  /* 0x0002240001057983 */ /* 0x000f280000300800 */
[----:B------:R-:W3:Y:S04]  /*24520*/  LDL.LU R6, [R1+0x228] ;  /* 0x0002280001067983 */ /* 0x000ee80000300800 */
[----:B------:R-:W2:Y:S04]  /*24530*/  LDL.LU R25, [R1+0x1f8c] ;  /* 0x001f8c0001197983 */ /* 0x000ea80000300800 */
[----:B------:R-:W4:Y:S04]  /*24540*/  LDL.LU R16, [R1+0x390] ;  /* 0x0003900001107983 */ /* 0x000f280000300800 */
[----:B------:R-:W4:Y:S04]  /*24550*/  LDL.LU R17, [R1+0x394] ;  /* 0x0003940001117983 */ /* 0x000f280000300800 */
[----:B------:R-:W3:Y:S04]  /*24560*/  LDL.LU R18, [R1+0x398] ;  /* 0x0003980001127983 */ /* 0x000ee80000300800 */
[----:B------:R-:W3:Y:S04]  /*24570*/  LDL.LU R19, [R1+0x39c] ;  /* 0x00039c0001137983 */ /* 0x000ee80000300800 */
[----:B---3--:R-:W-:Y:S04]  /*24580*/  STL.64 [R1+0x1f60], R18 ;  /* 0x001f601201007387 */ /* 0x008fe80000100a00 */
[----:B----4-:R0:W-:Y:S04]  /*24590*/  STL.64 [R1+0x1f58], R16 ;  /* 0x001f581001007387 */ /* 0x0101e80000100a00 */
        /* <DEDUP_REMOVED lines=10> */
[----:B------:R-:W4:Y:S04]  /*24640*/  LDL.LU.64 R20, [R1+0x70] ;  /* 0x0000700001147983 */ /* 0x000f280000300a00 */
[----:B------:R-:W-:Y:S04]  /*24650*/  STL.64 [R1+0x1f70], R22 ;  /* 0x001f701601007387 */ /* 0x000fe80000100a00 */
[----:B----4-:R0:W-:Y:S04]  /*24660*/  STL.64 [R1+0x1f68], R20 ;  /* 0x001f681401007387 */ /* 0x0101e80000100a00 */
[----:B0-----:R-:W4:Y:S04]  /*24670*/  LDL.LU.64 R20, [R1+0x80] ;  /* 0x0000800001147983 */ /* 0x001f280000300a00 */
[----:B------:R-:W-:Y:S04]  /*24680*/  STL.64 [R1+0x1ec0], R6 ;  /* 0x001ec00601007387 */ /* 0x000fe80000100a00 */
[----:B------:R0:W-:Y:S02]  /*24690*/  STL.64 [R1+0x1eb8], R4 ;  /* 0x001eb80401007387 */ /* 0x0001e40000100a00 */
[----:B0-----:R-:W-:-:S02]  /*246a0*/  MOV R4, R24 ;  /* 0x0000001800047202 */ /* 0x001fc40000000f00 */
[----:B------:R-:W4:Y:S04]  /*246b0*/  LDL.LU R24, [R1+0x1f88] ;  /* 0x001f880001187983 */ /* 0x000f280000300800 */
[----:B------:R-:W2:Y:S04]  /*246c0*/  LDL.LU R5, [R1+0x234] ;  /* 0x0002340001057983 */ /* 0x000ea80000300800 */
[----:B------:R-:W3:Y:S04]  /*246d0*/  LDL.LU R6, [R1+0x238] ;  /* 0x0002380001067983 */ /* 0x000ee80000300800 */
[----:B------:R-:W3:Y:S01]  /*246e0*/  LDL.LU R7, [R1+0x23c] ;  /* 0x00023c0001077983 */ /* 0x000ee20000300800 */
[----:B------:R-:W-:-:S03]  /*246f0*/  IMAD.MOV.U32 R28, RZ, RZ, R0 ;  /* 0x000000ffff1c7224 */ /* 0x000fc600078e0000 */
[----:B---3--:R-:W-:Y:S04]  /*24700*/  STL.64 [R1+0x1ed0], R6 ;  /* 0x001ed00601007387 */ /* 0x008fe80000100a00 */
[----:B--2---:R0:W-:Y:S02]  /*24710*/  STL.64 [R1+0x1ec8], R4 ;  /* 0x001ec80401007387 */ /* 0x0041e40000100a00 */
[----:B0-----:R-:W-:Y:S02]  /*24720*/  IMAD.MOV.U32 R4, RZ, RZ, R27 ;  /* 0x000000ffff047224 */ /* 0x001fe400078e001b */
[----:B------:R-:W-:Y:S02]  /*24730*/  IMAD.MOV.U32 R5, RZ, RZ, R26 ;  /* 0x000000ffff057224 */ /* 0x000fe400078e001a */
[----:B------:R-:W2:Y:S04]  /*24740*/  LDL.LU R26, [R1+0x388] ;  /* 0x00038800011a7983 */ /* 0x000ea80000300800 */
[----:B------:R-:W2:Y:S01]  /*24750*/  LDL.LU R27, [R1+0x38c] ;  /* 0x00038c00011b7983 */ /* 0x000ea20000300800 */
[----:B------:R-:W-:Y:S03]  /*24760*/  HMMA.16816.F32.BF16 R16, R12, R4, R16 ;  /* 0x000000040c10723c */ /* 0x000fe60000041810 */
[----:B------:R-:W-:-:S15]  /*24770*/  STL [R1+0x1e38], R11 ;  /* 0x001e380b01007387 */ /* 0x000fde0000100800 */
[----:B------:R-:W-:-:S05]  /*24780*/  NOP ;  /* 0x0000000000007918 */ /* 0x000fca0000000000 */
[----:B------:R0:W-:Y:S01]  /*24790*/  STL [R1+0x20], R16 ;  /* 0x0000201001007387 */ /* 0x0001e20000100800 */
[----:B------:R-:W-:Y:S02]  /*247a0*/  IMAD.MOV.U32 R0, RZ, RZ, R18 ;  /* 0x000000ffff007224 */ /* 0x000fe400078e0012 */
[----:B------:R-:W-:Y:S02]  /*247b0*/  IMAD.MOV.U32 R29, RZ, RZ, R19 ;  /* 0x000000ffff1d7224 */ /* 0x000fe400078e0013 */
[----:B------:R-:W-:Y:S01]  /*247c0*/  IMAD.MOV.U32 R2, RZ, RZ, R17 ;  /* 0x000000ffff027224 */ /* 0x000fe200078e0011 */
[----:B------:R-:W3:Y:S04]  /*247d0*/  LDL.LU.64 R18, [R1+0x1f80] ;  /* 0x001f800001127983 */ /* 0x000ee80000300a00 */
[----:B0-----:R-:W3:Y:S04]  /*247e0*/  LDL.LU.64 R16, [R1+0x1f78] ;  /* 0x001f780001107983 */ /* 0x001ee80000300a00 */
[----:B------:R-:W-:Y:S04]  /*247f0*/  STL [R1+0x1f40], R29 ;  /* 0x001f401d01007387 */ /* 0x000fe80000100800 */
[----:B------:R0:W-:Y:S01]  /*24800*/  STL.64 [R1+0x1ee8], R4 ;  /* 0x001ee80401007387 */ /* 0x0001e20000100a00 */
[----:B----4-:R-:W-:-:S02]  /*24810*/  IMAD.MOV.U32 R6, RZ, RZ, R20 ;  /* 0x000000ffff067224 */ /* 0x010fc400078e0014 */
[----:B0-----:R-:W-:Y:S02]  /*24820*/  IMAD.MOV.U32 R4, RZ, RZ, R28 ;  /* 0x000000ffff047224 */ /* 0x001fe400078e001c */
[----:B------:R-:W-:Y:S02]  /*24830*/  IMAD.MOV.U32 R5, RZ, RZ, R3 ;  /* 0x000000ffff057224 */ /* 0x000fe400078e0003 */
[----:B------:R-:W-:-:S03]  /*24840*/  IMAD.MOV.U32 R3, RZ, RZ, R21 ;  /* 0x000000ffff037224 */ /* 0x000fc600078e0015 */
[----:B------:R-:W-:Y:S04]  /*24850*/  STL.64 [R1+0x1f00], R4 ;  /* 0x001f000401007387 */ /* 0x000fe80000100a00 */
[----:B------:R-:W-:Y:S04]  /*24860*/  STL [R1+0x1eb4], R0 ;  /* 0x001eb40001007387 */ /* 0x000fe80000100800 */
[----:B------:R-:W-:Y:S04]  /*24870*/  STL [R1+0x1eb0], R2 ;  /* 0x001eb00201007387 */ /* 0x000fe80000100800 */
[----:B------:R-:W4:Y:S01]  /*24880*/  LDL.LU.64 R22, [R1+0x1f70] ;  /* 0x001f700001167983 */ /* 0x000f220000300a00 */
[----:B---3--:R-:W-:Y:S03]  /*24890*/  HMMA.16816.F32.BF16 R16, R12, R20, R16 ;  /* 0x000000140c10723c */ /* 0x008fe60000041810 */
[----:B------:R-:W3:-:S15]  /*248a0*/  LDL.LU.64 R20, [R1+0x1f68] ;  /* 0x001f680001147983 */ /* 0x000ede0000300a00 */
[----:B------:R-:W-:-:S05]  /*248b0*/  NOP ;  /* 0x0000000000007918 */ /* 0x000fca0000000000 */
[----:B------:R0:W-:Y:S01]  /*248c0*/  STL [R1+0x10], R16 ;  /* 0x0000101001007387 */ /* 0x0001e20000100800 */
[----:B------:R-:W-:Y:S02]  /*248d0*/  IMAD.MOV.U32 R10, RZ, RZ, R18 ;  /* 0x000000ffff0a7224 */ /* 0x000fe400078e0012 */
[----:B------:R-:W-:Y:S02]  /*248e0*/  IMAD.MOV.U32 R28, RZ, RZ, R19 ;  /* 0x000000ffff1c7224 */ /* 0x000fe400078e0013 */
[----:B------:R-:W-:Y:S01]  /*248f0*/  IMAD.MOV.U32 R11, RZ, RZ, R17 ;  /* 0x000000ffff0b7224 */ /* 0x000fe200078e0011 */
[----:B------:R-:W2:Y:S04]  /*24900*/  LDL.LU.64 R18, [R1+0x1f60] ;  /* 0x001f600001127983 */ /* 0x000ea80000300a00 */
[----:B0-----:R-:W2:Y:S01]  /*24910*/  LDL.LU.64 R16, [R1+0x1f58] ;  /* 0x001f580001107983 */ /* 0x001ea20000300a00 */
[----:B----4-:R-:W-:-:S02]  /*24920*/  IMAD.MOV.U32 R4, RZ, RZ, R23 ;  /* 0x000000ffff047224 */ /* 0x010fc400078e0017 */
[----:B------:R-:W-:-:S05]  /*24930*/  IMAD.MOV.U32 R5, RZ, RZ, R22 ;  /* 0x000000ffff057224 */ /* 0x000fca00078e0016 */
[----:B------:R0:W-:Y:S01]  /*24940*/  STL.64 [R1+0x1f18], R4 ;  /* 0x001f180401007387 */ /* 0x0001e20000100a00 */
[----:B---3--:R-:W-:Y:S02]  /*24950*/  IMAD.MOV.U32 R29, RZ, RZ, R20 ;  /* 0x000000ffff1d7224 */ /* 0x008fe400078e0014 */
[----:B------:R-:W-:Y:S01]  /*24960*/  IMAD.MOV.U32 R7, RZ, RZ, R21 ;  /* 0x000000ffff077224 */ /* 0x000fe200078e0015 */
[----:B--2---:R-:W-:Y:S01]  /*24970*/  HMMA.16816.F32.BF16 R16, R12, R20, R16 ;  /* 0x000000140c10723c */ /* 0x004fe20000041810 */
[----:B------:R-:W2:-:S15]  /*24980*/  LDL.LU.64 R20, [R1+0x1f50] ;  /* 0x001f500001147983 */ /* 0x000e9e0000300a00 */
[----:B------:R-:W-:-:S08]  /*24990*/  NOP ;  /* 0x0000000000007918 */ /* 0x000fd00000000000 */
[----:B------:R-:W-:Y:S02]  /*249a0*/  IMAD.MOV.U32 R0, RZ, RZ, R16 ;  /* 0x000000ffff007224 */ /* 0x000fe400078e0010 */
[----:B------:R-:W-:Y:S02]  /*249b0*/  IMAD.MOV.U32 R2, RZ, RZ, R17 ;  /* 0x000000ffff027224 */ /* 0x000fe400078e0011 */
[----:B------:R-:W0:Y:S01]  /*249c0*/  LDL.LU.64 R16, [R1+0x1f48] ;  /* 0x001f480001107983 */ /* 0x000e220000300a00 */
[----:B------:R-:W-:Y:S02]  /*249d0*/  IMAD.MOV.U32 R23, RZ, RZ, R18 ;  /* 0x000000ffff177224 */ /* 0x000fe400078e0012 */
[----:B------:R-:W-:Y:S01]  /*249e0*/  IMAD.MOV.U32 R22, RZ, RZ, R19 ;  /* 0x000000ffff167224 */ /* 0x000fe200078e0013 */
[C---:B------:R-:W-:Y:S01]  /*249f0*/  HMMA.16816.F32.BF16 R24, R12.reuse, R8, R24 ;  /* 0x000000080c18723c */ /* 0x040fe20000041818 */
[----:B0-----:R-:W-:Y:S02]  /*24a00*/  IMAD.MOV.U32 R5, RZ, RZ, R16 ;  /* 0x000000ffff057224 */ /* 0x001fe400078e0010 */
[----:B------:R-:W-:Y:S01]  /*24a10*/  IMAD.MOV.U32 R4, RZ, RZ, R17 ;  /* 0x000000ffff047224 */ /* 0x000fe200078e0011 */
[----:B------:R-:W2:Y:S04]  /*24a20*/  LDL.LU R16, [R1+0x300] ;  /* 0x0003000001107983 */ /* 0x000ea80000300800 */
[----:B------:R-:W2:Y:S04]  /*24a30*/  LDL.LU R17, [R1+0x304] ;  /* 0x0003040001117983 */ /* 0x000ea80000300800 */
[----:B------:R-:W2:Y:S04]  /*24a40*/  LDL.LU R18, [R1+0x308] ;  /* 0x0003080001127983 */ /* 0x000ea80000300800 */
[----:B------:R-:W2:Y:S04]  /*24a50*/  LDL.LU R19, [R1+0x30c] ;  /* 0x00030c0001137983 */ /* 0x000ea80000300800 */
[----:B------:R-:W-:Y:S04]  /*24a60*/  STL.64 [R1+0x1ee0], R10 ;  /* 0x001ee00a01007387 */ /* 0x000fe80000100a00 */
[----:B------:R0:W-:Y:S04]  /*24a70*/  STL.64 [R1+0x1ed8], R8 ;  /* 0x001ed80801007387 */ /* 0x0001e80000100a00 */
        /* <DEDUP_REMOVED lines=15> */
[----:B------:R-:W4:Y:S01]  /*24b70*/  LDL.LU R11, [R1+0x26c] ;  /* 0x00026c00010b7983 */ /* 0x000f220000300800 */
[----:B--2---:R-:W-:Y:S03]  /*24b80*/  HMMA.16816.F32.BF16 R12, R12, R20, R16 ;  /* 0x000000140c0c723c */ /* 0x004fe60000041810 */
[----:B----4-:R-:W-:Y:S04]  /*24b90*/  STL.64 [R1+0x1f28], R10 ;  /* 0x001f280a01007387 */ /* 0x010fe80000100a00 */
[----:B---3--:R0:W-:Y:S04]  /*24ba0*/  STL.64 [R1+0x1f20], R8 ;  /* 0x001f200801007387 */ /* 0x0081e80000100a00 */
[----:B0-----:R-:W2:Y:S04]  /*24bb0*/  LDL.LU R8, [R1+0x270] ;  /* 0x0002700001087983 */ /* 0x001ea80000300800 */
[----:B------:R-:W2:Y:S04]  /*24bc0*/  LDL.LU R9, [R1+0x274] ;  /* 0x0002740001097983 */ /* 0x000ea80000300800 */
[----:B------:R-:W2:Y:S04]  /*24bd0*/  LDL.LU R10, [R1+0x278] ;  /* 0x00027800010a7983 */ /* 0x000ea80000300800 */
[----:B------:R-:W2:Y:S04]  /*24be0*/  LDL.LU R11, [R1+0x27c] ;  /* 0x00027c00010b7983 */ /* 0x000ea80000300800 */
[----:B------:R-:W-:Y:S04]  /*24bf0*/  STL.64 [R1+0x1d60], R26 ;  /* 0x001d601a01007387 */ /* 0x000fe80000100a00 */
[----:B------:R0:W-:Y:S02]  /*24c00*/  STL.64 [R1+0x1d58], R24 ;  /* 0x001d581801007387 */ /* 0x0001e40000100a00 */
[----:B0-----:R-:W-:-:S02]  /*24c10*/  IMAD.MOV.U32 R24, RZ, RZ, R29 ;  /* 0x000000ffff187224 */ /* 0x001fc400078e001d */
[----:B------:R-:W3:Y:S04]  /*24c20*/  LDL.LU R29, [R1+0x1f40] ;  /* 0x001f4000011d7983 */ /* 0x000ee80000300800 */
[----:B------:R-:W4:Y:S04]  /*24c30*/  LDL R26, [R1+0x78] ;  /* 0x00007800011a7983 */ /* 0x000f280000100800 */
[----:B------:R-:W4:Y:S04]  /*24c40*/  LDL R27, [R1+0x7c] ;  /* 0x00007c00011b7983 */ /* 0x000f280000100800 */
[----:B------:R-:W2:Y:S04]  /*24c50*/  LDL.LU.64 R18, [R1+0x1f38] ;  /* 0x001f380001127983 */ /* 0x000ea80000300a00 */
[----:B------:R-:W2:Y:S04]  /*24c60*/  LDL.LU.64 R16, [R1+0x1f30] ;  /* 0x001f300001107983 */ /* 0x000ea80000300a00 */
[----:B------:R-:W-:Y:S04]  /*24c70*/  STL.64 [R1+0x1d70], R14 ;  /* 0x001d700e01007387 */ /* 0x000fe80000100a00 */
[----:B------:R0:W-:Y:S01]  /*24c80*/  STL.64 [R1+0x1d68], R12 ;  /* 0x001d680c01007387 */ /* 0x0001e20000100a00 */
[----:B------:R-:W-:-:S02]  /*24c90*/  IMAD.MOV.U32 R25, RZ, RZ, R7 ;  /* 0x000000ffff197224 */ /* 0x000fc400078e0007 */
[----:B0-----:R-:W-:Y:S02]  /*24ca0*/  IMAD.MOV.U32 R12, RZ, RZ, R6 ;  /* 0x000000ffff0c7224 */ /* 0x001fe400078e0006 */
        /* <DEDUP_REMOVED lines=23> */
[----:B------:R-:W3:-:S15]  /*24e20*/  LDL.LU.64 R8, [R1+0x1ed8] ;  /* 0x001ed80001087983 */ /* 0x000ede0000300a00 */
[----:B------:R-:W-:-:S02]  /*24e30*/  NOP ;  /* 0x0000000000007918 */ /* 0x000fc40000000000 */
[----:B------:R-:W-:Y:S04]  /*24e40*/  STL.64 [R1+0x250], R4 ;  /* 0x0002500401007387 */ /* 0x000fe80000100a00 */
[----:B------:R0:W-:Y:S04]  /*24e50*/  STL.64 [R1+0x258], R6 ;  /* 0x0002580601007387 */ /* 0x0001e80000100a00 */
[----:B0-----:R-:W4:Y:S04]  /*24e60*/  LDL.LU.64 R6, [R1+0x1ed0] ;  /* 0x001ed00001067983 */ /* 0x001f280000300a00 */
[----:B------:R-:W4:Y:S01]  /*24e70*/  LDL.LU.64 R4, [R1+0x1ec8] ;  /* 0x001ec80001047983 */ /* 0x000f220000300a00 */
[----:B------:R-:W-:-:S07]  /*24e80*/  IMAD.MOV.U32 R13, RZ, RZ, R3 ;  /* 0x000000ffff0d7224 */ /* 0x000fce00078e0003 */
[C---:B----4-:R-:W-:Y:S01]  /*24e90*/  HMMA.16816.F32.BF16 R12, R16.reuse, R12, R4 ;  /* 0x0000000c100c723c */ /* 0x050fe20000041804 */
[----:B------:R-:W4:Y:S04]  /*24ea0*/  LDL.LU.64 R6, [R1+0x1ec0] ;  /* 0x001ec00001067983 */ /* 0x000f280000300a00 */
[----:B------:R-:W4:Y:S02]  /*24eb0*/  LDL.LU.64 R4, [R1+0x1eb8] ;  /* 0x001eb80001047983 */ /* 0x000f240000300a00 */
[----:B----4-:R-:W-:-:S15]  /*24ec0*/  HMMA.16816.F32.BF16 R4, R16, R24, R4 ;  /* 0x000000181004723c */ /* 0x010fde0000041804 */
[----:B------:R-:W-:-:S08]  /*24ed0*/  NOP ;  /* 0x0000000000007918 */ /* 0x000fd00000000000 */
[----:B------:R-:W-:Y:S04]  /*24ee0*/  STL.64 [R1+0x230], R4 ;  /* 0x0002300401007387 */ /* 0x000fe80000100a00 */
[----:B------:R0:W-:Y:S04]  /*24ef0*/  STL.64 [R1+0x240], R12 ;  /* 0x0002400c01007387 */ /* 0x0001e80000100a00 */
[----:B------:R1:W-:Y:S04]  /*24f00*/  STL.64 [R1+0x248], R14 ;  /* 0x0002480e01007387 */ /* 0x0003e80000100a00 */
[----:B------:R-:W-:Y:S04]  /*24f10*/  STL [R1+0x238], R6 ;  /* 0x0002380601007387 */ /* 0x000fe80000100800 */
[----:B0-----:R-:W3:Y:S04]  /*24f20*/  LDL.LU R12, [R1+0x210] ;  /* 0x00021000010c7983 */ /* 0x001ee80000300800 */
[----:B------:R-:W3:Y:S04]  /*24f30*/  LDL.LU R13, [R1+0x214] ;  /* 0x00021400010d7983 */ /* 0x000ee80000300800 */
[----:B-1----:R-:W3:Y:S04]  /*24f40*/  LDL.LU R14, [R1+0x218] ;  /* 0x00021800010e7983 */ /* 0x002ee80000300800 */
[----:B------:R-:W3:Y:S04]  /*24f50*/  LDL.LU R15, [R1+0x21c] ;  /* 0x00021c00010f7983 */ /* 0x000ee80000300800 */
[----:B------:R0:W-:Y:S04]  /*24f60*/  STL.64 [R1+0x1e40], R26 ;  /* 0x001e401a01007387 */ /* 0x0001e80000100a00 */
[----:B------:R-:W4:Y:S04]  /*24f70*/  LDL.LU R24, [R1+0x170] ;  /* 0x0001700001187983 */ /* 0x000f280000300800 */
[----:B------:R-:W4:Y:S01]  /*24f80*/  LDL.LU R25, [R1+0x174] ;  /* 0x0001740001197983 */ /* 0x000f220000300800 */
[----:B------:R-:W-:-:S03]  /*24f90*/  IMAD.MOV.U32 R3, RZ, RZ, R7 ;  /* 0x000000ffff037224 */ /* 0x000fc600078e0007 */
[----:B0-----:R-:W2:Y:S04]  /*24fa0*/  LDL.LU R26, [R1+0x178] ;  /* 0x00017800011a7983 */ /* 0x001ea80000300800 */
[----:B------:R-:W2:Y:S04]  /*24fb0*/  LDL.LU R27, [R1+0x17c] ;  /* 0x00017c00011b7983 */ /* 0x000ea80000300800 */
[----:B------:R-:W3:Y:S04]  /*24fc0*/  LDL.LU R4, [R1+0x1a0] ;  /* 0x0001a00001047983 */ /* 0x000ee80000300800 */
[----:B------:R-:W3:Y:S04]  /*24fd0*/  LDL.LU R5, [R1+0x1a4] ;  /* 0x0001a40001057983 */ /* 0x000ee80000300800 */
[----:B------:R-:W4:Y:S04]  /*24fe0*/  LDL.LU R6, [R1+0x1a8] ;  /* 0x0001a80001067983 */ /* 0x000f280000300800 */
[----:B------:R-:W4:Y:S04]  /*24ff0*/  LDL.LU R7, [R1+0x1ac] ;  /* 0x0001ac0001077983 */ /* 0x000f280000300800 */
[----:B----4-:R0:W-:Y:S04]  /*25000*/  STL.64 [R1+0x1e88], R6 ;  /* 0x001e880601007387 */ /* 0x0101e80000100a00 */
[----:B---3--:R1:W-:Y:S04]  /*25010*/  STL.64 [R1+0x1e80], R4 ;  /* 0x001e800401007387 */ /* 0x0083e80000100a00 */
[----:B0-----:R-:W3:Y:S04]  /*25020*/  LDL.64 R6, [R1+0xc8] ;  /* 0x0000c80001067983 */ /* 0x001ee80000100a00 */
[----:B---3--:R0:W-:Y:S04]  /*25030*/  STL.64 [R1+0x1ea8], R6 ;  /* 0x001ea80601007387 */ /* 0x0081e80000100a00 */
[----:B-1----:R-:W3:Y:S04]  /*25040*/  LDL.LU R4, [R1+0x1c0] ;  /* 0x0001c00001047983 */ /* 0x002ee80000300800 */
[----:B------:R-:W3:Y:S04]  /*25050*/  LDL.LU R5, [R1+0x1c4] ;  /* 0x0001c40001057983 */ /* 0x000ee80000300800 */
[----:B0-----:R-:W3:Y:S04]  /*25060*/  LDL.LU R6, [R1+0x1c8] ;  /* 0x0001c80001067983 */ /* 0x001ee80000300800 */
[----:B------:R-:W3:Y:S04]  /*25070*/  LDL.LU R7, [R1+0x1cc] ;  /* 0x0001cc0001077983 */ /* 0x000ee80000300800 */
[----:B--2---:R0:W-:Y:S04]  /*25080*/  STL.64 [R1+0x1e50], R26 ;  /* 0x001e501a01007387 */ /* 0x0041e80000100a00 */
[----:B------:R-:W-:Y:S04]  /*25090*/  STL.64 [R1+0x1e48], R24 ;  /* 0x001e481801007387 */ /* 0x000fe80000100a00 */
[----:B0-----:R-:W2:Y:S04]  /*250a0*/  LDL.64 R26, [R1+0x98] ;  /* 0x00009800011a7983 */ /* 0x001ea80000100a00 */
[----:B--2---:R0:W-:Y:S04]  /*250b0*/  STL.64 [R1+0x1e60], R26 ;  /* 0x001e601a01007387 */ /* 0x0041e80000100a00 */
[----:B0-----:R-:W2:Y:S01]  /*250c0*/  LDL.64 R26, [R1+0xa8] ;  /* 0x0000a800011a7983 */ /* 0x001ea20000100a00 */
[----:B------:R-:W-:Y:S03]  /*250d0*/  HMMA.16816.F32.BF16 R12, R16, R8, R12 ;  /* 0x00000008100c723c */ /* 0x000fe6000004180c */
[----:B--2---:R0:W-:Y:S04]  /*250e0*/  STL.64 [R1+0x1e78], R26 ;  /* 0x001e781a01007387 */ /* 0x0041e80000100a00 */
[----:B0-----:R-:W2:Y:S04]  /*250f0*/  LDL.64 R26, [R1+0xb8] ;  /* 0x0000b800011a7983 */ /* 0x001ea80000100a00 */
[----:B--2---:R0:W-:Y:S04]  /*25100*/  STL.64 [R1+0x1e90], R26 ;  /* 0x001e901a01007387 */ /* 0x0041e80000100a00 */
[----:B------:R-:W2:Y:S04]  /*25110*/  LDL.LU R24, [R1+0x1b0] ;  /* 0x0001b00001187983 */ /* 0x000ea80000300800 */
[----:B------:R-:W2:Y:S04]  /*25120*/  LDL.LU R25, [R1+0x1b4] ;  /* 0x0001b40001197983 */ /* 0x000ea80000300800 */
[----:B0-----:R-:W2:Y:S04]  /*25130*/  LDL.LU R26, [R1+0x1b8] ;  /* 0x0001b800011a7983 */ /* 0x001ea80000300800 */
[----:B------:R-:W2:Y:S04]  /*25140*/  LDL.LU R27, [R1+0x1bc] ;  /* 0x0001bc00011b7983 */ /* 0x000ea80000300800 */
[----:B------:R-:W-:Y:S04]  /*25150*/  STL [R1+0x1cd0], R3 ;  /* 0x001cd00301007387 */ /* 0x000fe80000100800 */
[----:B------:R0:W-:Y:S04]  /*25160*/  STL.64 [R1+0x300], R12 ;  /* 0x0003000c01007387 */ /* 0x0001e80000100a00 */
[----:B------:R1:W-:Y:S01]  /*25170*/  STL.64 [R1+0x308], R14 ;  /* 0x0003080e01007387 */ /* 0x0003e20000100a00 */
[----:B0-----:R-:W-:-:S02]  /*25180*/  IMAD.MOV.U32 R12, RZ, RZ, R0 ;  /* 0x000000ffff0c7224 */ /* 0x001fc400078e0000 */
[----:B-1----:R-:W-:Y:S02]  /*25190*/  IMAD.MOV.U32 R14, RZ, RZ, R23 ;  /* 0x000000ffff0e7224 */ /* 0x002fe400078e0017 */
[----:B------:R-:W-:Y:S02]  /*251a0*/  IMAD.MOV.U32 R15, RZ, RZ, R22 ;  /* 0x000000ffff0f7224 */ /* 0x000fe400078e0016 */
[----:B------:R-:W-:Y:S01]  /*251b0*/  IMAD.MOV.U32 R13, RZ, RZ, R2 ;  /* 0x000000ffff0d7224 */ /* 0x000fe200078e0002 */
[----:B------:R-:W4:Y:S04]  /*251c0*/  LDL.LU R0, [R1+0x1eb4] ;  /* 0x001eb40001007983 */ /* 0x000f280000300800 */
[----:B------:R-:W4:Y:S04]  /*251d0*/  LDL.LU R2, [R1+0x1eb0] ;  /* 0x001eb00001027983 */ /* 0x000f280000300800 */
[----:B------:R0:W-:Y:S04]  /*251e0*/  STL.64 [R1+0x1d80], R14 ;  /* 0x001d800e01007387 */ /* 0x0001e80000100a00 */
[----:B------:R1:W-:Y:S04]  /*251f0*/  STL.64 [R1+0x1d78], R12 ;  /* 0x001d780c01007387 */ /* 0x0003e80000100a00 */
[----:B0-----:R-:W3:Y:S04]  /*25200*/  LDL R14, [R1+0x88] ;  /* 0x00008800010e7983 */ /* 0x001ee80000100800 */
[----:B------:R-:W3:Y:S04]  /*25210*/  LDL R15, [R1+0x8c] ;  /* 0x00008c00010f7983 */ /* 0x000ee80000100800 */
[----:B---3--:R0:W-:Y:S04]  /*25220*/  STL.64 [R1+0x1e58], R14 ;  /* 0x001e580e01007387 */ /* 0x0081e80000100a00 */
[----:B-1----:R-:W3:Y:S04]  /*25230*/  LDL.LU R12, [R1+0x180] ;  /* 0x00018000010c7983 */ /* 0x002ee80000300800 */
[----:B------:R-:W3:Y:S04]  /*25240*/  LDL.LU R13, [R1+0x184] ;  /* 0x00018400010d7983 */ /* 0x000ee80000300800 */
[----:B0-----:R-:W2:Y:S04]  /*25250*/  LDL.LU R14, [R1+0x188] ;  /* 0x00018800010e7983 */ /* 0x001ea80000300800 */
[----:B------:R-:W2:Y:S01]  /*25260*/  LDL.LU R15, [R1+0x18c] ;  /* 0x00018c00010f7983 */ /* 0x000ea20000300800 */
[----:B------:R-:W-:Y:S03]  /*25270*/  HMMA.16816.F32.BF16 R16, R16, R20, R4 ;  /* 0x000000141010723c */ /* 0x000fe60000041804 */
[----:B--2---:R-:W-:Y:S04]  /*25280*/  STL.64 [R1+0x1e70], R14 ;  /* 0x001e700e01007387 */ /* 0x004fe80000100a00 */
[----:B---3--:R0:W-:Y:S04]  /*25290*/  STL.64 [R1+0x1e68], R12 ;  /* 0x001e680c01007387 */ /* 0x0081e80000100a00 */
[----:B0-----:R-:W2:Y:S04]  /*252a0*/  LDL.LU R12, [R1+0x190] ;  /* 0x00019000010c7983 */ /* 0x001ea80000300800 */
[----:B------:R-:W2:Y:S04]  /*252b0*/  LDL.LU R13, [R1+0x194] ;  /* 0x00019400010d7983 */ /* 0x000ea80000300800 */
[----:B------:R-:W2:Y:S04]  /*252c0*/  LDL.LU R14, [R1+0x198] ;  /* 0x00019800010e7983 */ /* 0x000ea80000300800 */
[----:B------:R-:W2:Y:S04]  /*252d0*/  LDL.LU R15, [R1+0x19c] ;  /* 0x00019c00010f7983 */ /* 0x000ea80000300800 */
[----:B------:R-:W3:Y:S04]  /*252e0*/  LDL.LU.64 R6, [R1+0x1ea8] ;  /* 0x001ea80001067983 */ /* 0x000ee80000300a00 */
[----:B------:R-:W3:Y:S04]  /*252f0*/  LDL.LU.64 R22, [R1+0x1ea0] ;  /* 0x001ea00001167983 */ /* 0x000ee80000300a00 */
[----:B------:R-:W3:Y:S04]  /*25300*/  LDL.LU.64 R20, [R1+0x1e98] ;  /* 0x001e980001147983 */ /* 0x000ee80000300a00 */
[----:B------:R0:W-:Y:S04]  /*25310*/  STL.64 [R1+0x220], R16 ;  /* 0x0002201001007387 */ /* 0x0001e80000100a00 */
[----:B------:R1:W-:Y:S04]  /*25320*/  STL.64 [R1+0x228], R18 ;  /* 0x0002281201007387 */ /* 0x0003e80000100a00 */
[----:B0-----:R-:W4:Y:S04]  /*25330*/  LDL.LU R16, [R1+0x160] ;  /* 0x0001600001107983 */ /* 0x001f280000300800 */
[----:B------:R-:W4:Y:S04]  /*25340*/  LDL.LU R17, [R1+0x164] ;  /* 0x0001640001117983 */ /* 0x000f280000300800 */
[----:B-1----:R-:W4:Y:S04]  /*25350*/  LDL.LU R18, [R1+0x168] ;  /* 0x0001680001127983 */ /* 0x002f280000300800 */
[----:B------:R-:W4:Y:S01]  /*25360*/  LDL.LU R19, [R1+0x16c] ;  /* 0x00016c0001137983 */ /* 0x000f220000300800 */
[----:B---3--:R-:W-:Y:S06]  /*25370*/  HMMA.16816.F32.BF16 R24, R20, R6, R24 ;  /* 0x000000061418723c */ /* 0x008fec0000041818 */
[----:B------:R-:W-:-:S02]  /*25380*/  IMAD.MOV.U32 R8, RZ, RZ, R6 ;  /* 0x000000ffff087224 */ /* 0x000fc400078e0006 */
[----:B------:R-:W-:-:S15]  /*25390*/  IMAD.MOV.U32 R3, RZ, RZ, R7 ;  /* 0x000000ffff037224 */ /* 0x000fde00078e0007 */
[----:B------:R-:W-:Y:S04]  /*253a0*/  STL.64 [R1+0x2f0], R24 ;  /* 0x0002f01801007387 */ /* 0x000fe80000100a00 */
[----:B------:R0:W-:Y:S04]  /*253b0*/  STL.64 [R1+0x2f8], R26 ;  /* 0x0002f81a01007387 */ /* 0x0001e80000100a00 */
[----:B0-----:R-:W3:Y:S04]  /*253c0*/  LDL.LU.64 R26, [R1+0x1e90] ;  /* 0x001e9000011a7983 */ /* 0x001ee80000300a00 */
[----:B------:R-:W3:Y:S04]  /*253d0*/  LDL.LU.64 R6, [R1+0x1e88] ;  /* 0x001e880001067983 */ /* 0x000ee80000300a00 */
[----:B------:R-:W3:Y:S02]  /*253e0*/  LDL.LU.64 R4, [R1+0x1e80] ;  /* 0x001e800001047983 */ /* 0x000ee40000300a00 */
[----:B---3--:R-:W-:-:S15]  /*253f0*/  HMMA.16816.F32.BF16 R4, R20, R26, R4 ;  /* 0x0000001a1404723c */ /* 0x008fde0000041804 */
[----:B------:R-:W-:-:S08]  /*25400*/  NOP ;  /* 0x0000000000007918 */ /* 0x000fd00000000000 */
[----:B------:R0:W-:Y:S04]  /*25410*/  STL.64 [R1+0x2e0], R4 ;  /* 0x0002e00401007387 */ /* 0x0001e80000100a00 */
[----:B------:R1:W-:Y:S01]  /*25420*/  STL.64 [R1+0x2e8], R6 ;  /* 0x0002e80601007387 */ /* 0x0003e20000100a00 */
[----:B0-----:R-:W-:Y:S02]  /*25430*/  IMAD.MOV.U32 R5, RZ, RZ, R26 ;  /* 0x000000ffff057224 */ /* 0x001fe400078e001a */
[----:B------:R-:W-:Y:S02]  /*25440*/  IMAD.MOV.U32 R4, RZ, RZ, R27 ;  /* 0x000000ffff047224 */ /* 0x000fe400078e001b */
[----:B------:R-:W2:Y:S02]  /*25450*/  LDL.LU.64 R26, [R1+0x1e78] ;  /* 0x001e7800011a7983 */ /* 0x000ea40000300a00 */
[----:B--2---:R-:W-:Y:S06]  /*25460*/  HMMA.16816.F32.BF16 R12, R20, R26, R12 ;  /* 0x0000001a140c723c */ /* 0x004fec000004180c */
[----:B-1----:R-:W-:-:S02]  /*25470*/  IMAD.MOV.U32 R7, RZ, RZ, R26 ;  /* 0x000000ffff077224 */ /* 0x002fc400078e001a */
[----:B------:R-:W-:-:S15]  /*25480*/  IMAD.MOV.U32 R6, RZ, RZ, R27 ;  /* 0x000000ffff067224 */ /* 0x000fde00078e001b */
[----:B------:R-:W-:Y:S04]  /*25490*/  STL.64 [R1+0x2d0], R12 ;  /* 0x0002d00c01007387 */ /* 0x000fe80000100a00 */
[----:B------:R0:W-:Y:S04]  /*254a0*/  STL.64 [R1+0x2d8], R14 ;  /* 0x0002d80e01007387 */ /* 0x0001e80000100a00 */
[----:B0-----:R-:W2:Y:S04]  /*254b0*/  LDL.LU.64 R14, [R1+0x1e70] ;  /* 0x001e7000010e7983 */ /* 0x001ea80000300a00 */
[----:B------:R-:W2:Y:S04]  /*254c0*/  LDL.LU.64 R12, [R1+0x1e68] ;  /* 0x001e6800010c7983 */ /* 0x000ea80000300a00 */
[----:B------:R-:W2:Y:S02]  /*254d0*/  LDL.LU.64 R26, [R1+0x1e60] ;  /* 0x001e6000011a7983 */ /* 0x000ea40000300a00 */
[----:B--2---:R-:W-:Y:S06]  /*254e0*/  HMMA.16816.F32.BF16 R12, R20, R26, R12 ;  /* 0x0000001a140c723c */ /* 0x004fec000004180c */
[----:B------:R-:W-:-:S15]  /*254f0*/  IMAD.MOV.U32 R9, RZ, RZ, R27 ;  /* 0x000000ffff097224 */ /* 0x000fde00078e001b */
[----:B------:R-:W-:-:S02]  /*25500*/  NOP ;  /* 0x0000000000007918 */ /* 0x000fc40000000000 */
[----:B------:R0:W-:Y:S04]  /*25510*/  STL.64 [R1+0x2c0], R12 ;  /* 0x0002c00c01007387 */ /* 0x0001e80000100a00 */
[----:B------:R1:W-:Y:S01]  /*25520*/  STL.64 [R1+0x2c8], R14 ;  /* 0x0002c80e01007387 */ /* 0x0003e20000100a00 */
[----:B0-----:R-:W-:-:S03]  /*25530*/  IMAD.MOV.U32 R12, RZ, RZ, R26 ;  /* 0x000000ffff0c7224 */ /* 0x001fc600078e001a */
[----:B-1----:R-:W2:Y:S04]  /*25540*/  LDL.LU.64 R14, [R1+0x1e58] ;  /* 0x001e5800010e7983 */ /* 0x002ea80000300a00 */
[----:B------:R-:W2:Y:S04]  /*25550*/  LDL.LU.64 R26, [R1+0x1e50] ;  /* 0x001e5000011a7983 */ /* 0x000ea80000300a00 */
[----:B------:R-:W2:Y:S02]  /*25560*/  LDL.LU.64 R24, [R1+0x1e48] ;  /* 0x001e480001187983 */ /* 0x000ea40000300a00 */
[----:B--2---:R-:W-:-:S15]  /*25570*/  HMMA.16816.F32.BF16 R24, R20, R14, R24 ;  /* 0x0000000e1418723c */ /* 0x004fde0000041818 */
[----:B------:R-:W-:-:S08]  /*25580*/  NOP ;  /* 0x0000000000007918 */ /* 0x000fd00000000000 */
[----:B------:R-:W-:Y:S04]  /*25590*/  STL.64 [R1+0x2b0], R24 ;  /* 0x0002b01801007387 */ /* 0x000fe80000100a00 */
[----:B------:R0:W-:Y:S04]  /*255a0*/  STL.64 [R1+0x2b8], R26 ;  /* 0x0002b81a01007387 */ /* 0x0001e80000100a00 */
[----:B0-----:R-:W4:Y:S04]  /*255b0*/  LDL.LU.64 R26, [R1+0x1e40] ;  /* 0x001e4000011a7983 */ /* 0x001f280000300a00 */
[----:B------:R0:W-:Y:S02]  /*255c0*/  STL.64 [R1+0x1d90], R14 ;  /* 0x001d900e01007387 */ /* 0x0001e40000100a00 */
[----:B0-----:R-:W-:-:S02]  /*255d0*/  IMAD.MOV.U32 R14, RZ, RZ, R12 ;  /* 0x000000ffff0e7224 */ /* 0x001fc400078e000c */
[----:B------:R-:W-:-:S05]  /*255e0*/  IMAD.MOV.U32 R15, RZ, RZ, R9 ;  /* 0x000000ffff0f7224 */ /* 0x000fca00078e0009 */
[----:B------:R0:W-:Y:S02]  /*255f0*/  STL.64 [R1+0x1da8], R14 ;  /* 0x001da80e01007387 */ /* 0x0001e40000100a00 */
[----:B0-----:R-:W-:Y:S02]  /*25600*/  IMAD.MOV.U32 R14, RZ, RZ, R7 ;  /* 0x000000ffff0e7224 */ /* 0x001fe400078e0007 */
[----:B------:R-:W-:-:S05]  /*25610*/  IMAD.MOV.U32 R15, RZ, RZ, R6 ;  /* 0x000000ffff0f7224 */ /* 0x000fca00078e0006 */
[----:B------:R0:W-:Y:S02]  /*25620*/  STL.64 [R1+0x1dc0], R14 ;  /* 0x001dc00e01007387 */ /* 0x0001e40000100a00 */
[----:B0-----:R-:W-:Y:S01]  /*25630*/  IMAD.MOV.U32 R15, RZ, RZ, R4 ;  /* 0x000000ffff0f7224 */ /* 0x001fe200078e0004 */
[----:B------:R-:W-:Y:S01]  /*25640*/  MOV R14, R5 ;  /* 0x00000005000e7202 */ /* 0x000fe20000000f00 */
[----:B----4-:R-:W-:-:S15]  /*25650*/  HMMA.16816.F32.BF16 R16, R20, R26, R16 ;  /* 0x0000001a1410723c */ /* 0x010fde0000041810 */
[----:B------:R-:W-:-:S08]  /*25660*/  NOP ;  /* 0x0000000000007918 */ /* 0x000fd00000000000 */
[----:B------:R-:W-:Y:S04]  /*25670*/  STL.64 [R1+0x2a0], R16 ;  /* 0x0002a01001007387 */ /* 0x000fe80000100a00 */
[----:B------:R-:W-:Y:S04]  /*25680*/  STL.64 [R1+0x2a8], R18 ;  /* 0x0002a81201007387 */ /* 0x000fe80000100a00 */
[----:B------:R-:W2:Y:S04]  /*25690*/  LDL.LU R4, [R1+0xe0] ;  /* 0x0000e00001047983 */ /* 0x000ea80000300800 */
[----:B------:R-:W2:Y:S04]  /*256a0*/  LDL.LU R5, [R1+0xe4] ;  /* 0x0000e40001057983 */ /* 0x000ea80000300800 */
[----:B------:R-:W3:Y:S04]  /*256b0*/  LDL.LU R6, [R1+0xe8] ;  /* 0x0000e80001067983 */ /* 0x000ee80000300800 */
[----:B------:R-:W3:Y:S04]  /*256c0*/  LDL.LU R7, [R1+0xec] ;  /* 0x0000ec0001077983 */ /* 0x000ee80000300800 */
[----:B---3--:R-:W-:Y:S04]  /*256d0*/  STL.64 [R1+0x1e10], R6 ;  /* 0x001e100601007387 */ /* 0x008fe80000100a00 */
[----:B--2---:R0:W-:Y:S04]  /*256e0*/  STL.64 [R1+0x1e08], R4 ;  /* 0x001e080401007387 */ /* 0x0041e80000100a00 */
[----:B0-----:R-:W2:Y:S04]  /*256f0*/  LDL.LU R4, [R1+0x130] ;  /* 0x0001300001047983 */ /* 0x001ea80000300800 */
[----:B------:R-:W2:Y:S04]  /*25700*/  LDL.LU R5, [R1+0x134] ;  /* 0x0001340001057983 */ /* 0x000ea80000300800 */
[----:B------:R-:W2:Y:S04]  /*25710*/  LDL.LU R6, [R1+0x138] ;  /* 0x0001380001067983 */ /* 0x000ea80000300800 */
[----:B------:R-:W2:Y:S04]  /*25720*/  LDL.LU R7, [R1+0x13c] ;  /* 0x00013c0001077983 */ /* 0x000ea80000300800 */
[----:B------:R-:W3:Y:S04]  /*25730*/  LDL.LU.64 R18, [R1+0x148] ;  /* 0x0001480001127983 */ /* 0x000ee80000300a00 */
[----:B------:R-:W-:Y:S04]  /*25740*/  STL.64 [R1+0x1dd8], R14 ;  /* 0x001dd80e01007387 */ /* 0x000fe80000100a00 */
[----:B------:R0:W-:Y:S04]  /*25750*/  STL.64 [R1+0x1d88], R26 ;  /* 0x001d881a01007387 */ /* 0x0001e80000100a00 */
[----:B------:R-:W4:Y:S01]  /*25760*/  LDL.LU R24, [R1+0x10] ;  /* 0x0000100001187983 */ /* 0x000f220000300800 */
[----:B------:R-:W-:-:S03]  /*25770*/  IMAD.MOV.U32 R25, RZ, RZ, R11 ;  /* 0x000000ffff197224 */ /* 0x000fc600078e000b */
[----:B------:R-:W2:Y:S01]  /*25780*/  LDL.LU R11, [R1+0x1e38] ;  /* 0x001e3800010b7983 */ /* 0x000ea20000300800 */
[----:B0-----:R-:W-:Y:S02]  /*25790*/  IMAD.MOV.U32 R26, RZ, RZ, R10 ;  /* 0x000000ffff1a7224 */ /* 0x001fe400078e000a */
[----:B------:R-:W-:Y:S01]  /*257a0*/  IMAD.MOV.U32 R27, RZ, RZ, R28 ;  /* 0x000000ffff1b7224 */ /* 0x000fe200078e001c */
[----:B------:R-:W2:Y:S04]  /*257b0*/  LDL.LU R10, [R1+0x1e34] ;  /* 0x001e3400010a7983 */ /* 0x000ea80000300800 */
[----:B------:R-:W3:Y:S04]  /*257c0*/  LDL.LU R28, [R1+0x1e30] ;  /* 0x001e3000011c7983 */ /* 0x000ee80000300800 */
[----:B------:R-:W-:Y:S04]  /*257d0*/  STL.64 [R1+0x1da0], R26 ;  /* 0x001da01a01007387 */ /* 0x000fe80000100a00 */
[----:B----4-:R0:W-:Y:S04]  /*257e0*/  STL.64 [R1+0x1d98], R24 ;  /* 0x001d981801007387 */ /* 0x0101e80000100a00 */
[----:B0-----:R-:W4:Y:S01]  /*257f0*/  LDL.LU R24, [R1+0x20] ;  /* 0x0000200001187983 */ /* 0x001f220000300800 */
[----:B------:R-:W-:-:S02]  /*25800*/  IMAD.MOV.U32 R26, RZ, RZ, R0 ;  /* 0x000000ffff1a7224 */ /* 0x000fc400078e0000 */
[----:B------:R-:W-:Y:S02]  /*25810*/  IMAD.MOV.U32 R27, RZ, RZ, R29 ;  /* 0x000000ffff1b7224 */ /* 0x000fe400078e001d */
[----:B------:R-:W-:Y:S02]  /*25820*/  IMAD.MOV.U32 R25, RZ, RZ, R2 ;  /* 0x000000ffff197224 */ /* 0x000fe400078e0002 */
[----:B------:R-:W3:Y:S04]  /*25830*/  LDL.LU R2, [R1+0x1e2c] ;  /* 0x001e2c0001027983 */ /* 0x000ee80000300800 */
[----:B------:R-:W3:Y:S04]  /*25840*/  LDL.LU R0, [R1+0x1e28] ;  /* 0x001e280001007983 */ /* 0x000ee80000300800 */
[----:B------:R-:W3:Y:S04]  /*25850*/  LDL.LU R29, [R1+0x1e24] ;  /* 0x001e2400011d7983 */ /* 0x000ee80000300800 */
[----:B------:R-:W-:Y:S04]  /*25860*/  STL.64 [R1+0x1db8], R26 ;  /* 0x001db81a01007387 */ /* 0x000fe80000100a00 */
[----:B----4-:R0:W-:Y:S04]  /*25870*/  STL.64 [R1+0x1db0], R24 ;  /* 0x001db01801007387 */ /* 0x0101e80000100a00 */
[----:B0-----:R-:W4:Y:S04]  /*25880*/  LDL.LU R24, [R1+0x30] ;  /* 0x0000300001187983 */ /* 0x001f280000300800 */
[----:B------:R-:W4:Y:S04]  /*25890*/  LDL.LU R25, [R1+0x34] ;  /* 0x0000340001197983 */ /* 0x000f280000300800 */
[----:B------:R-:W3:Y:S04]  /*258a0*/  LDL.LU R26, [R1+0x38] ;  /* 0x00003800011a7983 */ /* 0x000ee80000300800 */
[----:B------:R-:W3:Y:S01]  /*258b0*/  LDL.LU R27, [R1+0x3c] ;  /* 0x00003c00011b7983 */ /* 0x000ee20000300800 */
[----:B--2---:R-:W-:Y:S03]  /*258c0*/  HMMA.16816.F32.BF16 R4, R20, R10, R4 ;  /* 0x0000000a1404723c */ /* 0x004fe60000041804 */
[----:B---3--:R-:W-:Y:S04]  /*258d0*/  STL.64 [R1+0x1dd0], R26 ;  /* 0x001dd01a01007387 */ /* 0x008fe80000100a00 */
[----:B----4-:R0:W-:Y:S04]  /*258e0*/  STL.64 [R1+0x1dc8], R24 ;  /* 0x001dc81801007387 */ /* 0x0101e80000100a00 */
[----:B0-----:R-:W2:Y:S01]  /*258f0*/  LDL.LU R24, [R1+0x40] ;  /* 0x0000400001187983 */ /* 0x001ea20000300800 */
[----:B------:R-:W-:-:S02]  /*25900*/  IMAD.MOV.U32 R26, RZ, RZ, R0 ;  /* 0x000000ffff1a7224 */ /* 0x000fc400078e0000 */
[----:B------:R-:W-:Y:S02]  /*25910*/  IMAD.MOV.U32 R27, RZ, RZ, R2 ;  /* 0x000000ffff1b7224 */ /* 0x000fe400078e0002 */
[----:B------:R-:W-:Y:S02]  /*25920*/  IMAD.MOV.U32 R25, RZ, RZ, R29 ;  /* 0x000000ffff197224 */ /* 0x000fe400078e001d */
[----:B------:R-:W3:Y:S04]  /*25930*/  LDL.LU R29, [R1+0x1e20] ;  /* 0x001e2000011d7983 */ /* 0x000ee80000300800 */
[----:B------:R-:W4:Y:S04]  /*25940*/  LDL.LU R0, [R1+0x1e1c] ;  /* 0x001e1c0001007983 */ /* 0x000f280000300800 */
[----:B------:R-:W4:Y:S04]  /*25950*/  LDL.LU R2, [R1+0x1e18] ;  /* 0x001e180001027983 */ /* 0x000f280000300800 */
[----:B------:R-:W-:Y:S04]  /*25960*/  STL.64 [R1+0x1de8], R26 ;  /* 0x001de81a01007387 */ /* 0x000fe80000100a00 */
[----:B--2---:R0:W-:Y:S04]  /*25970*/  STL.64 [R1+0x1de0], R24 ;  /* 0x001de01801007387 */ /* 0x0041e80000100a00 */
[----:B0-----:R-:W2:Y:S04]  /*25980*/  LDL.LU R24, [R1+0x50] ;  /* 0x0000500001187983 */ /* 0x001ea80000300800 */
[----:B------:R-:W2:Y:S04]  /*25990*/  LDL.LU R25, [R1+0x54] ;  /* 0x0000540001197983 */ /* 0x000ea80000300800 */
[----:B------:R-:W2:Y:S04]  /*259a0*/  LDL.LU R26, [R1+0x58] ;  /* 0x00005800011a7983 */ /* 0x000ea80000300800 */
[----:B------:R-:W2:Y:S04]  /*259b0*/  LDL.LU R27, [R1+0x5c] ;  /* 0x00005c00011b7983 */ /* 0x000ea80000300800 */
[----:B------:R-:W-:Y:S04]  /*259c0*/  STL.64 [R1+0x290], R4 ;  /* 0x0002900401007387 */ /* 0x000fe80000100a00 */
[----:B------:R0:W-:Y:S04]  /*259d0*/  STL.64 [R1+0x298], R6 ;  /* 0x0002980601007387 */ /* 0x0001e80000100a00 */
[----:B0-----:R-:W3:Y:S04]  /*259e0*/  LDL.LU.64 R6, [R1+0x1e10] ;  /* 0x001e100001067983 */ /* 0x001ee80000300a00 */
[----:B------:R-:W3:Y:S01]  /*259f0*/  LDL.LU.64 R4, [R1+0x1e08] ;  /* 0x001e080001047983 */ /* 0x000ee20000300a00 */
[----:B------:R-:W-:-:S02]  /*25a00*/  IMAD.MOV.U32 R14, RZ, RZ, R8 ;  /* 0x000000ffff0e7224 */ /* 0x000fc400078e0008 */
[----:B------:R-:W-:Y:S02]  /*25a10*/  IMAD.MOV.U32 R15, RZ, RZ, R3 ;  /* 0x000000ffff0f7224 */ /* 0x000fe400078e0003 */
[----:B------:R-:W-:Y:S02]  /*25a20*/  IMAD.MOV.U32 R8, RZ, RZ, R18 ;  /* 0x000000ffff087224 */ /* 0x000fe400078e0012 */
[----:B------:R-:W-:Y:S01]  /*25a30*/  IMAD.MOV.U32 R3, RZ, RZ, R19 ;  /* 0x000000ffff037224 */ /* 0x000fe200078e0013 */
[----:B---3--:R-:W-:Y:S01]  /*25a40*/  HMMA.16816.F32.BF16 R20, R20, R18, R4 ;  /* 0x000000121414723c */ /* 0x008fe20000041804 */
[----:B------:R-:W2:Y:S04]  /*25a50*/  LDL.LU.64 R6, [R1+0x1e00] ;  /* 0x001e000001067983 */ /* 0x000ea80000300a00 */
[----:B------:R-:W2:Y:S04]  /*25a60*/  LDL.LU.64 R4, [R1+0x1df8] ;  /* 0x001df80001047983 */ /* 0x000ea80000300a00 */
[----:B------:R0:W1:-:S14]  /*25a70*/  LDSM.16.MT88.4 R16, [R28+UR4+0x3080] ;  /* 0x003080041c10783b */ /* 0x00005c0008004200 */
[----:B------:R-:W-:Y:S04]  /*25a80*/  STL.64 [R1+0x210], R20 ;  /* 0x0002101401007387 */ /* 0x000fe80000100a00 */
[----:B------:R3:W-:Y:S04]  /*25a90*/  STL.64 [R1+0x218], R22 ;  /* 0x0002181601007387 */ /* 0x0007e80000100a00 */
[----:B0-----:R-:W4:Y:S01]  /*25aa0*/  LDL.LU R28, [R1+0x1df0] ;  /* 0x001df000011c7983 */ /* 0x001f220000300800 */
[----:B---3--:R-:W-:-:S03]  /*25ab0*/  IMAD.MOV.U32 R23, RZ, RZ, R3 ;  /* 0x000000ffff177224 */ /* 0x008fc600078e0003 */
[----:B------:R-:W3:Y:S04]  /*25ac0*/  LDL R3, [R1+0x3dc] ;  /* 0x0003dc0001037983 */ /* 0x000ee80000100800 */
[----:B-1----:R0:W-:Y:S04]  /*25ad0*/  STL [R1+0x1ce0], R16 ;  /* 0x001ce01001007387 */ /* 0x0021e80000100800 */
[----:B------:R1:W-:Y:S04]  /*25ae0*/  STL [R1+0x1cdc], R17 ;  /* 0x001cdc1101007387 */ /* 0x0003e80000100800 */
[----:B------:R1:W-:Y:S04]  /*25af0*/  STL [R1+0x1cd8], R18 ;  /* 0x001cd81201007387 */ /* 0x0003e80000100800 */
[----:B------:R4:W-:Y:S04]  /*25b00*/  STL [R1+0x1cd4], R19 ;  /* 0x001cd41301007387 */ /* 0x0009e80000100800 */
[----:B0-----:R-:W3:Y:S04]  /*25b10*/  LDL.LU R16, [R1+0xd0] ;  /* 0x0000d00001107983 */ /* 0x001ee80000300800 */
[----:B-1----:R-:W3:Y:S04]  /*25b20*/  LDL.LU R17, [R1+0xd4] ;  /* 0x0000d40001117983 */ /* 0x002ee80000300800 */
[----:B------:R-:W3:Y:S01]  /*25b30*/  LDL.LU R18, [R1+0xd8] ;  /* 0x0000d80001127983 */ /* 0x000ee20000300800 */
[----:B--2---:R-:W-:Y:S03]  /*25b40*/  HMMA.16816.F32.BF16 R12, R4, R14, R24 ;  /* 0x0000000e040c723c */ /* 0x004fe60000041818 */
[----:B------:R-:W2:Y:S04]  /*25b50*/  LDL.LU.64 R26, [R1+0x1de8] ;  /* 0x001de800011a7983 */ /* 0x000ea80000300a00 */
[----:B------:R-:W2:Y:S01]  /*25b60*/  LDL.LU.64 R24, [R1+0x1de0] ;  /* 0x001de00001187983 */ /* 0x000ea20000300a00 */
[----:B----4-:R-:W-:-:S15]  /*25b70*/  IMAD.MOV.U32 R19, RZ, RZ, R28 ;  /* 0x000000ffff137224 */ /* 0x010fde00078e001c */
[----:B------:R-:W-:Y:S04]  /*25b80*/  STL.64 [R1+0x3c0], R12 ;  /* 0x0003c00c01007387 */ /* 0x000fe80000100a00 */
[----:B------:R0:W-:Y:S01]  /*25b90*/  STL [R1+0x3c8], R14 ;  /* 0x0003c80e01007387 */ /* 0x0001e20000100800 */
[----:B------:R-:W-:-:S03]  /*25ba0*/  IMAD.MOV.U32 R28, RZ, RZ, R15 ;  /* 0x000000ffff1c7224 */ /* 0x000fc600078e000f */
[----:B0-----:R-:W2:Y:S04]  /*25bb0*/  LDL.LU.64 R14, [R1+0x1dd8] ;  /* 0x001dd800010e7983 */ /* 0x001ea80000300a00 */
[----:B------:R-:W-:Y:S01]  /*25bc0*/  STL [R1+0x1ae8], R28 ;  /* 0x001ae81c01007387 */ /* 0x000fe20000100800 */
[----:B--2---:R-:W-:Y:S03]  /*25bd0*/  HMMA.16816.F32.BF16 R12, R4, R14, R24 ;  /* 0x0000000e040c723c */ /* 0x004fe60000041818 */
[----:B------:R-:W2:Y:S04]  /*25be0*/  LDL.LU.64 R26, [R1+0x1dd0] ;  /* 0x001dd000011a7983 */ /* 0x000ea80000300a00 */
[----:B------:R-:W2:-:S15]  /*25bf0*/  LDL.LU.64 R24, [R1+0x1dc8] ;  /* 0x001dc80001187983 */ /* 0x000e9e0000300a00 */
[----:B------:R-:W-:-:S01]  /*25c00*/  NOP ;  /* 0x0000000000007918 */ /* 0x000fc20000000000 */
[----:B------:R-:W-:Y:S04]  /*25c10*/  STL.64 [R1+0x3b0], R12 ;  /* 0x0003b00c01007387 */ /* 0x000fe80000100a00 */
[----:B------:R0:W-:Y:S04]  /*25c20*/  STL.64 [R1+0x3b8], R14 ;  /* 0x0003b80e01007387 */ /* 0x0001e80000100a00 */
[----:B0-----:R-:W2:Y:S02]  /*25c30*/  LDL.LU.64 R14, [R1+0x1dc0] ;  /* 0x001dc000010e7983 */ /* 0x001ea40000300a00 */
[----:B--2---:R-:W-:Y:S02]  /*25c40*/  HMMA.16816.F32.BF16 R12, R4, R14, R24 ;  /* 0x0000000e040c723c */ /* 0x004fe40000041818 */
[----:B------:R-:W2:Y:S04]  /*25c50*/  LDL.LU.64 R26, [R1+0x1db8] ;  /* 0x001db800011a7983 */ /* 0x000ea80000300a00 */
[----:B------:R-:W2:-:S15]  /*25c60*/  LDL.LU.64 R24, [R1+0x1db0] ;  /* 0x001db00001187983 */ /* 0x000e9e0000300a00 */
[----:B------:R-:W-:-:S02]  /*25c70*/  NOP ;  /* 0x0000000000007918 */ /* 0x000fc40000000000 */
        /* <DEDUP_REMOVED lines=13> */
[----:B------:R-:W2:-:S15]  /*25d50*/  LDL.LU.64 R26, [R1+0x1d88] ;  /* 0x001d8800011a7983 */ /* 0x000e9e0000300a00 */
[----:B------:R-:W-:-:S06]  /*25d60*/  NOP ;  /* 0x0000000000007918 */ /* 0x000fcc0000000000 */
[----:B------:R-:W-:Y:S04]  /*25d70*/  STL.64 [R1+0x380], R12 ;  /* 0x0003800c01007387 */ /* 0x000fe80000100a00 */
[----:B------:R0:W-:Y:S04]  /*25d80*/  STL.64 [R1+0x388], R14 ;  /* 0x0003880e01007387 */ /* 0x0001e80000100a00 */
[----:B0-----:R-:W2:Y:S04]  /*25d90*/  LDL.LU.64 R14, [R1+0x1d80] ;  /* 0x001d8000010e7983 */ /* 0x001ea80000300a00 */
[----:B------:R-:W2:Y:S02]  /*25da0*/  LDL.LU.64 R12, [R1+0x1d78] ;  /* 0x001d7800010c7983 */ /* 0x000ea40000300a00 */
[----:B--2---:R-:W-:Y:S02]  /*25db0*/  HMMA.16816.F32.BF16 R24, R4, R26, R12 ;  /* 0x0000001a0418723c */ /* 0x004fe4000004180c */
[----:B------:R-:W2:Y:S04]  /*25dc0*/  LDL.LU.64 R14, [R1+0x1d70] ;  /* 0x001d7000010e7983 */ /* 0x000ea80000300a00 */
[----:B------:R-:W2:-:S15]  /*25dd0*/  LDL.LU.64 R12, [R1+0x1d68] ;  /* 0x001d6800010c7983 */ /* 0x000e9e0000300a00 */
[----:B------:R-:W-:-:S02]  /*25de0*/  NOP ;  /* 0x0000000000007918 */ /* 0x000fc40000000000 */
[----:B------:R-:W-:Y:S04]  /*25df0*/  STL.64 [R1+0x370], R24 ;  /* 0x0003701801007387 */ /* 0x000fe80000100a00 */
[----:B------:R0:W-:Y:S04]  /*25e00*/  STL.64 [R1+0x378], R26 ;  /* 0x0003781a01007387 */ /* 0x0001e80000100a00 */
[----:B0-----:R-:W4:Y:S04]  /*25e10*/  LDL.LU.64 R26, [R1+0x1d60] ;  /* 0x001d6000011a7983 */ /* 0x001f280000300a00 */
[----:B------:R-:W4:Y:S01]  /*25e20*/  LDL.LU.64 R24, [R1+0x1d58] ;  /* 0x001d580001187983 */ /* 0x000f220000300a00 */
[----:B------:R-:W-:Y:S01]  /*25e30*/  IMAD.MOV.U32 R22, RZ, RZ, R8 ;  /* 0x000000ffff167224 */ /* 0x000fe200078e0008 */
[----:B----4-:R-:W-:Y:S02]  /*25e40*/  HMMA.16816.F32.BF16 R24, R4, R10, R24 ;  /* 0x0000000a0418723c */ /* 0x010fe40000041818 */
[----:B------:R-:W3:Y:S04]  /*25e50*/  LDL.LU.64 R10, [R1+0x1d50] ;  /* 0x001d5000010a7983 */ /* 0x000ee80000300a00 */
[----:B------:R-:W3:-:S15]  /*25e60*/  LDL.LU.64 R8, [R1+0x1d48] ;  /* 0x001d480001087983 */ /* 0x000ede0000300a00 */
[----:B------:R-:W-:-:S02]  /*25e70*/  NOP ;  /* 0x0000000000007918 */ /* 0x000fc40000000000 */
[----:B------:R-:W-:Y:S04]  /*25e80*/  STL.64 [R1+0x360], R24 ;  /* 0x0003601801007387 */ /* 0x000fe80000100a00 */
[----:B------:R0:W-:Y:S04]  /*25e90*/  STL.64 [R1+0x368], R26 ;  /* 0x0003681a01007387 */ /* 0x0001e80000100a00 */
[----:B0-----:R-:W4:Y:S04]  /*25ea0*/  LDL.64 R26, [R1+0xa8] ;  /* 0x0000a800011a7983 */ /* 0x001f280000100a00 */
[----:B----4-:R0:W-:Y:S04]  /*25eb0*/  STL.64 [R1+0x1d30], R26 ;  /* 0x001d301a01007387 */ /* 0x0101e80000100a00 */
[----:B------:R-:W4:Y:S04]  /*25ec0*/  LDL.LU R24, [R1+0x60] ;  /* 0x0000600001187983 */ /* 0x000f280000300800 */
[----:B------:R-:W4:Y:S04]  /*25ed0*/  LDL.LU R25, [R1+0x64] ;  /* 0x0000640001197983 */ /* 0x000f280000300800 */
[----:B0-----:R-:W3:Y:S04]  /*25ee0*/  LDL.LU R26, [R1+0x68] ;  /* 0x00006800011a7983 */ /* 0x001ee80000300800 */
[----:B------:R-:W3:Y:S01]  /*25ef0*/  LDL.LU R27, [R1+0x6c] ;  /* 0x00006c00011b7983 */ /* 0x000ee20000300800 */
[----:B--2---:R-:W-:Y:S03]  /*25f00*/  HMMA.16816.F32.BF16 R4, R4, R22, R12 ;  /* 0x000000160404723c */ /* 0x004fe6000004180c */
[----:B---3--:R0:W-:Y:S04]  /*25f10*/  STL.64 [R1+0x1d40], R26 ;  /* 0x001d401a01007387 */ /* 0x0081e80000100a00 */
[----:B----4-:R-:W-:Y:S04]  /*25f20*/  STL.64 [R1+0x1d38], R24 ;  /* 0x001d381801007387 */ /* 0x010fe80000100a00 */
[----:B0-----:R-:W2:Y:S04]  /*25f30*/  LDL.LU.64 R26, [R1+0xc8] ;  /* 0x0000c800011a7983 */ /* 0x001ea80000300a00 */
[----:B------:R-:W3:Y:S08]  /*25f40*/  LDL.LU.64 R14, [R1+0xb8] ;  /* 0x0000b800010e7983 */ /* 0x000ef00000300a00 */
[----:B------:R0:W-:Y:S04]  /*25f50*/  STL.64 [R1+0x350], R4 ;  /* 0x0003500401007387 */ /* 0x0001e80000100a00 */
[----:B------:R1:W-:Y:S04]  /*25f60*/  STL.64 [R1+0x358], R6 ;  /* 0x0003580601007387 */ /* 0x0003e80000100a00 */
[----:B0-----:R-:W4:Y:S04]  /*25f70*/  LDL.LU R4, [R1+0x120] ;  /* 0x0001200001047983 */ /* 0x001f280000300800 */
[----:B------:R-:W4:Y:S04]  /*25f80*/  LDL.LU R5, [R1+0x124] ;  /* 0x0001240001057983 */ /* 0x000f280000300800 */
[----:B-1----:R-:W4:Y:S04]  /*25f90*/  LDL.LU R6, [R1+0x128] ;  /* 0x0001280001067983 */ /* 0x002f280000300800 */
[----:B------:R-:W4:Y:S01]  /*25fa0*/  LDL.LU R7, [R1+0x12c] ;  /* 0x00012c0001077983 */ /* 0x000f220000300800 */
[----:B--2---:R-:W-:-:S15]  /*25fb0*/  HMMA.16816.F32.BF16 R16, R8, R26, R16 ;  /* 0x0000001a0810723c */ /* 0x004fde0000041810 */
[----:B------:R-:W-:-:S08]  /*25fc0*/  NOP ;  /* 0x0000000000007918 */ /* 0x000fd00000000000 */
[----:B------:R0:W-:Y:S04]  /*25fd0*/  STL.64 [R1+0x200], R16 ;  /* 0x0002001001007387 */ /* 0x0001e80000100a00 */
[----:B------:R3:W-:Y:S01]  /*25fe0*/  STL.64 [R1+0x208], R18 ;  /* 0x0002081201007387 */ /* 0x0007e20000100a00 */
[----:B0-----:R-:W-:Y:S02]  /*25ff0*/  IMAD.MOV.U32 R16, RZ, RZ, R26 ;  /* 0x000000ffff107224 */ /* 0x001fe400078e001a */
[----:B------:R-:W-:Y:S02]  /*26000*/  IMAD.MOV.U32 R17, RZ, RZ, R27 ;  /* 0x000000ffff117224 */ /* 0x000fe400078e001b */
[----:B------:R-:W2:Y:S04]  /*26010*/  LDL.LU.64 R26, [R1+0x1d40] ;  /* 0x001d4000011a7983 */ /* 0x000ea80000300a00 */
[----:B------:R-:W2:Y:S01]  /*26020*/  LDL.LU.64 R24, [R1+0x1d38] ;  /* 0x001d380001187983 */ /* 0x000ea20000300a00 */
[----:B---3--:R-:W-:-:S02]  /*26030*/  IMAD.MOV.U32 R18, RZ, RZ, R14 ;  /* 0x000000ffff127224 */ /* 0x008fc400078e000e */
[----:B------:R-:W-:Y:S01]  /*26040*/  IMAD.MOV.U32 R19, RZ, RZ, R15 ;  /* 0x000000ffff137224 */ /* 0x000fe200078e000f */
[----:B--2---:R-:W-:Y:S01]  /*26050*/  HMMA.16816.F32.BF16 R24, R8, R14, R24 ;  /* 0x0000000e0818723c */ /* 0x004fe20000041818 */
[----:B------:R-:W0:-:S15]  /*26060*/  LDSM.16.MT88.4 R12, [R29+UR4+0x4000] ;  /* 0x004000041d0c783b */ /* 0x000e1e0008004200 */
[----:B------:R-:W-:-:S07]  /*26070*/  NOP ;  /* 0x0000000000007918 */ /* 0x000fce0000000000 */
[----:B------:R-:W-:Y:S04]  /*26080*/  STL.64 [R1+0x1f0], R24 ;  /* 0x0001f01801007387 */ /* 0x000fe80000100a00 */
[----:B------:R1:W-:Y:S04]  /*26090*/  STL.64 [R1+0x1f8], R26 ;  /* 0x0001f81a01007387 */ /* 0x0003e80000100a00 */
[----:B-1----:R-:W4:Y:S04]  /*260a0*/  LDL.LU.64 R26, [R1+0x1d30] ;  /* 0x001d3000011a7983 */ /* 0x002f280000300a00 */
[----:B------:R-:W-:Y:S04]  /*260b0*/  STL [R1+0x1cec], R19 ;  /* 0x001cec1301007387 */ /* 0x000fe80000100800 */
[----:B------:R-:W-:Y:S04]  /*260c0*/  STL [R1+0x1ce8], R18 ;  /* 0x001ce81201007387 */ /* 0x000fe80000100800 */
[----:B------:R-:W-:Y:S04]  /*260d0*/  STL [R1+0x1ce4], R29 ;  /* 0x001ce41d01007387 */ /* 0x000fe80000100800 */
[----:B0-----:R-:W-:Y:S04]  /*260e0*/  STL [R1+0x1c34], R12 ;  /* 0x001c340c01007387 */ /* 0x001fe80000100800 */
[----:B------:R-:W-:Y:S04]  /*260f0*/  STL [R1+0x1c30], R13 ;  /* 0x001c300d01007387 */ /* 0x000fe80000100800 */
[----:B------:R-:W-:Y:S04]  /*26100*/  STL [R1+0x1c2c], R14 ;  /* 0x001c2c0e01007387 */ /* 0x000fe80000100800 */
[----:B------:R-:W-:Y:S04]  /*26110*/  STL [R1+0x1c28], R15 ;  /* 0x001c280f01007387 */ /* 0x000fe80000100800 */
[----:B------:R-:W0:Y:S04]  /*26120*/  LDSM.16.M88.4 R12, [R3+UR4+0x8080] ;  /* 0x00808004030c783b */ /* 0x000e280008000200 */
[----:B0-----:R-:W-:Y:S04]  /*26130*/  STL.64 [R1+0x110], R12 ;  /* 0x0001100c01007387 */ /* 0x001fe80000100a00 */
[----:B------:R-:W-:Y:S04]  /*26140*/  STL.64 [R1+0x118], R14 ;  /* 0x0001180e01007387 */ /* 0x000fe80000100a00 */
[----:B------:R-:W0:Y:S04]  /*26150*/  LDSM.16.M88.4 R12, [R3+UR4+0x8880] ;  /* 0x00888004030c783b */ /* 0x000e280008000200 */
[----:B0-----:R-:W-:Y:S04]  /*26160*/  STL.64 [R1+0x100], R12 ;  /* 0x0001000c01007387 */ /* 0x001fe80000100a00 */
[----:B------:R4:W-:Y:S02]  /*26170*/  STL.64 [R1+0x108], R14 ;  /* 0x0001080e01007387 */ /* 0x0009e40000100a00 */
[----:B----4-:R-:W-:Y:S02]  /*26180*/  HMMA.16816.F32.BF16 R12, R8, R26, R4 ;  /* 0x0000001a080c723c */ /* 0x010fe40000041804 */
[----:B------:R-:W0:-:S15]  /*26190*/  LDSM.16.M88.4 R4, [R3+UR4+0x9080] ;  /* 0x009080040304783b */ /* 0x000e1e0008000200 */
[----:B------:R-:W-:-:S06]  /*261a0*/  NOP ;  /* 0x0000000000007918 */ /* 0x000fcc0000000000 */
[----:B------:R-:W-:Y:S04]  /*261b0*/  STL.64 [R1+0x1d0], R12 ;  /* 0x0001d00c01007387 */ /* 0x000fe80000100a00 */
[----:B------:R-:W-:Y:S01]  /*261c0*/  STL.64 [R1+0x1d8], R14 ;  /* 0x0001d80e01007387 */ /* 0x000fe20000100a00 */
[----:B------:R-:W-:-:S03]  /*261d0*/  IMAD.MOV.U32 R29, RZ, RZ, R27 ;  /* 0x000000ffff1d7224 */ /* 0x000fc600078e001b */
[----:B------:R-:W-:Y:S04]  /*261e0*/  LDSM.16.M88.4 R12, [R3+UR4+0xa080] ;  /* 0x00a08004030c783b */ /* 0x000fe80008000200 */
[----:B------:R-:W1:Y:S04]  /*261f0*/  LDSM.16.M88.4 R24, [R3+UR4+0x9880] ;  /* 0x009880040318783b */ /* 0x000e680008000200 */
[----:B0-----:R-:W-:Y:S04]  /*26200*/  STL.64 [R1+0xf0], R4 ;  /* 0x0000f00401007387 */ /* 0x001fe80000100a00 */
[----:B------:R0:W-:Y:S04]  /*26210*/  STL.64 [R1+0xf8], R6 ;  /* 0x0000f80601007387 */ /* 0x0001e80000100a00 */
[----:B0-----:R-:W2:Y:S04]  /*26220*/  LDL.LU.64 R6, [R1+0x88] ;  /* 0x0000880001067983 */ /* 0x001ea80000300a00 */
[----:B-1----:R-:W-:Y:S04]  /*26230*/  STL.64 [R1+0xe0], R24 ;  /* 0x0000e01801007387 */ /* 0x002fe80000100a00 */
[----:B------:R-:W-:Y:S04]  /*26240*/  STL.64 [R1+0xe8], R26 ;  /* 0x0000e81a01007387 */ /* 0x000fe80000100a00 */
[----:B------:R-:W0:Y:S04]  /*26250*/  LDSM.16.M88.4 R24, [R3+UR4+0xa880] ;  /* 0x00a880040318783b */ /* 0x000e280008000200 */
[----:B--2---:R1:W-:Y:S04]  /*26260*/  STL.64 [R1+0x1d20], R6 ;  /* 0x001d200601007387 */ /* 0x0043e80000100a00 */
[----:B------:R-:W-:Y:S04]  /*26270*/  STL.64 [R1+0xd0], R12 ;  /* 0x0000d00c01007387 */ /* 0x000fe80000100a00 */
[----:B------:R-:W-:Y:S04]  /*26280*/  STL.64 [R1+0xd8], R14 ;  /* 0x0000d80e01007387 */ /* 0x000fe80000100a00 */
[----:B------:R-:W2:Y:S04]  /*26290*/  LDSM.16.M88.4 R12, [R3+UR4+0xb080] ;  /* 0x00b08004030c783b */ /* 0x000ea80008000200 */
[----:B------:R-:W3:Y:S04]  /*262a0*/  LDL.LU R4, [R1+0x280] ;  /* 0x0002800001047983 */ /* 0x000ee80000300800 */
[----:B------:R-:W3:Y:S04]  /*262b0*/  LDL.LU R5, [R1+0x284] ;  /* 0x0002840001057983 */ /* 0x000ee80000300800 */
[----:B-1----:R-:W3:Y:S04]  /*262c0*/  LDL.LU R6, [R1+0x288] ;  /* 0x0002880001067983 */ /* 0x002ee80000300800 */
[----:B------:R-:W3:Y:S04]  /*262d0*/  LDL.LU R7, [R1+0x28c] ;  /* 0x00028c0001077983 */ /* 0x000ee80000300800 */
[----:B0-----:R-:W-:Y:S04]  /*262e0*/  STL [R1+0x1984], R26 ;  /* 0x0019841a01007387 */ /* 0x001fe80000100800 */
[----:B------:R0:W-:Y:S04]  /*262f0*/  STL [R1+0x1980], R27 ;  /* 0x0019801b01007387 */ /* 0x0001e80000100800 */
[----:B------:R-:W-:Y:S04]  /*26300*/  STL.64 [R1+0x1d28], R24 ;  /* 0x001d281801007387 */ /* 0x000fe80000100a00 */
[----:B0-----:R-:W3:Y:S04]  /*26310*/  LDL.LU.64 R26, [R1+0x98] ;  /* 0x00009800011a7983 */ /* 0x001ee80000300a00 */
[----:B--2---:R0:W-:Y:S01]  /*26320*/  STL.64 [R1+0x130], R12 ;  /* 0x0001300c01007387 */ /* 0x0041e20000100a00 */
[----:B------:R-:W-:-:S03]  /*26330*/  IMAD.MOV.U32 R21, RZ, RZ, R12 ;  /* 0x000000ffff157224 */ /* 0x000fc600078e000c */
[----:B------:R1:W-:Y:S01]  /*26340*/  STL.64 [R1+0x138], R14 ;  /* 0x0001380e01007387 */ /* 0x0003e20000100a00 */
[----:B------:R-:W-:-:S03]  /*26350*/  IMAD.MOV.U32 R20, RZ, RZ, R13 ;  /* 0x000000ffff147224 */ /* 0x000fc600078e000d */
[----:B0-----:R-:W2:Y:S04]  /*26360*/  LDL.LU R12, [R1+0x330] ;  /* 0x00033000010c7983 */ /* 0x001ea80000300800 */
[----:B------:R-:W2:Y:S04]  /*26370*/  LDL.LU R13, [R1+0x334] ;  /* 0x00033400010d7983 */ /* 0x000ea80000300800 */
[----:B-1----:R-:W4:Y:S04]  /*26380*/  LDL.LU R14, [R1+0x338] ;  /* 0x00033800010e7983 */ /* 0x002f280000300800 */
[----:B------:R-:W4:Y:S04]  /*26390*/  LDL.LU R15, [R1+0x33c] ;  /* 0x00033c00010f7983 */ /* 0x000f280000300800 */
[----:B----4-:R-:W-:Y:S04]  /*263a0*/  STL.64 [R1+0x1d08], R14 ;  /* 0x001d080e01007387 */ /* 0x010fe80000100a00 */
[----:B--2---:R0:W-:Y:S04]  /*263b0*/  STL.64 [R1+0x1d00], R12 ;  /* 0x001d000c01007387 */ /* 0x0041e80000100a00 */
[----:B0-----:R-:W2:Y:S04]  /*263c0*/  LDL.LU R12, [R1+0x340] ;  /* 0x00034000010c7983 */ /* 0x001ea80000300800 */
[----:B------:R-:W2:Y:S04]  /*263d0*/  LDL.LU R13, [R1+0x344] ;  /* 0x00034400010d7983 */ /* 0x000ea80000300800 */
[----:B------:R-:W4:Y:S04]  /*263e0*/  LDL.LU R14, [R1+0x348] ;  /* 0x00034800010e7983 */ /* 0x000f280000300800 */
[----:B------:R-:W4:Y:S01]  /*263f0*/  LDL.LU R15, [R1+0x34c] ;  /* 0x00034c00010f7983 */ /* 0x000f220000300800 */
[----:B---3--:R-:W-:Y:S06]  /*26400*/  HMMA.16816.F32.BF16 R4, R8, R26, R4 ;  /* 0x0000001a0804723c */ /* 0x008fec0000041804 */
[----:B------:R-:W-:-:S02]  /*26410*/  IMAD.MOV.U32 R19, RZ, RZ, R26 ;  /* 0x000000ffff137224 */ /* 0x000fc400078e001a */
[----:B------:R-:W-:-:S15]  /*26420*/  IMAD.MOV.U32 R18, RZ, RZ, R27 ;  /* 0x000000ffff127224 */ /* 0x000fde00078e001b */
[----:B------:R-:W-:-:S01]  /*26430*/  NOP ;  /* 0x0000000000007918 */ /* 0x000fc20000000000 */
[----:B------:R-:W-:Y:S02]  /*26440*/  IMAD.MOV.U32 R26, RZ, RZ, R6 ;  /* 0x000000ffff1a7224 */ /* 0x000fe400078e0006 */
[----:B------:R-:W-:Y:S01]  /*26450*/  IMAD.MOV.U32 R27, RZ, RZ, R7 ;  /* 0x000000ffff1b7224 */ /* 0x000fe200078e0007 */
[----:B----4-:R-:W-:Y:S04]  /*26460*/  STL.64 [R1+0x1d18], R14 ;  /* 0x001d180e01007387 */ /* 0x010fe80000100a00 */
[----:B--2---:R0:W-:Y:S04]  /*26470*/  STL.64 [R1+0x1d10], R12 ;  /* 0x001d100c01007387 */ /* 0x0041e80000100a00 */
[----:B0-----:R-:W2:Y:S04]  /*26480*/  LDL.LU R12, [R1+0x320] ;  /* 0x00032000010c7983 */ /* 0x001ea80000300800 */
[----:B------:R-:W2:Y:S04]  /*26490*/  LDL.LU R13, [R1+0x324] ;  /* 0x00032400010d7983 */ /* 0x000ea80000300800 */
[----:B------:R-:W2:Y:S04]  /*264a0*/  LDL.LU R14, [R1+0x328] ;  /* 0x00032800010e7983 */ /* 0x000ea80000300800 */
[----:B------:R-:W2:Y:S04]  /*264b0*/  LDL.LU R15, [R1+0x32c] ;  /* 0x00032c00010f7983 */ /* 0x000ea80000300800 */
[----:B------:R0:W-:Y:S04]  /*264c0*/  STL.64 [R1+0x1cf8], R22 ;  /* 0x001cf81601007387 */ /* 0x0001e80000100a00 */
[----:B------:R-:W-:Y:S04]  /*264d0*/  STL.64 [R1+0x1cf0], R20 ;  /* 0x001cf01401007387 */ /* 0x000fe80000100a00 */
[----:B0-----:R-:W3:Y:S04]  /*264e0*/  LDL.LU.64 R22, [R1+0x78] ;  /* 0x0000780001167983 */ /* 0x001ee80000300a00 */
[----:B------:R-:W4:Y:S04]  /*264f0*/  LDL.LU.64 R24, [R1+0x1d28] ;  /* 0x001d280001187983 */ /* 0x000f280000300a00 */
[----:B------:R-:W-:Y:S04]  /*26500*/  STL.64 [R1+0x1c0], R4 ;  /* 0x0001c00401007387 */ /* 0x000fe80000100a00 */
[----:B------:R-:W0:Y:S04]  /*26510*/  LDSM.16.M88.4 R4, [R3+UR4+0xb880] ;  /* 0x00b880040304783b */ /* 0x000e280008000200 */
[----:B------:R1:W-:Y:S04]  /*26520*/  STL [R1+0x1bcc], R27 ;  /* 0x001bcc1b01007387 */ /* 0x0003e80000100800 */
[----:B-1----:R-:W3:Y:S04]  /*26530*/  LDL R27, [R1+0x11e8] ;  /* 0x0011e800011b7983 */ /* 0x002ee80000100800 */
[----:B------:R-:W-:Y:S04]  /*26540*/  STL [R1+0x1bc8], R26 ;  /* 0x001bc81a01007387 */ /* 0x000fe80000100800 */
[----:B----4-:R-:W-:Y:S04]  /*26550*/  STL.64 [R1+0x1c08], R24 ;  /* 0x001c081801007387 */ /* 0x010fe80000100a00 */
[----:B0-----:R-:W-:Y:S04]  /*26560*/  STL.64 [R1+0x120], R4 ;  /* 0x0001200401007387 */ /* 0x001fe80000100a00 */
[----:B------:R0:W-:Y:S04]  /*26570*/  STL.64 [R1+0x128], R6 ;  /* 0x0001280601007387 */ /* 0x0001e80000100a00 */
[----:B0-----:R-:W2:Y:S02]  /*26580*/  LDL.LU.64 R6, [R1+0x1d20] ;  /* 0x001d200001067983 */ /* 0x001ea40000300a00 */
        /* <DEDUP_REMOVED lines=8> */
[----:B------:R-:W-:Y:S02]  /*26610*/  IMAD.MOV.U32 R3, RZ, RZ, R6 ;  /* 0x000000ffff037224 */ /* 0x000fe400078e0006 */
[----:B------:R-:W-:Y:S02]  /*26620*/  IMAD.MOV.U32 R28, RZ, RZ, R7 ;  /* 0x000000ffff1c7224 */ /* 0x000fe400078e0007 */
[----:B---3--:R-:W0:Y:S04]  /*26630*/  LDSM.16.MT88.4 R4, [R27+UR4+0x4000] ;  /* 0x004000041b04783b */ /* 0x008e280008004200 */
[----:B------:R1:W-:Y:S04]  /*26640*/  STL [R1+0x1c40], R27 ;  /* 0x001c401b01007387 */ /* 0x0003e80000100800 */
[----:B------:R-:W-:Y:S04]  /*26650*/  STL.64 [R1+0x1c38], R24 ;  /* 0x001c381801007387 */ /* 0x000fe80000100a00 */
[----:B------:R-:W3:Y:S04]  /*26660*/  LDL.LU R26, [R1+0x158] ;  /* 0x00015800011a7983 */ /* 0x000ee80000300800 */
[----:B-1----:R-:W3:Y:S04]  /*26670*/  LDL.LU R27, [R1+0x15c] ;  /* 0x00015c00011b7983 */ /* 0x002ee80000300800 */
[----:B0-----:R-:W-:Y:S04]  /*26680*/  STL.64 [R1+0x1bb0], R6 ;  /* 0x001bb00601007387 */ /* 0x001fe80000100a00 */
[----:B------:R0:W-:Y:S04]  /*26690*/  STL.64 [R1+0x1ba8], R4 ;  /* 0x001ba80401007387 */ /* 0x0001e80000100a00 */
[----:B0-----:R-:W4:Y:S04]  /*266a0*/  LDL.LU R4, [R1+0x310] ;  /* 0x0003100001047983 */ /* 0x001f280000300800 */
[----:B------:R-:W4:Y:S01]  /*266b0*/  LDL.LU R5, [R1+0x314] ;  /* 0x0003140001057983 */ /* 0x000f220000300800 */
[----:B--2---:R-:W-:-:S15]  /*266c0*/  HMMA.16816.F32.BF16 R12, R8, R22, R12 ;  /* 0x00000016080c723c */ /* 0x004fde000004180c */
[----:B------:R-:W-:-:S08]  /*266d0*/  NOP ;  /* 0x0000000000007918 */ /* 0x000fd00000000000 */
[----:B------:R-:W-:Y:S04]  /*266e0*/  STL.64 [R1+0x1a0], R12 ;  /* 0x0001a00c01007387 */ /* 0x000fe80000100a00 */
[----:B------:R0:W-:Y:S04]  /*266f0*/  STL.64 [R1+0x1a8], R14 ;  /* 0x0001a80e01007387 */ /* 0x0001e80000100a00 */
[----:B0-----:R-:W3:Y:S04]  /*26700*/  LDL.LU.64 R14, [R1+0x1d08] ;  /* 0x001d0800010e7983 */ /* 0x001ee80000300a00 */
[----:B------:R-:W3:Y:S01]  /*26710*/  LDL.LU.64 R12, [R1+0x1d00] ;  /* 0x001d0000010c7983 */ /* 0x000ee20000300a00 */
[----:B------:R-:W-:-:S02]  /*26720*/  IMAD.MOV.U32 R6, RZ, RZ, R2 ;  /* 0x000000ffff067224 */ /* 0x000fc400078e0002 */
[----:B------:R-:W-:Y:S02]  /*26730*/  IMAD.MOV.U32 R7, RZ, RZ, R0 ;  /* 0x000000ffff077224 */ /* 0x000fe400078e0000 */
[----:B------:R-:W-:Y:S02]  /*26740*/  IMAD.MOV.U32 R2, RZ, RZ, R22 ;  /* 0x000000ffff027224 */ /* 0x000fe400078e0016 */
[----:B------:R-:W-:Y:S02]  /*26750*/  IMAD.MOV.U32 R0, RZ, RZ, R23 ;  /* 0x000000ffff007224 */ /* 0x000fe400078e0017 */
[----:B---3--:R-:W-:-:S15]  /*26760*/  HMMA.16816.F32.BF16 R20, R8, R26, R12 ;  /* 0x0000001a0814723c */ /* 0x008fde000004180c */
[----:B------:R-:W-:-:S09]  /*26770*/  NOP ;  /* 0x0000000000007918 */ /* 0x000fd20000000000 */
[----:B------:R-:W-:Y:S02]  /*26780*/  IMAD.MOV.U32 R14, RZ, RZ, R22 ;  /* 0x000000ffff0e7224 */ /* 0x000fe400078e0016 */
[----:B------:R-:W-:Y:S02]  /*26790*/  IMAD.MOV.U32 R15, RZ, RZ, R23 ;  /* 0x000000ffff0f7224 */ /* 0x000fe400078e0017 */
[----:B------:R-:W4:Y:S01]  /*267a0*/  LDL.LU.64 R22, [R1+0x1cf8] ;  /* 0x001cf80001167983 */ /* 0x000f220000300a00 */
[----:B------:R-:W-:Y:S02]  /*267b0*/  IMAD.MOV.U32 R12, RZ, RZ, R20 ;  /* 0x000000ffff0c7224 */ /* 0x000fe400078e0014 */
[----:B------:R-:W-:Y:S02]  /*267c0*/  IMAD.MOV.U32 R13, RZ, RZ, R21 ;  /* 0x000000ffff0d7224 */ /* 0x000fe400078e0015 */
[----:B------:R-:W2:Y:S04]  /*267d0*/  LDL.LU.64 R20, [R1+0x1cf0] ;  /* 0x001cf00001147983 */ /* 0x000ea80000300a00 */
[----:B------:R-:W-:Y:S04]  /*267e0*/  STL.64 [R1+0x1c58], R26 ;  /* 0x001c581a01007387 */ /* 0x000fe80000100a00 */
[----:B------:R-:W-:Y:S04]  /*267f0*/  STL.64 [R1+0x1c50], R14 ;  /* 0x001c500e01007387 */ /* 0x000fe80000100a00 */
[----:B------:R-:W-:Y:S01]  /*26800*/  STL.64 [R1+0x1c48], R12 ;  /* 0x001c480c01007387 */ /* 0x000fe20000100a00 */
[----:B----4-:R-:W-:-:S15]  /*26810*/  HMMA.16816.F32.BF16 R8, R8, R22, R4 ;  /* 0x000000160808723c */ /* 0x010fde0000041804 */
[----:B------:R-:W-:-:S09]  /*26820*/  NOP ;  /* 0x0000000000007918 */ /* 0x000fd20000000000 */
[----:B------:R-:W-:Y:S01]  /*26830*/  IMAD.MOV.U32 R7, RZ, RZ, R8 ;  /* 0x000000ffff077224 */ /* 0x000fe200078e0008 */
[----:B------:R-:W-:Y:S01]  /*26840*/  MOV R6, R9 ;  /* 0x0000000900067202 */ /* 0x000fe20000000f00 */
[----:B------:R-:W-:Y:S02]  /*26850*/  IMAD.MOV.U32 R5, RZ, RZ, R10 ;  /* 0x000000ffff057224 */ /* 0x000fe400078e000a */
[----:B------:R-:W-:Y:S02]  /*26860*/  IMAD.MOV.U32 R4, RZ, RZ, R11 ;  /* 0x000000ffff047224 */ /* 0x000fe400078e000b */
[----:B------:R-:W-:Y:S04]  /*26870*/  STL.64 [R1+0x1c78], R6 ;  /* 0x001c780601007387 */ /* 0x000fe80000100a00 */
[----:B------:R0:W-:Y:S04]  /*26880*/  STL.64 [R1+0x1c70], R4 ;  /* 0x001c700401007387 */ /* 0x0001e80000100a00 */
[----:B0-----:R-:W3:Y:S04]  /*26890*/  LDL.LU R4, [R1+0x240] ;  /* 0x0002400001047983 */ /* 0x001ee80000300800 */
[----:B------:R-:W3:Y:S04]  /*268a0*/  LDL.LU R5, [R1+0x244] ;  /* 0x0002440001057983 */ /* 0x000ee80000300800 */
[----:B------:R-:W4:Y:S04]  /*268b0*/  LDL.LU R6, [R1+0x248] ;  /* 0x0002480001067983 */ /* 0x000f280000300800 */
[----:B------:R-:W4:Y:S04]  /*268c0*/  LDL.LU R7, [R1+0x24c] ;  /* 0x00024c0001077983 */ /* 0x000f280000300800 */
[----:B----4-:R0:W-:Y:S04]  /*268d0*/  STL.64 [R1+0x1c88], R6 ;  /* 0x001c880601007387 */ /* 0x0101e80000100a00 */
[----:B---3--:R-:W-:Y:S01]  /*268e0*/  STL.64 [R1+0x1c80], R4 ;  /* 0x001c800401007387 */ /* 0x008fe20000100a00 */
[----:B0-----:R-:W-:-:S02]  /*268f0*/  IMAD.MOV.U32 R6, RZ, RZ, R19 ;  /* 0x000000ffff067224 */ /* 0x001fc400078e0013 */
[----:B------:R-:W-:Y:S01]  /*26900*/  IMAD.MOV.U32 R7, RZ, RZ, R18 ;  /* 0x000000ffff077224 */ /* 0x000fe200078e0012 */
[----:B------:R-:W3:Y:S04]  /*26910*/  LDL.LU R19, [R1+0x1cec] ;  /* 0x001cec0001137983 */ /* 0x000ee80000300800 */
[----:B------:R-:W4:Y:S04]  /*26920*/  LDL.LU R18, [R1+0x1ce8] ;  /* 0x001ce80001127983 */ /* 0x000f280000300800 */
[----:B------:R0:W-:Y:S04]  /*26930*/  STL.64 [R1+0x1c98], R6 ;  /* 0x001c980601007387 */ /* 0x0001e80000100a00 */
[----:B0-----:R-:W2:Y:S01]  /*26940*/  LDL.LU R6, [R1+0xa8] ;  /* 0x0000a80001067983 */ /* 0x001ea20000300800 */
[----:B------:R-:W-:-:S03]  /*26950*/  IMAD.MOV.U32 R7, RZ, RZ, R29 ;  /* 0x000000ffff077224 */ /* 0x000fc600078e001d */
[----:B------:R-:W3:Y:S01]  /*26960*/  LDL.LU R29, [R1+0x1ce4] ;  /* 0x001ce400011d7983 */ /* 0x000ee20000300800 */
[----:B------:R-:W-:Y:S02]  /*26970*/  IMAD.MOV.U32 R14, RZ, RZ, R16 ;  /* 0x000000ffff0e7224 */ /* 0x000fe400078e0010 */
[----:B------:R-:W-:Y:S01]  /*26980*/  IMAD.MOV.U32 R15, RZ, RZ, R17 ;  /* 0x000000ffff0f7224 */ /* 0x000fe200078e0011 */
[----:B------:R-:W3:Y:S04]  /*26990*/  LDL.LU R16, [R1+0x1ce0] ;  /* 0x001ce00001107983 */ /* 0x000ee80000300800 */
[----:B------:R-:W3:Y:S04]  /*269a0*/  LDL.LU R17, [R1+0x1cdc] ;  /* 0x001cdc0001117983 */ /* 0x000ee80000300800 */
[----:B--2---:R4:W-:Y:S02]  /*269b0*/  STL.64 [R1+0x1cb0], R6 ;  /* 0x001cb00601007387 */ /* 0x0049e40000100a00 */
[----:B----4-:R-:W-:-:S02]  /*269c0*/  IMAD.MOV.U32 R6, RZ, RZ, R18 ;  /* 0x000000ffff067224 */ /* 0x010fc400078e0012 */
[----:B---3--:R-:W-:Y:S01]  /*269d0*/  IMAD.MOV.U32 R7, RZ, RZ, R19 ;  /* 0x000000ffff077224 */ /* 0x008fe200078e0013 */
[----:B------:R-:W2:Y:S04]  /*269e0*/  LDL.LU R18, [R1+0x1cd8] ;  /* 0x001cd80001127983 */ /* 0x000ea80000300800 */
[----:B------:R-:W2:Y:S04]  /*269f0*/  LDL.LU R19, [R1+0x1cd4] ;  /* 0x001cd40001137983 */ /* 0x000ea80000300800 */
[----:B------:R0:W-:Y:S04]  /*26a00*/  STL.64 [R1+0x1cc8], R6 ;  /* 0x001cc80601007387 */ /* 0x0001e80000100a00 */
[----:B------:R-:W2:Y:S04]  /*26a10*/  LDL.LU R4, [R1+0x1e0] ;  /* 0x0001e00001047983 */ /* 0x000ea80000300800 */
[----:B------:R-:W2:Y:S04]  /*26a20*/  LDL.LU R5, [R1+0x1e4] ;  /* 0x0001e40001057983 */ /* 0x000ea80000300800 */
[----:B0-----:R-:W2:Y:S04]  /*26a30*/  LDL.LU R6, [R1+0x1e8] ;  /* 0x0001e80001067983 */ /* 0x001ea80000300800 */
[----:B------:R-:W2:Y:S04]  /*26a40*/  LDL.LU R7, [R1+0x1ec] ;  /* 0x0001ec0001077983 */ /* 0x000ea80000300800 */
[----:B------:R0:W-:Y:S04]  /*26a50*/  STL.64 [R1+0x1c68], R22 ;  /* 0x001c681601007387 */ /* 0x0001e80000100a00 */
[----:B------:R1:W-:Y:S01]  /*26a60*/  STL.64 [R1+0x1c60], R20 ;  /* 0x001c601401007387 */ /* 0x0003e20000100a00 */
[----:B0-----:R-:W-:-:S02]  /*26a70*/  IMAD.MOV.U32 R22, RZ, RZ, R3 ;  /* 0x000000ffff167224 */ /* 0x001fc400078e0003 */
[----:B------:R-:W-:Y:S01]  /*26a80*/  IMAD.MOV.U32 R23, RZ, RZ, R28 ;  /* 0x000000ffff177224 */ /* 0x000fe200078e001c */
[----:B------:R-:W3:Y:S04]  /*26a90*/  LDL.LU R3, [R1+0x1cd0] ;  /* 0x001cd00001037983 */ /* 0x000ee80000300800 */
[----:B------:R0:W-:Y:S04]  /*26aa0*/  STL.64 [R1+0x1c90], R22 ;  /* 0x001c901601007387 */ /* 0x0001e80000100a00 */
[----:B-1----:R-:W4:Y:S04]  /*26ab0*/  LDL.LU R20, [R1+0x250] ;  /* 0x0002500001147983 */ /* 0x002f280000300800 */
[----:B------:R-:W4:Y:S04]  /*26ac0*/  LDL.LU R21, [R1+0x254] ;  /* 0x0002540001157983 */ /* 0x000f280000300800 */
[----:B0-----:R-:W2:Y:S04]  /*26ad0*/  LDL.LU R22, [R1+0x258] ;  /* 0x0002580001167983 */ /* 0x001ea80000300800 */
[----:B------:R-:W2:Y:S04]  /*26ae0*/  LDL.LU R23, [R1+0x25c] ;  /* 0x00025c0001177983 */ /* 0x000ea80000300800 */
[----:B--2---:R-:W-:Y:S04]  /*26af0*/  STL.64 [R1+0x1ca8], R22 ;  /* 0x001ca81601007387 */ /* 0x004fe80000100a00 */
[----:B----4-:R0:W-:Y:S04]  /*26b00*/  STL.64 [R1+0x1ca0], R20 ;  /* 0x001ca01401007387 */ /* 0x0101e80000100a00 */
[----:B0-----:R-:W2:Y:S04]  /*26b10*/  LDL.LU R20, [R1+0x260] ;  /* 0x0002600001147983 */ /* 0x001ea80000300800 */
[----:B------:R-:W2:Y:S04]  /*26b20*/  LDL.LU R21, [R1+0x264] ;  /* 0x0002640001157983 */ /* 0x000ea80000300800 */
[----:B------:R-:W4:Y:S04]  /*26b30*/  LDL.LU R22, [R1+0x268] ;  /* 0x0002680001167983 */ /* 0x000f280000300800 */
[----:B------:R-:W4:Y:S01]  /*26b40*/  LDL.LU R23, [R1+0x26c] ;  /* 0x00026c0001177983 */ /* 0x000f220000300800 */
[----:B------:R-:W-:Y:S03]  /*26b50*/  HMMA.16816.F32.BF16 R12, R16, R14, R4 ;  /* 0x0000000e100c723c */ /* 0x000fe60000041804 */
[----:B----4-:R-:W-:Y:S04]  /*26b60*/  STL.64 [R1+0x1cc0], R22 ;  /* 0x001cc01601007387 */ /* 0x010fe80000100a00 */
[----:B--2---:R0:W-:Y:S04]  /*26b70*/  STL.64 [R1+0x1cb8], R20 ;  /* 0x001cb81401007387 */ /* 0x0041e80000100a00 */
[----:B0-----:R-:W2:Y:S04]  /*26b80*/  LDL.LU R20, [R1+0x270] ;  /* 0x0002700001147983 */ /* 0x001ea80000300800 */
[----:B------:R-:W2:Y:S04]  /*26b90*/  LDL.LU R21, [R1+0x274] ;  /* 0x0002740001157983 */ /* 0x000ea80000300800 */
[----:B------:R-:W2:Y:S04]  /*26ba0*/  LDL.LU R22, [R1+0x278] ;  /* 0x0002780001167983 */ /* 0x000ea80000300800 */
[----:B------:R-:W2:Y:S04]  /*26bb0*/  LDL.LU R23, [R1+0x27c] ;  /* 0x00027c0001177983 */ /* 0x000ea80000300800 */
[----:B------:R-:W4:Y:S04]  /*26bc0*/  LDL.LU R24, [R1+0x230] ;  /* 0x0002300001187983 */ /* 0x000f280000300800 */
[----:B------:R-:W4:Y:S04]  /*26bd0*/  LDL.LU R25, [R1+0x234] ;  /* 0x0002340001197983 */ /* 0x000f280000300800 */
[----:B------:R-:W4:Y:S04]  /*26be0*/  LDL.LU R26, [R1+0x238] ;  /* 0x00023800011a7983 */ /* 0x000f280000300800 */
[----:B------:R-:W2:Y:S01]  /*26bf0*/  LDL.LU.64 R6, [R1+0x1cc8] ;  /* 0x001cc80001067983 */ /* 0x000ea20000300a00 */
[----:B------:R-:W-:-:S02]  /*26c00*/  IMAD.MOV.U32 R11, RZ, RZ, R0 ;  /* 0x000000ffff0b7224 */ /* 0x000fc400078e0000 */
[----:B---3--:R-:W-:Y:S02]  /*26c10*/  IMAD.MOV.U32 R27, RZ, RZ, R3 ;  /* 0x000000ffff1b7224 */ /* 0x008fe400078e0003 */
[----:B------:R-:W-:Y:S01]  /*26c20*/  IMAD.MOV.U32 R10, RZ, RZ, R2 ;  /* 0x000000ffff0a7224 */ /* 0x000fe200078e0002 */
[----:B------:R0:W-:Y:S01]  /*26c30*/  STL [R1+0x1e0], R12 ;  /* 0x0001e00c01007387 */ /* 0x0001e20000100800 */
[----:B------:R-:W-:Y:S02]  /*26c40*/  IMAD.MOV.U32 R0, RZ, RZ, R15 ;  /* 0x000000ffff007224 */ /* 0x000fe400078e000f */
[----:B------:R-:W-:Y:S02]  /*26c50*/  IMAD.MOV.U32 R3, RZ, RZ, R13 ;  /* 0x000000ffff037224 */ /* 0x000fe400078e000d */
[----:B------:R-:W-:Y:S01]  /*26c60*/  IMAD.MOV.U32 R2, RZ, RZ, R14 ;  /* 0x000000ffff027224 */ /* 0x000fe200078e000e */
[----:B0-----:R-:W3:Y:S04]  /*26c70*/  LDL.LU R12, [R1+0x300] ;  /* 0x00030000010c7983 */ /* 0x001ee80000300800 */
[----:B------:R-:W3:Y:S04]  /*26c80*/  LDL.LU R13, [R1+0x304] ;  /* 0x00030400010d7983 */ /* 0x000ee80000300800 */
[----:B------:R-:W3:Y:S04]  /*26c90*/  LDL.LU R14, [R1+0x308] ;  /* 0x00030800010e7983 */ /* 0x000ee80000300800 */
[----:B------:R-:W3:Y:S04]  /*26ca0*/  LDL.LU R15, [R1+0x30c] ;  /* 0x00030c00010f7983 */ /* 0x000ee80000300800 */
[----:B------:R-:W-:Y:S04]  /*26cb0*/  STL [R1+0x1aa0], R0 ;  /* 0x001aa00001007387 */ /* 0x000fe80000100800 */
[----:B------:R-:W-:Y:S04]  /*26cc0*/  STL [R1+0x1a9c], R2 ;  /* 0x001a9c0201007387 */ /* 0x000fe80000100800 */
        /* <DEDUP_REMOVED lines=12> */
[----:B------:R2:W-:Y:S01]  /*26d90*/  STL [R1+0x170], R4 ;  /* 0x0001700401007387 */ /* 0x0005e20000100800 */
[----:B------:R-:W-:Y:S02]  /*26da0*/  IMAD.MOV.U32 R2, RZ, RZ, R6 ;  /* 0x000000ffff027224 */ /* 0x000fe400078e0006 */
[----:B------:R-:W-:Y:S02]  /*26db0*/  IMAD.MOV.U32 R3, RZ, RZ, R7 ;  /* 0x000000ffff037224 */ /* 0x000fe400078e0007 */
[----:B------:R-:W2:Y:S01]  /*26dc0*/  LDL.LU.64 R6, [R1+0x1c98] ;  /* 0x001c980001067983 */ /* 0x000ea20000300a00 */
[----:B------:R-:W-:-:S03]  /*26dd0*/  IMAD.MOV.U32 R0, RZ, RZ, R5 ;  /* 0x000000ffff007224 */ /* 0x000fc600078e0005 */
[----:B------:R-:W-:Y:S04]  /*26de0*/  STL [R1+0x1af8], R3 ;  /* 0x001af80301007387 */ /* 0x000fe80000100800 */
[----:B------:R-:W-:Y:S04]  /*26df0*/  STL [R1+0x1af4], R2 ;  /* 0x001af40201007387 */ /* 0x000fe80000100800 */
[----:B------:R-:W-:Y:S01]  /*26e00*/  STL [R1+0x1af0], R0 ;  /* 0x001af00001007387 */ /* 0x000fe20000100800 */
[----:B--2---:R-:W-:Y:S03]  /*26e10*/  HMMA.16816.F32.BF16 R4, R16, R6, R20 ;  /* 0x000000061004723c */ /* 0x004fe60000041814 */
[----:B------:R-:W2:-:S15]  /*26e20*/  LDL.LU.64 R22, [R1+0x1c90] ;  /* 0x001c900001167983 */ /* 0x000e9e0000300a00 */
[----:B------:R-:W-:-:S05]  /*26e30*/  NOP ;  /* 0x0000000000007918 */ /* 0x000fca0000000000 */
[----:B------:R-:W-:Y:S04]  /*26e40*/  STL.64 [R1+0x160], R4 ;  /* 0x0001600401007387 */ /* 0x000fe80000100a00 */
[----:B------:R0:W-:Y:S04]  /*26e50*/  STL.64 [R1+0x168], R6 ;  /* 0x0001680601007387 */ /* 0x0001e80000100a00 */
[----:B0-----:R-:W2:Y:S04]  /*26e60*/  LDL.LU.64 R6, [R1+0x1c88] ;  /* 0x001c880001067983 */ /* 0x001ea80000300a00 */
[----:B------:R-:W2:Y:S01]  /*26e70*/  LDL.LU.64 R4, [R1+0x1c80] ;  /* 0x001c800001047983 */ /* 0x000ea20000300a00 */
[C---:B----4-:R-:W-:Y:S06]  /*26e80*/  HMMA.16816.F32.BF16 R8, R16.reuse, R10, R24 ;  /* 0x0000000a1008723c */ /* 0x050fec0000041818 */
[----:B--2---:R-:W-:Y:S01]  /*26e90*/  HMMA.16816.F32.BF16 R20, R16, R22, R4 ;  /* 0x000000161014723c */ /* 0x004fe20000041804 */
[----:B------:R-:W2:Y:S04]  /*26ea0*/  LDL.LU.64 R6, [R1+0x1c78] ;  /* 0x001c780001067983 */ /* 0x000ea80000300a00 */
[----:B------:R-:W4:-:S15]  /*26eb0*/  LDL.LU.64 R4, [R1+0x1c70] ;  /* 0x001c700001047983 */ /* 0x000f1e0000300a00 */
[----:B------:R-:W-:-:S04]  /*26ec0*/  NOP ;  /* 0x0000000000007918 */ /* 0x000fc80000000000 */
[----:B------:R-:W-:Y:S02]  /*26ed0*/  IMAD.MOV.U32 R0, RZ, RZ, R22 ;  /* 0x000000ffff007224 */ /* 0x000fe400078e0016 */
[----:B------:R-:W-:Y:S02]  /*26ee0*/  IMAD.MOV.U32 R28, RZ, RZ, R23 ;  /* 0x000000ffff1c7224 */ /* 0x000fe400078e0017 */
[----:B------:R-:W-:Y:S02]  /*26ef0*/  IMAD.MOV.U32 R3, RZ, RZ, R20 ;  /* 0x000000ffff037224 */ /* 0x000fe400078e0014 */
[----:B------:R-:W-:Y:S01]  /*26f00*/  IMAD.MOV.U32 R2, RZ, RZ, R21 ;  /* 0x000000ffff027224 */ /* 0x000fe200078e0015 */
[----:B------:R-:W2:Y:S04]  /*26f10*/  LDL.LU.64 R22, [R1+0x1c68] ;  /* 0x001c680001167983 */ /* 0x000ea80000300a00 */
[----:B------:R-:W3:Y:S04]  /*26f20*/  LDL.LU.64 R20, [R1+0x1c60] ;  /* 0x001c600001147983 */ /* 0x000ee80000300a00 */
[----:B------:R-:W-:Y:S04]  /*26f30*/  STL [R1+0x1b08], R28 ;  /* 0x001b081c01007387 */ /* 0x000fe80000100800 */
[----:B------:R-:W-:Y:S04]  /*26f40*/  STL [R1+0x1b04], R0 ;  /* 0x001b040001007387 */ /* 0x000fe80000100800 */
[----:B------:R-:W-:Y:S04]  /*26f50*/  STL [R1+0x1b00], R2 ;  /* 0x001b000201007387 */ /* 0x000fe80000100800 */
[----:B------:R-:W-:Y:S04]  /*26f60*/  STL [R1+0x1afc], R3 ;  /* 0x001afc0301007387 */ /* 0x000fe80000100800 */
[----:B------:R-:W4:Y:S04]  /*26f70*/  LDL.LU.64 R26, [R1+0x1c58] ;  /* 0x001c5800011a7983 */ /* 0x000f280000300a00 */
[----:B------:R-:W-:Y:S04]  /*26f80*/  STL.64 [R1+0xa0], R8 ;  /* 0x0000a00801007387 */ /* 0x000fe80000100a00 */
[----:B------:R-:W-:Y:S04]  /*26f90*/  STL.64 [R1+0xa8], R10 ;  /* 0x0000a80a01007387 */ /* 0x000fe80000100a00 */
[----:B------:R-:W0:Y:S04]  /*26fa0*/  LDSM.16.MT88.4 R8, [R29+UR4+0x4080] ;  /* 0x004080041d08783b */ /* 0x000e280008004200 */
[----:B0-----:R-:W-:Y:S04]  /*26fb0*/  STL.64 [R1+0x1b18], R10 ;  /* 0x001b180a01007387 */ /* 0x001fe80000100a00 */
[----:B------:R3:W-:Y:S02]  /*26fc0*/  STL.64 [R1+0x1b10], R8 ;  /* 0x001b100801007387 */ /* 0x0007e40000100a00 */
[----:B---3--:R-:W-:-:S02]  /*26fd0*/  IMAD.MOV.U32 R8, RZ, RZ, R21 ;  /* 0x000000ffff087224 */ /* 0x008fc400078e0015 */
[----:B------:R-:W-:-:S05]  /*26fe0*/  IMAD.MOV.U32 R9, RZ, RZ, R20 ;  /* 0x000000ffff097224 */ /* 0x000fca00078e0014 */
[----:B------:R0:W-:Y:S01]  /*26ff0*/  STL.64 [R1+0x1bc0], R8 ;  /* 0x001bc00801007387 */ /* 0x0001e20000100a00 */
[----:B----4-:R-:W-:Y:S03]  /*27000*/  HMMA.16816.F32.BF16 R24, R16, R26, R12 ;  /* 0x0000001a1018723c */ /* 0x010fe6000004180c */
[----:B0-----:R-:W2:Y:S04]  /*27010*/  LDL.LU R8, [R1+0x220] ;  /* 0x0002200001087983 */ /* 0x001ea80000300800 */
[----:B------:R-:W2:Y:S04]  /*27020*/  LDL.LU R9, [R1+0x224] ;  /* 0x0002240001097983 */ /* 0x000ea80000300800 */
[----:B------:R-:W2:Y:S04]  /*27030*/  LDL.LU R10, [R1+0x228] ;  /* 0x00022800010a7983 */ /* 0x000ea80000300800 */
[----:B------:R-:W2:Y:S04]  /*27040*/  LDL.LU R11, [R1+0x22c] ;  /* 0x00022c00010b7983 */ /* 0x000ea80000300800 */
[----:B------:R-:W3:Y:S04]  /*27050*/  LDL.LU.64 R14, [R1+0x1c50] ;  /* 0x001c5000010e7983 */ /* 0x000ee80000300a00 */
[----:B------:R-:W4:Y:S01]  /*27060*/  LDL.LU.64 R12, [R1+0x1c48] ;  /* 0x001c4800010c7983 */ /* 0x000f220000300a00 */
[----:B------:R-:W-:-:S02]  /*27070*/  IMAD.MOV.U32 R3, RZ, RZ, R27 ;  /* 0x000000ffff037224 */ /* 0x000fc400078e001b */
[----:B------:R-:W-:Y:S02]  /*27080*/  IMAD.MOV.U32 R28, RZ, RZ, R24 ;  /* 0x000000ffff1c7224 */ /* 0x000fe400078e0018 */
[----:B------:R-:W-:Y:S01]  /*27090*/  IMAD.MOV.U32 R0, RZ, RZ, R25 ;  /* 0x000000ffff007224 */ /* 0x000fe200078e0019 */
[----:B------:R-:W3:Y:S04]  /*270a0*/  LDL.LU R27, [R1+0x1c40] ;  /* 0x001c4000011b7983 */ /* 0x000ee80000300800 */
[----:B------:R-:W4:Y:S01]  /*270b0*/  LDL.LU.64 R24, [R1+0x1c38] ;  /* 0x001c380001187983 */ /* 0x000f220000300a00 */
[----:B--2---:R-:W-:Y:S03]  /*270c0*/  HMMA.16816.F32.BF16 R20, R16, R22, R8 ;  /* 0x000000161014723c */ /* 0x004fe60000041808 */
[----:B---3--:R-:W0:-:S15]  /*270d0*/  LDSM.16.MT88.4 R16, [R27+UR4+0x4080] ;  /* 0x004080041b10783b */ /* 0x008e1e0008004200 */
[----:B------:R-:W-:-:S05]  /*270e0*/  NOP ;  /* 0x0000000000007918 */ /* 0x000fca0000000000 */
[----:B------:R-:W-:Y:S04]  /*270f0*/  STL.64 [R1+0x19c8], R22 ;  /* 0x0019c81601007387 */ /* 0x000fe80000100a00 */
[----:B------:R4:W-:Y:S02]  /*27100*/  STL.64 [R1+0x19c0], R20 ;  /* 0x0019c01401007387 */ /* 0x0009e40000100a00 */
[----:B----4-:R-:W-:Y:S02]  /*27110*/  IMAD.MOV.U32 R20, RZ, RZ, R25 ;  /* 0x000000ffff147224 */ /* 0x010fe400078e0019 */
[----:B------:R-:W-:-:S05]  /*27120*/  IMAD.MOV.U32 R21, RZ, RZ, R24 ;  /* 0x000000ffff157224 */ /* 0x000fca00078e0018 */
[----:B------:R1:W-:Y:S04]  /*27130*/  STL.64 [R1+0x1bb8], R20 ;  /* 0x001bb81401007387 */ /* 0x0003e80000100a00 */
[----:B-1----:R-:W2:Y:S04]  /*27140*/  LDL.LU R20, [R1+0x2b0] ;  /* 0x0002b00001147983 */ /* 0x002ea80000300800 */
[----:B------:R-:W2:Y:S04]  /*27150*/  LDL.LU R21, [R1+0x2b4] ;  /* 0x0002b40001157983 */ /* 0x000ea80000300800 */
[----:B------:R-:W3:Y:S04]  /*27160*/  LDL.LU R22, [R1+0x2b8] ;  /* 0x0002b80001167983 */ /* 0x000ee80000300800 */
[----:B------:R-:W3:Y:S04]  /*27170*/  LDL.LU R23, [R1+0x2bc] ;  /* 0x0002bc0001177983 */ /* 0x000ee80000300800 */
[----:B---3--:R-:W-:Y:S04]  /*27180*/  STL.64 [R1+0x1bd8], R22 ;  /* 0x001bd81601007387 */ /* 0x008fe80000100a00 */
[----:B--2---:R1:W-:Y:S04]  /*27190*/  STL.64 [R1+0x1bd0], R20 ;  /* 0x001bd01401007387 */ /* 0x0043e80000100a00 */
[----:B-1----:R-:W2:Y:S04]  /*271a0*/  LDL R20, [R1+0xe0] ;  /* 0x0000e00001147983 */ /* 0x002ea80000100800 */
[----:B------:R-:W2:Y:S01]  /*271b0*/  LDL R21, [R1+0xe4] ;  /* 0x0000e40001157983 */ /* 0x000ea20000100800 */
[----:B------:R-:W-:-:S03]  /*271c0*/  IMAD.MOV.U32 R2, RZ, RZ, R26 ;  /* 0x000000ffff027224 */ /* 0x000fc600078e001a */
[----:B--2---:R-:W-:Y:S04]  /*271d0*/  STL.64 [R1+0x1bf0], R20 ;  /* 0x001bf01401007387 */ /* 0x004fe80000100a00 */
[----:B0-----:R0:W-:Y:S04]  /*271e0*/  STL.64 [R1+0x1a68], R18 ;  /* 0x001a681201007387 */ /* 0x0011e80000100a00 */
[----:B------:R1:W-:Y:S01]  /*271f0*/  STL.64 [R1+0x1a60], R16 ;  /* 0x001a601001007387 */ /* 0x0003e20000100a00 */
[----:B0-----:R-:W-:Y:S02]  /*27200*/  IMAD.MOV.U32 R19, RZ, RZ, R4 ;  /* 0x000000ffff137224 */ /* 0x001fe400078e0004 */
[----:B------:R-:W-:Y:S01]  /*27210*/  IMAD.MOV.U32 R18, RZ, RZ, R5 ;  /* 0x000000ffff127224 */ /* 0x000fe200078e0005 */
[----:B------:R-:W2:Y:S01]  /*27220*/  LDL.LU R4, [R1+0x2d0] ;  /* 0x0002d00001047983 */ /* 0x000ea20000300800 */
[----:B-1----:R-:W-:-:S03]  /*27230*/  IMAD.MOV.U32 R17, RZ, RZ, R6 ;  /* 0x000000ffff117224 */ /* 0x002fc600078e0006 */
[----:B------:R-:W2:Y:S01]  /*27240*/  LDL.LU R5, [R1+0x2d4] ;  /* 0x0002d40001057983 */ /* 0x000ea20000300800 */
[----:B------:R-:W-:-:S03]  /*27250*/  IMAD.MOV.U32 R16, RZ, RZ, R7 ;  /* 0x000000ffff107224 */ /* 0x000fc600078e0007 */
[----:B------:R-:W3:Y:S04]  /*27260*/  LDL.LU R6, [R1+0x2d8] ;  /* 0x0002d80001067983 */ /* 0x000ee80000300800 */
[----:B------:R-:W3:Y:S04]  /*27270*/  LDL.LU R7, [R1+0x2dc] ;  /* 0x0002dc0001077983 */ /* 0x000ee80000300800 */
[----:B------:R-:W4:Y:S04]  /*27280*/  LDL.LU R24, [R1+0x2e0] ;  /* 0x0002e00001187983 */ /* 0x000f280000300800 */
[----:B------:R-:W4:Y:S04]  /*27290*/  LDL.LU R25, [R1+0x2e4] ;  /* 0x0002e40001197983 */ /* 0x000f280000300800 */
[----:B------:R-:W2:Y:S04]  /*272a0*/  LDL.LU R26, [R1+0x2e8] ;  /* 0x0002e800011a7983 */ /* 0x000ea80000300800 */
[----:B------:R-:W2:Y:S04]  /*272b0*/  LDL.LU R27, [R1+0x2ec] ;  /* 0x0002ec00011b7983 */ /* 0x000ea80000300800 */
[----:B--2---:R-:W-:Y:S04]  /*272c0*/  STL.64 [R1+0x1c18], R26 ;  /* 0x001c181a01007387 */ /* 0x004fe80000100a00 */
[----:B----4-:R0:W-:Y:S04]  /*272d0*/  STL.64 [R1+0x1c10], R24 ;  /* 0x001c101801007387 */ /* 0x0101e80000100a00 */
[----:B0-----:R-:W2:Y:S04]  /*272e0*/  LDL.64 R24, [R1+0x110] ;  /* 0x0001100001187983 */ /* 0x001ea80000100a00 */
[----:B---3--:R-:W-:Y:S04]  /*272f0*/  STL.64 [R1+0x1c00], R6 ;  /* 0x001c000601007387 */ /* 0x008fe80000100a00 */
[----:B------:R0:W-:Y:S04]  /*27300*/  STL.64 [R1+0x1bf8], R4 ;  /* 0x001bf80401007387 */ /* 0x0001e80000100a00 */
[----:B0-----:R-:W3:Y:S04]  /*27310*/  LDL.64 R4, [R1+0x100] ;  /* 0x0001000001047983 */ /* 0x001ee80000100a00 */
[----:B---3--:R0:W-:Y:S04]  /*27320*/  STL.64 [R1+0x1c20], R4 ;  /* 0x001c200401007387 */ /* 0x0081e80000100a00 */
[----:B0-----:R-:W2:Y:S04]  /*27330*/  LDL.LU R4, [R1+0x2f0] ;  /* 0x0002f00001047983 */ /* 0x001ea80000300800 */
[----:B------:R-:W2:Y:S04]  /*27340*/  LDL.LU R5, [R1+0x2f4] ;  /* 0x0002f40001057983 */ /* 0x000ea80000300800 */
[----:B------:R-:W2:Y:S04]  /*27350*/  LDL.LU R6, [R1+0x2f8] ;  /* 0x0002f80001067983 */ /* 0x000ea80000300800 */
[----:B------:R-:W2:Y:S04]  /*27360*/  LDL.LU R7, [R1+0x2fc] ;  /* 0x0002fc0001077983 */ /* 0x000ea80000300800 */
[----:B------:R-:W3:Y:S04]  /*27370*/  LDL.64 R20, [R1+0xf0] ;  /* 0x0000f00001147983 */ /* 0x000ee80000100a00 */
        /* <DEDUP_REMOVED lines=8> */
[----:B------:R-:W2:Y:S04]  /*27400*/  LDL.LU R14, [R1+0x1c2c] ;  /* 0x001c2c00010e7983 */ /* 0x000ea80000300800 */
        /* <DEDUP_REMOVED lines=9> */
[----:B------:R-:W3:Y:S04]  /*274a0*/  LDL.LU R10, [R1+0x2c8] ;  /* 0x0002c800010a7983 */ /* 0x000ee80000300800 */
[----:B------:R-:W3:Y:S04]  /*274b0*/  LDL.LU R11, [R1+0x2cc] ;  /* 0x0002cc00010b7983 */ /* 0x000ee80000300800 */
[----:B------:R-:W-:Y:S04]  /*274c0*/  STL.64 [R1+0x1b38], R18 ;  /* 0x001b381201007387 */ /* 0x000fe80000100a00 */
[----:B------:R0:W-:Y:S04]  /*274d0*/  STL.64 [R1+0x1b30], R16 ;  /* 0x001b301001007387 */ /* 0x0001e80000100a00 */
[----:B0-----:R-:W4:Y:S04]  /*274e0*/  LDL.LU R16, [R1+0x1a0] ;  /* 0x0001a00001107983 */ /* 0x001f280000300800 */
[----:B------:R-:W4:Y:S04]  /*274f0*/  LDL.LU R17, [R1+0x1a4] ;  /* 0x0001a40001117983 */ /* 0x000f280000300800 */
[----:B------:R-:W3:Y:S04]  /*27500*/  LDL.LU R18, [R1+0x1a8] ;  /* 0x0001a80001127983 */ /* 0x000ee80000300800 */
[----:B------:R-:W3:Y:S01]  /*27510*/  LDL.LU R19, [R1+0x1ac] ;  /* 0x0001ac0001137983 */ /* 0x000ee20000300800 */
[----:B--2---:R-:W-:Y:S03]  /*27520*/  HMMA.16816.F32.BF16 R4, R12, R24, R4 ;  /* 0x000000180c04723c */ /* 0x004fe60000041804 */
[----:B---3--:R-:W-:Y:S04]  /*27530*/  STL.64 [R1+0x1b48], R18 ;  /* 0x001b481201007387 */ /* 0x008fe80000100a00 */
[----:B----4-:R0:W-:Y:S04]  /*27540*/  STL.64 [R1+0x1b40], R16 ;  /* 0x001b401001007387 */ /* 0x0101e80000100a00 */
[----:B0-----:R-:W2:-:S12]  /*27550*/  LDL.LU.64 R16, [R1+0xd0] ;  /* 0x0000d00001107983 */ /* 0x001e980000300a00 */
[----:B------:R0:W-:Y:S04]  /*27560*/  STL.64 [R1+0x40], R4 ;  /* 0x0000400401007387 */ /* 0x0001e80000100a00 */
[----:B------:R-:W-:Y:S01]  /*27570*/  STL.64 [R1+0x48], R6 ;  /* 0x0000480601007387 */ /* 0x000fe20000100a00 */
[----:B------:R-:W-:Y:S02]  /*27580*/  IMAD.MOV.U32 R19, RZ, RZ, R24 ;  /* 0x000000ffff137224 */ /* 0x000fe400078e0018 */
[----:B------:R-:W-:Y:S01]  /*27590*/  IMAD.MOV.U32 R18, RZ, RZ, R25 ;  /* 0x000000ffff127224 */ /* 0x000fe200078e0019 */
[----:B0-----:R-:W3:Y:S04]  /*275a0*/  LDL.LU.64 R4, [R1+0x1c20] ;  /* 0x001c200001047983 */ /* 0x001ee80000300a00 */
[----:B------:R-:W3:Y:S04]  /*275b0*/  LDL.LU.64 R26, [R1+0x1c18] ;  /* 0x001c1800011a7983 */ /* 0x000ee80000300a00 */
[----:B------:R-:W3:Y:S02]  /*275c0*/  LDL.LU.64 R24, [R1+0x1c10] ;  /* 0x001c100001187983 */ /* 0x000ee40000300a00 */
[----:B---3--:R-:W-:-:S15]  /*275d0*/  HMMA.16816.F32.BF16 R24, R12, R4, R24 ;  /* 0x000000040c18723c */ /* 0x008fde0000041818 */
[----:B------:R-:W-:-:S08]  /*275e0*/  NOP ;  /* 0x0000000000007918 */ /* 0x000fd00000000000 */
[----:B------:R0:W-:Y:S04]  /*275f0*/  STL.64 [R1+0x30], R24 ;  /* 0x0000301801007387 */ /* 0x0001e80000100a00 */
[----:B------:R1:W-:Y:S04]  /*27600*/  STL.64 [R1+0x38], R26 ;  /* 0x0000381a01007387 */ /* 0x0003e80000100a00 */
[----:B0-----:R-:W3:Y:S01]  /*27610*/  LDL.LU.64 R24, [R1+0x1c08] ;  /* 0x001c080001187983 */ /* 0x001ee20000300a00 */
[----:B-1----:R-:W-:Y:S01]  /*27620*/  IMAD.MOV.U32 R27, RZ, RZ, R4 ;  /* 0x000000ffff1b7224 */ /* 0x002fe200078e0004 */
[----:B------:R-:W-:-:S02]  /*27630*/  MOV R26, R5 ;  /* 0x00000005001a7202 */ /* 0x000fc40000000f00 */
[----:B------:R-:W4:Y:S04]  /*27640*/  LDL.LU.64 R6, [R1+0x1c00] ;  /* 0x001c000001067983 */ /* 0x000f280000300a00 */
[----:B------:R-:W4:Y:S02]  /*27650*/  LDL.LU.64 R4, [R1+0x1bf8] ;  /* 0x001bf80001047983 */ /* 0x000f240000300a00 */
[----:B----4-:R-:W-:-:S15]  /*27660*/  HMMA.16816.F32.BF16 R4, R12, R20, R4 ;  /* 0x000000140c04723c */ /* 0x010fde0000041804 */
[----:B------:R-:W-:-:S08]  /*27670*/  NOP ;  /* 0x0000000000007918 */ /* 0x000fd00000000000 */
[----:B------:R0:W-:Y:S04]  /*27680*/  STL.64 [R1+0x20], R4 ;  /* 0x0000200401007387 */ /* 0x0001e80000100a00 */
[----:B------:R-:W-:Y:S01]  /*27690*/  STL.64 [R1+0x28], R6 ;  /* 0x0000280601007387 */ /* 0x000fe20000100a00 */
[----:B0-----:R-:W-:Y:S02]  /*276a0*/  IMAD.MOV.U32 R5, RZ, RZ, R20 ;  /* 0x000000ffff057224 */ /* 0x001fe400078e0014 */
[----:B------:R-:W-:Y:S02]  /*276b0*/  IMAD.MOV.U32 R4, RZ, RZ, R21 ;  /* 0x000000ffff047224 */ /* 0x000fe400078e0015 */
[----:B------:R-:W4:Y:S02]  /*276c0*/  LDL.LU.64 R20, [R1+0x1bf0] ;  /* 0x001bf00001147983 */ /* 0x000f240000300a00 */
[----:B----4-:R-:W-:Y:S02]  /*276d0*/  HMMA.16816.F32.BF16 R20, R12, R20, R8 ;  /* 0x000000140c14723c */ /* 0x010fe40000041808 */
[----:B------:R-:W3:Y:S04]  /*276e0*/  LDL.LU.64 R10, [R1+0x1be8] ;  /* 0x001be800010a7983 */ /* 0x000ee80000300a00 */
[----:B------:R-:W3:-:S15]  /*276f0*/  LDL.LU.64 R8, [R1+0x1be0] ;  /* 0x001be00001087983 */ /* 0x000ede0000300a00 */
[----:B------:R-:W-:-:S02]  /*27700*/  NOP ;  /* 0x0000000000007918 */ /* 0x000fc40000000000 */
[----:B------:R-:W-:Y:S04]  /*27710*/  STL.64 [R1+0x80], R20 ;  /* 0x0000801401007387 */ /* 0x000fe80000100a00 */
[----:B------:R0:W-:Y:S04]  /*27720*/  STL.64 [R1+0x88], R22 ;  /* 0x0000881601007387 */ /* 0x0001e80000100a00 */
[----:B0-----:R-:W4:Y:S04]  /*27730*/  LDL.LU.64 R22, [R1+0x1bd8] ;  /* 0x001bd80001167983 */ /* 0x001f280000300a00 */
[----:B------:R-:W4:Y:S04]  /*27740*/  LDL.LU.64 R20, [R1+0x1bd0] ;  /* 0x001bd00001147983 */ /* 0x000f280000300a00 */
[----:B--2---:R0:W-:Y:S01]  /*27750*/  STL.64 [R1+0x1b50], R16 ;  /* 0x001b501001007387 */ /* 0x0041e20000100a00 */
[C---:B----4-:R-:W-:Y:S03]  /*27760*/  HMMA.16816.F32.BF16 R20, R12.reuse, R16, R20 ;  /* 0x000000100c14723c */ /* 0x050fe60000041814 */
[----:B0-----:R-:W2:Y:S03]  /*27770*/  LDL.LU.64 R16, [R1+0xe0] ;  /* 0x0000e00001107983 */ /* 0x001ea60000300a00 */
[----:B---3--:R-:W-:-:S15]  /*27780*/  HMMA.16816.F32.BF16 R8, R12, R24, R8 ;  /* 0x000000180c08723c */ /* 0x008fde0000041808 */
[----:B------:R-:W-:-:S02]  /*27790*/  NOP ;  /* 0x0000000000007918 */ /* 0x000fc40000000000 */
[----:B------:R-:W-:Y:S04]  /*277a0*/  STL.64 [R1+0x70], R20 ;  /* 0x0000701401007387 */ /* 0x000fe80000100a00 */
[----:B------:R-:W-:Y:S04]  /*277b0*/  STL.64 [R1+0x78], R22 ;  /* 0x0000781601007387 */ /* 0x000fe80000100a00 */
[----:B--2---:R0:W-:Y:S02]  /*277c0*/  STL.64 [R1+0x1b60], R16 ;  /* 0x001b601001007387 */ /* 0x0041e40000100a00 */
[----:B0-----:R-:W-:-:S02]  /*277d0*/  IMAD.MOV.U32 R17, RZ, RZ, R4 ;  /* 0x000000ffff117224 */ /* 0x001fc400078e0004 */
[----:B------:R-:W-:Y:S01]  /*277e0*/  IMAD.MOV.U32 R16, RZ, RZ, R5 ;  /* 0x000000ffff107224 */ /* 0x000fe200078e0005 */
[----:B------:R-:W2:Y:S04]  /*277f0*/  LDL.LU R4, [R1+0x210] ;  /* 0x0002100001047983 */ /* 0x000ea80000300800 */
[----:B------:R-:W2:Y:S04]  /*27800*/  LDL.LU R5, [R1+0x214] ;  /* 0x0002140001057983 */ /* 0x000ea80000300800 */
[----:B------:R-:W2:Y:S04]  /*27810*/  LDL.LU R6, [R1+0x218] ;  /* 0x0002180001067983 */ /* 0x000ea80000300800 */
[----:B------:R-:W2:Y:S04]  /*27820*/  LDL.LU R7, [R1+0x21c] ;  /* 0x00021c0001077983 */ /* 0x000ea80000300800 */
[----:B------:R-:W3:Y:S04]  /*27830*/  LDL.LU R20, [R1+0x290] ;  /* 0x0002900001147983 */ /* 0x000ee80000300800 */
[----:B------:R-:W3:Y:S04]  /*27840*/  LDL.LU R21, [R1+0x294] ;  /* 0x0002940001157983 */ /* 0x000ee80000300800 */
[----:B------:R-:W3:Y:S04]  /*27850*/  LDL.LU R22, [R1+0x298] ;  /* 0x0002980001167983 */ /* 0x000ee80000300800 */
[----:B------:R-:W3:Y:S04]  /*27860*/  LDL.LU R23, [R1+0x29c] ;  /* 0x00029c0001177983 */ /* 0x000ee80000300800 */
[----:B------:R0:W-:Y:S02]  /*27870*/  STL.64 [R1+0x1b78], R16 ;  /* 0x001b781001007387 */ /* 0x0001e40000100a00 */
[----:B0-----:R-:W-:-:S02]  /*27880*/  IMAD.MOV.U32 R16, RZ, RZ, R27 ;  /* 0x000000ffff107224 */ /* 0x001fc400078e001b */
[----:B------:R-:W-:Y:S01]  /*27890*/  IMAD.MOV.U32 R17, RZ, RZ, R26 ;  /* 0x000000ffff117224 */ /* 0x000fe200078e001a */
[----:B------:R-:W4:Y:S04]  /*278a0*/  LDL.LU R27, [R1+0x1bcc] ;  /* 0x001bcc00011b7983 */ /* 0x000f280000300800 */
[----:B------:R-:W4:Y:S04]  /*278b0*/  LDL.LU R26, [R1+0x1bc8] ;  /* 0x001bc800011a7983 */ /* 0x000f280000300800 */
[----:B------:R-:W-:Y:S04]  /*278c0*/  STL.64 [R1+0x1b90], R16 ;  /* 0x001b901001007387 */ /* 0x000fe80000100a00 */
[----:B------:R0:W-:Y:S04]  /*278d0*/  STL.64 [R1+0x60], R8 ;  /* 0x0000600801007387 */ /* 0x0001e80000100a00 */
[----:B------:R-:W-:Y:S04]  /*278e0*/  STL.64 [R1+0x68], R10 ;  /* 0x0000680a01007387 */ /* 0x000fe80000100a00 */
[----:B0-----:R-:W3:Y:S04]  /*278f0*/  LDL.LU.64 R8, [R1+0x1bc0] ;  /* 0x001bc00001087983 */ /* 0x001ee80000300a00 */
[----:B------:R0:W-:Y:S04]  /*27900*/  STL.64 [R1+0x1b58], R24 ;  /* 0x001b581801007387 */ /* 0x0001e80000100a00 */
[----:B0-----:R-:W2:Y:S04]  /*27910*/  LDL.LU R24, [R1+0x1c0] ;  /* 0x0001c00001187983 */ /* 0x001ea80000300800 */
[----:B------:R-:W2:Y:S04]  /*27920*/  LDL.LU R25, [R1+0x1c4] ;  /* 0x0001c40001197983 */ /* 0x000ea80000300800 */
[----:B----4-:R-:W-:Y:S04]  /*27930*/  STL.64 [R1+0x1b70], R26 ;  /* 0x001b701a01007387 */ /* 0x010fe80000100a00 */
[----:B--2---:R0:W-:Y:S04]  /*27940*/  STL.64 [R1+0x1b68], R24 ;  /* 0x001b681801007387 */ /* 0x0041e80000100a00 */
[----:B0-----:R-:W2:Y:S04]  /*27950*/  LDL.LU R24, [R1+0x1d0] ;  /* 0x0001d00001187983 */ /* 0x001ea80000300800 */
[----:B------:R-:W2:Y:S04]  /*27960*/  LDL.LU R25, [R1+0x1d4] ;  /* 0x0001d40001197983 */ /* 0x000ea80000300800 */
[----:B------:R-:W4:Y:S04]  /*27970*/  LDL.LU R26, [R1+0x1d8] ;  /* 0x0001d800011a7983 */ /* 0x000f280000300800 */
[----:B------:R-:W4:Y:S01]  /*27980*/  LDL.LU R27, [R1+0x1dc] ;  /* 0x0001dc00011b7983 */ /* 0x000f220000300800 */
[----:B---3--:R-:W-:Y:S03]  /*27990*/  HMMA.16816.F32.BF16 R20, R12, R8, R20 ;  /* 0x000000080c14723c */ /* 0x008fe60000041814 */
[----:B----4-:R-:W-:Y:S04]  /*279a0*/  STL.64 [R1+0x1b88], R26 ;  /* 0x001b881a01007387 */ /* 0x010fe80000100a00 */
[----:B--2---:R0:W-:Y:S04]  /*279b0*/  STL.64 [R1+0x1b80], R24 ;  /* 0x001b801801007387 */ /* 0x0041e80000100a00 */
[----:B0-----:R-:W2:Y:S04]  /*279c0*/  LDL.LU R24, [R1+0x1f0] ;  /* 0x0001f00001187983 */ /* 0x001ea80000300800 */
        /* <DEDUP_REMOVED lines=9> */
[----:B------:R0:W-:Y:S04]  /*27a60*/  STL.64 [R1+0x50], R20 ;  /* 0x0000501401007387 */ /* 0x0001e80000100a00 */
[----:B------:R-:W-:Y:S04]  /*27a70*/  STL.64 [R1+0x58], R22 ;  /* 0x0000581601007387 */ /* 0x000fe80000100a00 */
[----:B0-----:R-:W3:Y:S01]  /*27a80*/  LDL.LU.64 R20, [R1+0x1bb8] ;  /* 0x001bb80001147983 */ /* 0x001ee20000300a00 */
[----:B------:R-:W-:-:S02]  /*27a90*/  IMAD.MOV.U32 R16, RZ, RZ, R19 ;  /* 0x000000ffff107224 */ /* 0x000fc400078e0013 */
[----:B------:R-:W-:Y:S01]  /*27aa0*/  IMAD.MOV.U32 R17, RZ, RZ, R18 ;  /* 0x000000ffff117224 */ /* 0x000fe200078e0012 */
[----:B---3--:R-:W-:Y:S01]  /*27ab0*/  HMMA.16816.F32.BF16 R12, R12, R20, R4 ;  /* 0x000000140c0c723c */ /* 0x008fe20000041804 */
[----:B------:R-:W2:Y:S04]  /*27ac0*/  LDL.LU.64 R6, [R1+0x1bb0] ;  /* 0x001bb00001067983 */ /* 0x000ea80000300a00 */
[----:B------:R-:W2:-:S15]  /*27ad0*/  LDL.LU.64 R4, [R1+0x1ba8] ;  /* 0x001ba80001047983 */ /* 0x000e9e0000300a00 */
[----:B------:R-:W-:-:S03]  /*27ae0*/  NOP ;  /* 0x0000000000007918 */ /* 0x000fc60000000000 */
[----:B------:R-:W-:Y:S04]  /*27af0*/  STL.64 [R1+0x10], R12 ;  /* 0x0000100c01007387 */ /* 0x000fe80000100a00 */
[----:B------:R-:W-:Y:S04]  /*27b00*/  STL.64 [R1+0x18], R14 ;  /* 0x0000180e01007387 */ /* 0x000fe80000100a00 */
[----:B------:R-:W0:Y:S04]  /*27b10*/  LDSM.16.MT88.4 R12, [R29+UR4+0x5000] ;  /* 0x005000041d0c783b */ /* 0x000e280008004200 */
[----:B0-----:R-:W-:Y:S04]  /*27b20*/  STL.64 [R1+0x19d8], R14 ;  /* 0x0019d80e01007387 */ /* 0x001fe80000100a00 */
[----:B------:R0:W-:Y:S04]  /*27b30*/  STL.64 [R1+0x19d0], R12 ;  /* 0x0019d00c01007387 */ /* 0x0001e80000100a00 */
[----:B0-----:R-:W3:Y:S04]  /*27b40*/  LDL.LU R12, [R1+0x1b0] ;  /* 0x0001b000010c7983 */ /* 0x001ee80000300800 */
[----:B------:R-:W3:Y:S04]  /*27b50*/  LDL.LU R13, [R1+0x1b4] ;  /* 0x0001b400010d7983 */ /* 0x000ee80000300800 */
[----:B------:R-:W3:Y:S04]  /*27b60*/  LDL.LU R14, [R1+0x1b8] ;  /* 0x0001b800010e7983 */ /* 0x000ee80000300800 */
[----:B------:R-:W3:Y:S01]  /*27b70*/  LDL.LU R15, [R1+0x1bc] ;  /* 0x0001bc00010f7983 */ /* 0x000ee20000300800 */
[----:B--2---:R-:W-:Y:S03]  /*27b80*/  HMMA.16816.F32.BF16 R16, R4, R16, R24 ;  /* 0x000000100410723c */ /* 0x004fe60000041818 */
[----:B------:R-:W2:Y:S04]  /*27b90*/  LDL.LU.64 R26, [R1+0x1ba0] ;  /* 0x001ba000011a7983 */ /* 0x000ea80000300a00 */
[----:B------:R-:W2:-:S15]  /*27ba0*/  LDL.LU.64 R24, [R1+0x1b98] ;  /* 0x001b980001187983 */ /* 0x000e9e0000300a00 */
[----:B------:R-:W-:-:S01]  /*27bb0*/  NOP ;  /* 0x0000000000007918 */ /* 0x000fc20000000000 */
        /* <DEDUP_REMOVED lines=15> */
[----:B------:R-:W-:Y:S04]  /*27cb0*/  STL.64 [R1+0x2f8], R18 ;  /* 0x0002f81201007387 */ /* 0x000fe80000100a00 */
[----:B0-----:R-:W2:Y:S02]  /*27cc0*/  LDL.LU.64 R16, [R1+0x1b60] ;  /* 0x001b600001107983 */ /* 0x001ea40000300a00 */
[----:B--2---:R-:W-:-:S15]  /*27cd0*/  HMMA.16816.F32.BF16 R24, R4, R16, R24 ;  /* 0x000000100418723c */ /* 0x004fde0000041818 */
[----:B------:R-:W-:-:S08]  /*27ce0*/  NOP ;  /* 0x0000000000007918 */ /* 0x000fd00000000000 */
[----:B------:R0:W-:Y:S04]  /*27cf0*/  STL.64 [R1+0x2e0], R24 ;  /* 0x0002e01801007387 */ /* 0x0001e80000100a00 */
[----:B------:R1:W-:Y:S04]  /*27d00*/  STL.64 [R1+0x2e8], R26 ;  /* 0x0002e81a01007387 */ /* 0x0003e80000100a00 */
[----:B0-----:R-:W2:Y:S01]  /*27d10*/  LDL.LU.64 R24, [R1+0x1b58] ;  /* 0x001b580001187983 */ /* 0x001ea20000300a00 */
[----:B-1----:R-:W-:Y:S02]  /*27d20*/  IMAD.MOV.U32 R27, RZ, RZ, R16 ;  /* 0x000000ffff1b7224 */ /* 0x002fe400078e0010 */
[----:B------:R-:W-:-:S02]  /*27d30*/  IMAD.MOV.U32 R26, RZ, RZ, R17 ;  /* 0x000000ffff1a7224 */ /* 0x000fc400078e0011 */
[----:B------:R-:W3:Y:S02]  /*27d40*/  LDL.LU.64 R16, [R1+0x1b50] ;  /* 0x001b500001107983 */ /* 0x000ee40000300a00 */
[----:B---3--:R-:W-:-:S15]  /*27d50*/  HMMA.16816.F32.BF16 R12, R4, R16, R12 ;  /* 0x00000010040c723c */ /* 0x008fde000004180c */
[----:B------:R-:W-:-:S08]  /*27d60*/  NOP ;  /* 0x0000000000007918 */ /* 0x000fd00000000000 */
[----:B------:R0:W-:Y:S04]  /*27d70*/  STL.64 [R1+0x2d0], R12 ;  /* 0x0002d00c01007387 */ /* 0x0001e80000100a00 */
[----:B------:R-:W-:Y:S04]  /*27d80*/  STL.64 [R1+0x2d8], R14 ;  /* 0x0002d80e01007387 */ /* 0x000fe80000100a00 */
[----:B------:R-:W2:Y:S01]  /*27d90*/  LDL.LU.64 R18, [R1+0x1b48] ;  /* 0x001b480001127983 */ /* 0x000ea20000300a00 */
[----:B0-----:R-:W-:Y:S02]  /*27da0*/  IMAD.MOV.U32 R13, RZ, RZ, R16 ;  /* 0x000000ffff0d7224 */ /* 0x001fe400078e0010 */
[----:B------:R-:W-:-:S02]  /*27db0*/  IMAD.MOV.U32 R12, RZ, RZ, R17 ;  /* 0x000000ffff0c7224 */ /* 0x000fc400078e0011 */
[----:B------:R-:W2:Y:S02]  /*27dc0*/  LDL.LU.64 R16, [R1+0x1b40] ;  /* 0x001b400001107983 */ /* 0x000ea40000300a00 */
[----:B--2---:R-:W-:-:S15]  /*27dd0*/  HMMA.16816.F32.BF16 R16, R4, R24, R16 ;  /* 0x000000180410723c */ /* 0x004fde0000041810 */
[----:B------:R-:W-:-:S08]  /*27de0*/  NOP ;  /* 0x0000000000007918 */ /* 0x000fd00000000000 */
[----:B------:R-:W-:Y:S04]  /*27df0*/  STL.64 [R1+0x2c0], R16 ;  /* 0x0002c01001007387 */ /* 0x000fe80000100a00 */
[----:B------:R0:W-:Y:S04]  /*27e00*/  STL.64 [R1+0x2c8], R18 ;  /* 0x0002c81201007387 */ /* 0x0001e80000100a00 */
[----:B0-----:R-:W2:Y:S04]  /*27e10*/  LDL.LU.64 R18, [R1+0x1b38] ;  /* 0x001b380001127983 */ /* 0x001ea80000300a00 */
[----:B------:R-:W2:Y:S04]  /*27e20*/  LDL.LU.64 R16, [R1+0x1b30] ;  /* 0x001b300001107983 */ /* 0x000ea80000300a00 */
[----:B------:R-:W-:Y:S01]  /*27e30*/  STL.64 [R1+0x1ad8], R24 ;  /* 0x001ad81801007387 */ /* 0x000fe20000100a00 */
[----:B--2---:R-:W-:Y:S03]  /*27e40*/  HMMA.16816.F32.BF16 R8, R4, R8, R16 ;  /* 0x000000080408723c */ /* 0x004fe60000041810 */
[----:B------:R-:W2:Y:S04]  /*27e50*/  LDL.LU.64 R18, [R1+0x1b28] ;  /* 0x001b280001127983 */ /* 0x000ea80000300a00 */
[----:B------:R-:W2:Y:S01]  /*27e60*/  LDL.LU.64 R16, [R1+0x1b20] ;  /* 0x001b200001107983 */ /* 0x000ea20000300a00 */
[----:B------:R-:W-:-:S02]  /*27e70*/  IMAD.MOV.U32 R22, RZ, RZ, R2 ;  /* 0x000000ffff167224 */ /* 0x000fc400078e0002 */
[----:B------:R-:W-:-:S13]  /*27e80*/  IMAD.MOV.U32 R23, RZ, RZ, R3 ;  /* 0x000000ffff177224 */ /* 0x000fda00078e0003 */
[----:B------:R-:W-:Y:S04]  /*27e90*/  STL.64 [R1+0x2b0], R8 ;  /* 0x0002b00801007387 */ /* 0x000fe80000100a00 */
[----:B------:R0:W-:Y:S04]  /*27ea0*/  STL.64 [R1+0x2b8], R10 ;  /* 0x0002b80a01007387 */ /* 0x0001e80000100a00 */
[----:B0-----:R-:W3:Y:S04]  /*27eb0*/  LDL.LU.64 R10, [R1+0x1b18] ;  /* 0x001b1800010a7983 */ /* 0x001ee80000300a00 */
[----:B------:R-:W3:Y:S01]  /*27ec0*/  LDL.LU.64 R8, [R1+0x1b10] ;  /* 0x001b100001087983 */ /* 0x000ee20000300a00 */
[----:B--2---:R-:W-:Y:S07]  /*27ed0*/  HMMA.16816.F32.BF16 R4, R4, R20, R16 ;  /* 0x000000140404723c */ /* 0x004fee0000041810 */
[----:B------:R-:W-:-:S02]  /*27ee0*/  IMAD.MOV.U32 R20, RZ, RZ, R28 ;  /* 0x000000ffff147224 */ /* 0x000fc400078e001c */
[----:B------:R-:W2:Y:S01]  /*27ef0*/  LDL.LU R28, [R1+0x1b08] ;  /* 0x001b0800011c7983 */ /* 0x000ea20000300800 */
[----:B------:R-:W-:-:S13]  /*27f00*/  IMAD.MOV.U32 R21, RZ, RZ, R0 ;  /* 0x000000ffff157224 */ /* 0x000fda00078e0000 */
[----:B------:R-:W-:Y:S04]  /*27f10*/  STL.64 [R1+0x2a0], R4 ;  /* 0x0002a00401007387 */ /* 0x000fe80000100a00 */
[----:B------:R-:W-:Y:S04]  /*27f20*/  STL.64 [R1+0x2a8], R6 ;  /* 0x0002a80601007387 */ /* 0x000fe80000100a00 */
[----:B------:R-:W4:Y:S04]  /*27f30*/  LDL.LU R0, [R1+0x1b04] ;  /* 0x001b040001007983 */ /* 0x000f280000300800 */
[----:B------:R-:W3:Y:S04]  /*27f40*/  LDL.LU R2, [R1+0x1b00] ;  /* 0x001b000001027983 */ /* 0x000ee80000300800 */
[----:B------:R-:W2:Y:S04]  /*27f50*/  LDL.LU R3, [R1+0x1afc] ;  /* 0x001afc0001037983 */ /* 0x000ea80000300800 */
[----:B------:R-:W-:Y:S04]  /*27f60*/  STL.64 [R1+0x19e8], R22 ;  /* 0x0019e81601007387 */ /* 0x000fe80000100a00 */
[----:B------:R0:W-:Y:S04]  /*27f70*/  STL.64 [R1+0x19e0], R20 ;  /* 0x0019e01401007387 */ /* 0x0001e80000100a00 */
[----:B------:R-:W1:Y:S01]  /*27f80*/  LDSM.16.MT88.4 R4, [R29+UR4+0x5080] ;  /* 0x005080041d04783b */ /* 0x000e620008004200 */
[----:B0-----:R-:W-:-:S02]  /*27f90*/  IMAD.MOV.U32 R20, RZ, RZ, R13 ;  /* 0x000000ffff147224 */ /* 0x001fc400078e000d */
[----:B------:R-:W-:-:S05]  /*27fa0*/  IMAD.MOV.U32 R21, RZ, RZ, R12 ;  /* 0x000000ffff157224 */ /* 0x000fca00078e000c */
[----:B------:R-:W-:Y:S04]  /*27fb0*/  STL.64 [R1+0x1ab8], R20 ;  /* 0x001ab81401007387 */ /* 0x000fe80000100a00 */
[----:B------:R-:W4:Y:S04]  /*27fc0*/  LDL.LU R12, [R1+0xa0] ;  /* 0x0000a000010c7983 */ /* 0x000f280000300800 */
[----:B------:R-:W4:Y:S04]  /*27fd0*/  LDL.LU R13, [R1+0xa4] ;  /* 0x0000a400010d7983 */ /* 0x000f280000300800 */
[----:B------:R-:W3:Y:S04]  /*27fe0*/  LDL.LU R14, [R1+0xa8] ;  /* 0x0000a800010e7983 */ /* 0x000ee80000300800 */
[----:B------:R-:W3:Y:S04]  /*27ff0*/  LDL.LU R15, [R1+0xac] ;  /* 0x0000ac00010f7983 */ /* 0x000ee80000300800 */
[----:B------:R-:W2:Y:S04]  /*28000*/  LDL.LU.64 R24, [R1+0x100] ;  /* 0x0001000001187983 */ /* 0x000ea80000300a00 */
[----:B--2---:R0:W-:Y:S04]  /*28010*/  STL.64 [R1+0x1ae0], R24 ;  /* 0x001ae01801007387 */ /* 0x0041e80000100a00 */
[----:B0-----:R-:W2:Y:S04]  /*28020*/  LDL.LU.64 R24, [R1+0x110] ;  /* 0x0001100001187983 */ /* 0x001ea80000300a00 */
[----:B---3--:R-:W-:Y:S04]  /*28030*/  STL.64 [R1+0x19f8], R14 ;  /* 0x0019f80e01007387 */ /* 0x008fe80000100a00 */
[----:B----4-:R0:W-:Y:S02]  /*28040*/  STL.64 [R1+0x19f0], R12 ;  /* 0x0019f00c01007387 */ /* 0x0101e40000100a00 */
[----:B0-----:R-:W-:-:S02]  /*28050*/  IMAD.MOV.U32 R12, RZ, RZ, R3 ;  /* 0x000000ffff0c7224 */ /* 0x001fc400078e0003 */
[----:B------:R-:W-:Y:S01]  /*28060*/  IMAD.MOV.U32 R13, RZ, RZ, R2 ;  /* 0x000000ffff0d7224 */ /* 0x000fe200078e0002 */
[----:B------:R-:W3:Y:S04]  /*28070*/  LDL.LU R3, [R1+0x1af8] ;  /* 0x001af80001037983 */ /* 0x000ee80000300800 */
[----:B------:R-:W4:Y:S01]  /*28080*/  LDL.LU R2, [R1+0x1af4] ;  /* 0x001af40001027983 */ /* 0x000f220000300800 */
[----:B------:R-:W-:Y:S02]  /*28090*/  IMAD.MOV.U32 R14, RZ, RZ, R0 ;  /* 0x000000ffff0e7224 */ /* 0x000fe400078e0000 */
[----:B------:R-:W-:Y:S01]  /*280a0*/  IMAD.MOV.U32 R15, RZ, RZ, R28 ;  /* 0x000000ffff0f7224 */ /* 0x000fe200078e001c */
[----:B------:R-:W3:Y:S04]  /*280b0*/  LDL.LU R0, [R1+0x1af0] ;  /* 0x001af00001007983 */ /* 0x000ee80000300800 */
[----:B------:R-:W2:Y:S04]  /*280c0*/  LDL.LU R28, [R1+0x1aec] ;  /* 0x001aec00011c7983 */ /* 0x000ea80000300800 */
[----:B------:R-:W4:Y:S04]  /*280d0*/  LDL.LU.64 R20, [R1+0xf0] ;  /* 0x0000f00001147983 */ /* 0x000f280000300a00 */
[----:B----4-:R0:W-:Y:S04]  /*280e0*/  STL.64 [R1+0x1ad0], R20 ;  /* 0x001ad01401007387 */ /* 0x0101e80000100a00 */
[----:B0-----:R-:W4:Y:S04]  /*280f0*/  LDL.LU R20, [R1+0x3b0] ;  /* 0x0003b00001147983 */ /* 0x001f280000300800 */
[----:B------:R-:W4:Y:S04]  /*28100*/  LDL.LU R21, [R1+0x3b4] ;  /* 0x0003b40001157983 */ /* 0x000f280000300800 */
[----:B------:R-:W4:Y:S04]  /*28110*/  LDL.LU R22, [R1+0x3b8] ;  /* 0x0003b80001167983 */ /* 0x000f280000300800 */
[----:B------:R-:W4:Y:S04]  /*28120*/  LDL.LU R23, [R1+0x3bc] ;  /* 0x0003bc0001177983 */ /* 0x000f280000300800 */
[----:B------:R-:W3:Y:S04]  /*28130*/  LDL.LU R16, [R1+0x390] ;  /* 0x0003900001107983 */ /* 0x000ee80000300800 */
[----:B------:R-:W3:Y:S04]  /*28140*/  LDL.LU R17, [R1+0x394] ;  /* 0x0003940001117983 */ /* 0x000ee80000300800 */
[----:B------:R-:W2:Y:S04]  /*28150*/  LDL.LU R18, [R1+0x398] ;  /* 0x0003980001127983 */ /* 0x000ea80000300800 */
[----:B------:R-:W2:Y:S04]  /*28160*/  LDL.LU R19, [R1+0x39c] ;  /* 0x00039c0001137983 */ /* 0x000ea80000300800 */
[----:B--2---:R-:W-:Y:S04]  /*28170*/  STL.64 [R1+0x1ac8], R18 ;  /* 0x001ac81201007387 */ /* 0x004fe80000100a00 */
[----:B---3--:R0:W-:Y:S04]  /*28180*/  STL.64 [R1+0x1ac0], R16 ;  /* 0x001ac01001007387 */ /* 0x0081e80000100a00 */
[----:B0-----:R-:W2:Y:S04]  /*28190*/  LDL.LU R16, [R1+0x3a0] ;  /* 0x0003a00001107983 */ /* 0x001ea80000300800 */
[----:B------:R-:W2:Y:S04]  /*281a0*/  LDL.LU R17, [R1+0x3a4] ;  /* 0x0003a40001117983 */ /* 0x000ea80000300800 */
[----:B------:R-:W2:Y:S01]  /*281b0*/  LDL.LU R18, [R1+0x3a8] ;  /* 0x0003a80001127983 */ /* 0x000ea20000300800 */
[----:B------:R-:W-:-:S03]  /*281c0*/  IMAD.MOV.U32 R19, RZ, RZ, R28 ;  /* 0x000000ffff137224 */ /* 0x000fc600078e001c */
[----:B------:R-:W3:Y:S04]  /*281d0*/  LDL.LU R28, [R1+0x1ae8] ;  /* 0x001ae800011c7983 */ /* 0x000ee80000300800 */
[----:B------:R-:W-:Y:S04]  /*281e0*/  STL.64 [R1+0x1a08], R14 ;  /* 0x001a080e01007387 */ /* 0x000fe80000100a00 */
[----:B------:R-:W-:Y:S04]  /*281f0*/  STL.64 [R1+0x1a00], R12 ;  /* 0x001a000c01007387 */ /* 0x000fe80000100a00 */
[----:B------:R-:W-:Y:S04]  /*28200*/  STL [R1+0x1988], R29 ;  /* 0x0019881d01007387 */ /* 0x000fe80000100800 */
[----:B-1----:R-:W-:Y:S04]  /*28210*/  STL.64 [R1+0x1920], R6 ;  /* 0x0019200601007387 */ /* 0x002fe80000100a00 */
[----:B------:R0:W-:Y:S04]  /*28220*/  STL.64 [R1+0x1918], R4 ;  /* 0x0019180401007387 */ /* 0x0001e80000100a00 */
[----:B0-----:R-:W4:Y:S04]  /*28230*/  LDL.LU.64 R4, [R1+0x120] ;  /* 0x0001200001047983 */ /* 0x001f280000300a00 */
[----:B------:R-:W2:Y:S04]  /*28240*/  LDL.LU.64 R6, [R1+0x128] ;  /* 0x0001280001067983 */ /* 0x000ea80000300a00 */
[----:B--2---:R-:W-:Y:S04]  /*28250*/  STL.64 [R1+0x1a78], R6 ;  /* 0x001a780601007387 */ /* 0x004fe80000100a00 */
[----:B----4-:R0:W-:Y:S04]  /*28260*/  STL.64 [R1+0x1a70], R4 ;  /* 0x001a700401007387 */ /* 0x0101e80000100a00 */
[----:B0-----:R-:W2:Y:S04]  /*28270*/  LDL.LU R4, [R1+0x3c0] ;  /* 0x0003c00001047983 */ /* 0x001ea80000300800 */
[----:B------:R-:W2:Y:S04]  /*28280*/  LDL.LU R5, [R1+0x3c4] ;  /* 0x0003c40001057983 */ /* 0x000ea80000300800 */
[----:B------:R-:W2:Y:S01]  /*28290*/  LDL.LU R6, [R1+0x3c8] ;  /* 0x0003c80001067983 */ /* 0x000ea20000300800 */
[----:B---3--:R-:W-:-:S02]  /*282a0*/  IMAD.MOV.U32 R7, RZ, RZ, R28 ;  /* 0x000000ffff077224 */ /* 0x008fc400078e001c */
[----:B------:R-:W-:Y:S02]  /*282b0*/  IMAD.MOV.U32 R15, RZ, RZ, R24 ;  /* 0x000000ffff0f7224 */ /* 0x000fe400078e0018 */
[----:B------:R-:W-:-:S03]  /*282c0*/  IMAD.MOV.U32 R14, RZ, RZ, R25 ;  /* 0x000000ffff0e7224 */ /* 0x000fc600078e0019 */
[----:B--2---:R-:W-:Y:S01]  /*282d0*/  HMMA.16816.F32.BF16 R4, R8, R24, R4 ;  /* 0x000000180804723c */ /* 0x004fe20000041804 */
[----:B------:R-:W2:-:S15]  /*282e0*/  LDL.LU.64 R24, [R1+0x1ae0] ;  /* 0x001ae00001187983 */ /* 0x000e9e0000300a00 */
[----:B------:R-:W-:-:S07]  /*282f0*/  NOP ;  /* 0x0000000000007918 */ /* 0x000fce0000000000 */
[----:B------:R0:W-:Y:S04]  /*28300*/  STL.64 [R1], R4 ;  /* 0x0000000401007387 */ /* 0x0001e80000100a00 */
[----:B------:R-:W-:Y:S01]  /*28310*/  STL [R1+0x8], R6 ;  /* 0x0000080601007387 */ /* 0x000fe20000100800 */
[----:B--2---:R-:W-:Y:S06]  /*28320*/  HMMA.16816.F32.BF16 R20, R8, R24, R20 ;  /* 0x000000180814723c */ /* 0x004fec0000041814 */
[----:B0-----:R-:W-:-:S02]  /*28330*/  IMAD.MOV.U32 R5, RZ, RZ, R24 ;  /* 0x000000ffff057224 */ /* 0x001fc400078e0018 */
[----:B------:R-:W-:Y:S02]  /*28340*/  IMAD.MOV.U32 R4, RZ, RZ, R25 ;  /* 0x000000ffff047224 */ /* 0x000fe400078e0019 */
[----:B------:R-:W2:-:S13]  /*28350*/  LDL.LU.64 R24, [R1+0x1ad8] ;  /* 0x001ad80001187983 */ /* 0x000e9a0000300a00 */
[----:B------:R0:W-:Y:S01]  /*28360*/  STL [R1+0xc0], R20 ;  /* 0x0000c01401007387 */ /* 0x0001e20000100800 */
[----:B------:R-:W-:-:S03]  /*28370*/  IMAD.MOV.U32 R29, RZ, RZ, R21 ;  /* 0x000000ffff1d7224 */ /* 0x000fc600078e0015 */
[----:B0-----:R-:W3:Y:S01]  /*28380*/  LDL.LU.64 R20, [R1+0x1ad0] ;  /* 0x001ad00001147983 */ /* 0x001ee20000300a00 */
[----:B------:R-:W-:Y:S02]  /*28390*/  IMAD.MOV.U32 R12, RZ, RZ, R27 ;  /* 0x000000ffff0c7224 */ /* 0x000fe400078e001b */
[----:B------:R-:W-:Y:S02]  /*283a0*/  IMAD.MOV.U32 R13, RZ, RZ, R26 ;  /* 0x000000ffff0d7224 */ /* 0x000fe400078e001a */
[----:B------:R-:W-:Y:S02]  /*283b0*/  IMAD.MOV.U32 R26, RZ, RZ, R22 ;  /* 0x000000ffff1a7224 */ /* 0x000fe400078e0016 */
[----:B------:R-:W-:-:S05]  /*283c0*/  IMAD.MOV.U32 R27, RZ, RZ, R23 ;  /* 0x000000ffff1b7224 */ /* 0x000fca00078e0017 */
[----:B------:R-:W-:Y:S04]  /*283d0*/  STL.64 [R1+0x1ab0], R26 ;  /* 0x001ab01a01007387 */ /* 0x000fe80000100a00 */
[----:B--2---:R0:W-:Y:S04]  /*283e0*/  STL.64 [R1+0x1aa8], R24 ;  /* 0x001aa81801007387 */ /* 0x0041e80000100a00 */
[----:B0-----:R-:W2:Y:S04]  /*283f0*/  LDL.LU R24, [R1+0x380] ;  /* 0x0003800001187983 */ /* 0x001ea80000300800 */
[----:B------:R-:W2:Y:S04]  /*28400*/  LDL.LU R25, [R1+0x384] ;  /* 0x0003840001197983 */ /* 0x000ea80000300800 */
[----:B------:R-:W2:Y:S04]  /*28410*/  LDL.LU R26, [R1+0x388] ;  /* 0x00038800011a7983 */ /* 0x000ea80000300800 */
[----:B------:R-:W2:Y:S01]  /*28420*/  LDL.LU R27, [R1+0x38c] ;  /* 0x00038c00011b7983 */ /* 0x000ea20000300800 */
[----:B---3--:R-:W-:-:S15]  /*28430*/  HMMA.16816.F32.BF16 R16, R8, R20, R16 ;  /* 0x000000140810723c */ /* 0x008fde0000041810 */
        /* <DEDUP_REMOVED lines=8> */
[----:B------:R-:W2:Y:S04]  /*284c0*/  LDL.LU.64 R20, [R1+0x1ab8] ;  /* 0x001ab80001147983 */ /* 0x000ea80000300a00 */
[----:B------:R0:W-:Y:S01]  /*284d0*/  STL.64 [R1+0x1a18], R12 ;  /* 0x001a180c01007387 */ /* 0x0001e20000100a00 */
[----:B---3--:R-:W-:Y:S07]  /*284e0*/  HMMA.16816.F32.BF16 R16, R8, R12, R16 ;  /* 0x0000000c0810723c */ /* 0x008fee0000041810 */
[----:B0-----:R-:W-:-:S02]  /*284f0*/  IMAD.MOV.U32 R12, RZ, RZ, R7 ;  /* 0x000000ffff0c7224 */ /* 0x001fc400078e0007 */
[----:B------:R-:W-:-:S14]  /*28500*/  IMAD.MOV.U32 R13, RZ, RZ, R6 ;  /* 0x000000ffff0d7224 */ /* 0x000fdc00078e0006 */
[----:B------:R-:W-:Y:S04]  /*28510*/  STL.64 [R1+0x220], R16 ;  /* 0x0002201001007387 */ /* 0x000fe80000100a00 */
[----:B------:R-:W-:Y:S04]  /*28520*/  STL.64 [R1+0x228], R18 ;  /* 0x0002281201007387 */ /* 0x000fe80000100a00 */
[----:B------:R0:W-:Y:S02]  /*28530*/  STL.64 [R1+0x1a30], R12 ;  /* 0x001a300c01007387 */ /* 0x0001e40000100a00 */
[----:B0-----:R-:W-:-:S02]  /*28540*/  IMAD.MOV.U32 R12, RZ, RZ, R5 ;  /* 0x000000ffff0c7224 */ /* 0x001fc400078e0005 */
[----:B------:R-:W-:Y:S02]  /*28550*/  IMAD.MOV.U32 R13, RZ, RZ, R4 ;  /* 0x000000ffff0d7224 */ /* 0x000fe400078e0004 */
[----:B------:R-:W3:Y:S01]  /*28560*/  LDL.LU.64 R4, [R1+0x130] ;  /* 0x0001300001047983 */ /* 0x000ee20000300a00 */
[----:B--2---:R-:W-:Y:S03]  /*28570*/  HMMA.16816.F32.BF16 R24, R8, R20, R24 ;  /* 0x000000140818723c */ /* 0x004fe60000041818 */
[----:B---3--:R0:W-:Y:S04]  /*28580*/  STL.64 [R1+0x1a90], R4 ;  /* 0x001a900401007387 */ /* 0x0081e80000100a00 */
[----:B------:R-:W2:Y:S04]  /*28590*/  LDL.LU R16, [R1+0x350] ;  /* 0x0003500001107983 */ /* 0x000ea80000300800 */
[----:B------:R-:W2:Y:S04]  /*285a0*/  LDL.LU R17, [R1+0x354] ;  /* 0x0003540001117983 */ /* 0x000ea80000300800 */
[----:B------:R-:W3:Y:S04]  /*285b0*/  LDL.LU R18, [R1+0x358] ;  /* 0x0003580001127983 */ /* 0x000ee80000300800 */
[----:B------:R-:W3:Y:S04]  /*285c0*/  LDL.LU R19, [R1+0x35c] ;  /* 0x00035c0001137983 */ /* 0x000ee80000300800 */
[----:B0-----:R-:W4:Y:S04]  /*285d0*/  LDL.LU R4, [R1+0x370] ;  /* 0x0003700001047983 */ /* 0x001f280000300800 */
[----:B------:R-:W4:Y:S04]  /*285e0*/  LDL.LU R5, [R1+0x374] ;  /* 0x0003740001057983 */ /* 0x000f280000300800 */
[----:B------:R-:W4:Y:S04]  /*285f0*/  LDL.LU R6, [R1+0x378] ;  /* 0x0003780001067983 */ /* 0x000f280000300800 */
[----:B------:R-:W4:Y:S04]  /*28600*/  LDL.LU R7, [R1+0x37c] ;  /* 0x00037c0001077983 */ /* 0x000f280000300800 */
[----:B---3--:R-:W-:Y:S04]  /*28610*/  STL.64 [R1+0x1a88], R18 ;  /* 0x001a881201007387 */ /* 0x008fe80000100a00 */
[----:B--2---:R0:W-:Y:S04]  /*28620*/  STL.64 [R1+0x1a80], R16 ;  /* 0x001a801001007387 */ /* 0x0041e80000100a00 */
[----:B0-----:R-:W2:Y:S04]  /*28630*/  LDL.LU R16, [R1+0x360] ;  /* 0x0003600001107983 */ /* 0x001ea80000300800 */
[----:B------:R-:W2:Y:S04]  /*28640*/  LDL.LU R17, [R1+0x364] ;  /* 0x0003640001117983 */ /* 0x000ea80000300800 */
[----:B------:R-:W2:Y:S04]  /*28650*/  LDL.LU R18, [R1+0x368] ;  /* 0x0003680001127983 */ /* 0x000ea80000300800 */
[----:B------:R-:W2:Y:S04]  /*28660*/  LDL.LU R19, [R1+0x36c] ;  /* 0x00036c0001137983 */ /* 0x000ea80000300800 */
[----:B------:R-:W-:Y:S04]  /*28670*/  STL.64 [R1+0x1a48], R12 ;  /* 0x001a480c01007387 */ /* 0x000fe80000100a00 */
[----:B------:R-:W-:Y:S04]  /*28680*/  STL.64 [R1+0x210], R24 ;  /* 0x0002101801007387 */ /* 0x000fe80000100a00 */
[----:B------:R0:W-:Y:S04]  /*28690*/  STL.64 [R1+0x218], R26 ;  /* 0x0002181a01007387 */ /* 0x0001e80000100a00 */
[----:B0-----:R-:W3:Y:S04]  /*286a0*/  LDL.LU.64 R26, [R1+0x1ab0] ;  /* 0x001ab000011a7983 */ /* 0x001ee80000300a00 */
[----:B------:R-:W4:Y:S04]  /*286b0*/  LDL.LU.64 R24, [R1+0x1aa8] ;  /* 0x001aa80001187983 */ /* 0x000f280000300a00 */
[----:B------:R0:W-:Y:S04]  /*286c0*/  STL.64 [R1+0x1a10], R20 ;  /* 0x001a101401007387 */ /* 0x0001e80000100a00 */
[----:B0-----:R-:W2:Y:S04]  /*286d0*/  LDL.LU R20, [R1+0x160] ;  /* 0x0001600001147983 */ /* 0x001ea80000300800 */
[----:B------:R-:W2:Y:S04]  /*286e0*/  LDL.LU R21, [R1+0x164] ;  /* 0x0001640001157983 */ /* 0x000ea80000300800 */
[----:B------:R-:W3:Y:S04]  /*286f0*/  LDL.LU R22, [R1+0x168] ;  /* 0x0001680001167983 */ /* 0x000ee80000300800 */
[----:B------:R-:W3:Y:S04]  /*28700*/  LDL.LU R23, [R1+0x16c] ;  /* 0x00016c0001177983 */ /* 0x000ee80000300800 */
[----:B---3--:R-:W-:Y:S04]  /*28710*/  STL.64 [R1+0x1a28], R22 ;  /* 0x001a281601007387 */ /* 0x008fe80000100a00 */
[----:B--2---:R0:W-:Y:S04]  /*28720*/  STL.64 [R1+0x1a20], R20 ;  /* 0x001a201401007387 */ /* 0x0041e80000100a00 */
[----:B0-----:R-:W2:Y:S01]  /*28730*/  LDL.LU R20, [R1+0x170] ;  /* 0x0001700001147983 */ /* 0x001ea20000300800 */
[----:B------:R-:W-:-:S02]  /*28740*/  IMAD.MOV.U32 R22, RZ, RZ, R2 ;  /* 0x000000ffff167224 */ /* 0x000fc400078e0002 */
[----:B------:R-:W-:Y:S01]  /*28750*/  IMAD.MOV.U32 R23, RZ, RZ, R3 ;  /* 0x000000ffff177224 */ /* 0x000fe200078e0003 */
[----:B------:R-:W-:Y:S02]  /*28760*/  MOV R21, R0 ;  /* 0x0000000000157202 */ /* 0x000fe40000000f00 */
[----:B------:R-:W3:Y:S04]  /*28770*/  LDL.LU R0, [R1+0x1aa0] ;  /* 0x001aa00001007983 */ /* 0x000ee80000300800 */
[----:B------:R-:W3:Y:S04]  /*28780*/  LDL.LU R2, [R1+0x1a9c] ;  /* 0x001a9c0001027983 */ /* 0x000ee80000300800 */
[----:B------:R-:W3:Y:S04]  /*28790*/  LDL.LU R3, [R1+0x1a98] ;  /* 0x001a980001037983 */ /* 0x000ee80000300800 */
[----:B------:R-:W-:Y:S01]  /*287a0*/  STL.64 [R1+0x1a40], R22 ;  /* 0x001a401601007387 */ /* 0x000fe20000100a00 */
[----:B----4-:R-:W-:Y:S03]  /*287b0*/  HMMA.16816.F32.BF16 R4, R8, R24, R4 ;  /* 0x000000180804723c */ /* 0x010fe60000041804 */
[----:B--2---:R0:W-:Y:S04]  /*287c0*/  STL.64 [R1+0x1a38], R20 ;  /* 0x001a381401007387 */ /* 0x0041e80000100a00 */
[----:B0-----:R-:W2:Y:S04]  /*287d0*/  LDL.LU R20, [R1+0x180] ;  /* 0x0001800001147983 */ /* 0x001ea80000300800 */
[----:B------:R-:W2:Y:S04]  /*287e0*/  LDL.LU R21, [R1+0x184] ;  /* 0x0001840001157983 */ /* 0x000ea80000300800 */
[----:B------:R-:W4:Y:S04]  /*287f0*/  LDL.LU R22, [R1+0x188] ;  /* 0x0001880001167983 */ /* 0x000f280000300800 */
[----:B------:R-:W4:Y:S04]  /*28800*/  LDL.LU R23, [R1+0x18c] ;  /* 0x00018c0001177983 */ /* 0x000f280000300800 */
[----:B----4-:R-:W-:Y:S04]  /*28810*/  STL.64 [R1+0x1a58], R22 ;  /* 0x001a581601007387 */ /* 0x010fe80000100a00 */
[----:B--2---:R0:W-:Y:S04]  /*28820*/  STL.64 [R1+0x1a50], R20 ;  /* 0x001a501401007387 */ /* 0x0041e80000100a00 */
[----:B0-----:R-:W2:Y:S04]  /*28830*/  LDL.LU R20, [R1+0x1e0] ;  /* 0x0001e00001147983 */ /* 0x001ea80000300800 */
[----:B------:R0:W-:Y:S04]  /*28840*/  STL.64 [R1+0x200], R4 ;  /* 0x0002000401007387 */ /* 0x0001e80000100a00 */
[----:B------:R-:W-:Y:S04]  /*28850*/  STL.64 [R1+0x208], R6 ;  /* 0x0002080601007387 */ /* 0x000fe80000100a00 */
[----:B0-----:R-:W4:Y:S01]  /*28860*/  LDL.LU.64 R4, [R1+0x1a90] ;  /* 0x001a900001047983 */ /* 0x001f220000300a00 */
[----:B---3--:R-:W-:-:S02]  /*28870*/  IMAD.MOV.U32 R22, RZ, RZ, R2 ;  /* 0x000000ffff167224 */ /* 0x008fc400078e0002 */
[----:B------:R-:W-:Y:S01]  /*28880*/  IMAD.MOV.U32 R23, RZ, RZ, R0 ;  /* 0x000000ffff177224 */ /* 0x000fe200078e0000 */
[----:B----4-:R-:W-:Y:S06]  /*28890*/  HMMA.16816.F32.BF16 R16, R8, R4, R16 ;  /* 0x000000040810723c */ /* 0x010fec0000041810 */
[----:B------:R-:W-:Y:S02]  /*288a0*/  IMAD.MOV.U32 R2, RZ, RZ, R4 ;  /* 0x000000ffff027224 */ /* 0x000fe400078e0004 */
[----:B------:R-:W-:-:S15]  /*288b0*/  IMAD.MOV.U32 R0, RZ, RZ, R5 ;  /* 0x000000ffff007224 */ /* 0x000fde00078e0005 */
[----:B------:R-:W-:Y:S04]  /*288c0*/  STL.64 [R1+0x1f0], R16 ;  /* 0x0001f01001007387 */ /* 0x000fe80000100a00 */
[----:B------:R0:W-:Y:S04]  /*288d0*/  STL.64 [R1+0x1f8], R18 ;  /* 0x0001f81201007387 */ /* 0x0001e80000100a00 */
[----:B0-----:R-:W3:Y:S04]  /*288e0*/  LDL.LU.64 R18, [R1+0x1a88] ;  /* 0x001a880001127983 */ /* 0x001ee80000300a00 */
[----:B------:R-:W3:Y:S04]  /*288f0*/  LDL.LU.64 R16, [R1+0x1a80] ;  /* 0x001a800001107983 */ /* 0x000ee80000300a00 */
[----:B------:R-:W4:Y:S04]  /*28900*/  LDL.LU.64 R6, [R1+0x1a78] ;  /* 0x001a780001067983 */ /* 0x000f280000300a00 */
[----:B------:R-:W3:Y:S01]  /*28910*/  LDL.LU.64 R4, [R1+0x1a70] ;  /* 0x001a700001047983 */ /* 0x000ee20000300a00 */
[----:B------:R-:W-:-:S02]  /*28920*/  IMAD.MOV.U32 R12, RZ, RZ, R15 ;  /* 0x000000ffff0c7224 */ /* 0x000fc400078e000f */
[----:B------:R-:W-:Y:S02]  /*28930*/  IMAD.MOV.U32 R13, RZ, RZ, R14 ;  /* 0x000000ffff0d7224 */ /* 0x000fe400078e000e */
[----:B------:R-:W-:Y:S01]  /*28940*/  IMAD.MOV.U32 R21, RZ, RZ, R3 ;  /* 0x000000ffff157224 */ /* 0x000fe200078e0003 */
[----:B---3--:R-:W-:Y:S01]  /*28950*/  HMMA.16816.F32.BF16 R8, R8, R4, R16 ;  /* 0x000000040808723c */ /* 0x008fe20000041810 */
[----:B------:R-:W2:Y:S04]  /*28960*/  LDL.LU.64 R18, [R1+0x1a68] ;  /* 0x001a680001127983 */ /* 0x000ea80000300a00 */
[----:B------:R-:W2:-:S15]  /*28970*/  LDL.LU.64 R16, [R1+0x1a60] ;  /* 0x001a600001107983 */ /* 0x000e9e0000300a00 */
[----:B------:R-:W-:-:S03]  /*28980*/  NOP ;  /* 0x0000000000007918 */ /* 0x000fc60000000000 */
[----:B------:R-:W-:Y:S04]  /*28990*/  STL.64 [R1+0x140], R8 ;  /* 0x0001400801007387 */ /* 0x000fe80000100a00 */
[----:B------:R-:W-:Y:S01]  /*289a0*/  STL.64 [R1+0x148], R10 ;  /* 0x0001480a01007387 */ /* 0x000fe20000100a00 */
        /* <DEDUP_REMOVED lines=27> */
[----:B------:R-:W2:Y:S01]  /*28b60*/  LDL.LU.64 R12, [R1+0x1a00] ;  /* 0x001a0000010c7983 */ /* 0x000ea20000300a00 */
[----:B------:R-:W-:-:S02]  /*28b70*/  IMAD.MOV.U32 R8, RZ, RZ, R2 ;  /* 0x000000ffff087224 */ /* 0x000fc400078e0002 */
[----:B------:R-:W-:Y:S01]  /*28b80*/  IMAD.MOV.U32 R9, RZ, RZ, R0 ;  /* 0x000000ffff097224 */ /* 0x000fe200078e0000 */
[----:B--2---:R-:W-:Y:S01]  /*28b90*/  HMMA.16816.F32.BF16 R20, R16, R20, R12 ;  /* 0x000000141014723c */ /* 0x004fe2000004180c */
[----:B------:R-:W2:Y:S04]  /*28ba0*/  LDL.LU.64 R14, [R1+0x19f8] ;  /* 0x0019f800010e7983 */ /* 0x000ea80000300a00 */
[----:B------:R-:W2:-:S15]  /*28bb0*/  LDL.LU.64 R12, [R1+0x19f0] ;  /* 0x0019f000010c7983 */ /* 0x000e9e0000300a00 */
[----:B------:R-:W-:-:S03]  /*28bc0*/  NOP ;  /* 0x0000000000007918 */ /* 0x000fc60000000000 */
[----:B------:R0:W-:Y:S01]  /*28bd0*/  STL [R1+0x250], R20 ;  /* 0x0002501401007387 */ /* 0x0001e20000100800 */
[----:B------:R-:W-:Y:S02]  /*28be0*/  IMAD.MOV.U32 R2, RZ, RZ, R22 ;  /* 0x000000ffff027224 */ /* 0x000fe400078e0016 */
[----:B------:R-:W-:Y:S02]  /*28bf0*/  IMAD.MOV.U32 R0, RZ, RZ, R23 ;  /* 0x000000ffff007224 */ /* 0x000fe400078e0017 */
[----:B------:R-:W-:Y:S01]  /*28c00*/  IMAD.MOV.U32 R3, RZ, RZ, R21 ;  /* 0x000000ffff037224 */ /* 0x000fe200078e0015 */
[----:B------:R-:W3:Y:S04]  /*28c10*/  LDL.LU.64 R22, [R1+0x19e8] ;  /* 0x0019e80001167983 */ /* 0x000ee80000300a00 */
[----:B0-----:R-:W3:Y:S04]  /*28c20*/  LDL.LU.64 R20, [R1+0x19e0] ;  /* 0x0019e00001147983 */ /* 0x001ee80000300a00 */
[----:B------:R0:W-:Y:S04]  /*28c30*/  STL [R1+0x18b0], R3 ;  /* 0x0018b00301007387 */ /* 0x0001e80000100800 */
[----:B0-----:R-:W4:Y:S01]  /*28c40*/  LDL R3, [R1+0x11e4] ;  /* 0x0011e40001037983 */ /* 0x001f220000100800 */
[----:B--2---:R-:W-:-:S15]  /*28c50*/  HMMA.16816.F32.BF16 R12, R16, R24, R12 ;  /* 0x00000018100c723c */ /* 0x004fde000004180c */
[----:B------:R-:W-:-:S08]  /*28c60*/  NOP ;  /* 0x0000000000007918 */ /* 0x000fd00000000000 */
[----:B------:R-:W-:Y:S04]  /*28c70*/  STL.64 [R1+0x240], R12 ;  /* 0x0002400c01007387 */ /* 0x000fe80000100a00 */
[----:B------:R0:W-:Y:S01]  /*28c80*/  STL.64 [R1+0x248], R14 ;  /* 0x0002480e01007387 */ /* 0x0001e20000100a00 */
[C---:B---3--:R-:W-:Y:S03]  /*28c90*/  HMMA.16816.F32.BF16 R8, R16.reuse, R8, R20 ;  /* 0x000000081008723c */ /* 0x048fe60000041814 */
[----:B0-----:R-:W2:Y:S04]  /*28ca0*/  LDL.LU.64 R14, [R1+0x19d8] ;  /* 0x0019d800010e7983 */ /* 0x001ea80000300a00 */
[----:B------:R-:W2:Y:S04]  /*28cb0*/  LDL.LU.64 R12, [R1+0x19d0] ;  /* 0x0019d000010c7983 */ /* 0x000ea80000300a00 */
[----:B------:R-:W3:Y:S04]  /*28cc0*/  LDL R25, [R1+0x11e8] ;  /* 0x0011e80001197983 */ /* 0x000ee80000100800 */
[----:B------:R-:W2:Y:S04]  /*28cd0*/  LDL.LU.64 R22, [R1+0x19c8] ;  /* 0x0019c80001167983 */ /* 0x000ea80000300a00 */
[----:B------:R-:W2:Y:S04]  /*28ce0*/  LDL.LU.64 R20, [R1+0x19c0] ;  /* 0x0019c00001147983 */ /* 0x000ea80000300a00 */
[----:B------:R-:W-:Y:S04]  /*28cf0*/  STL.64 [R1+0x230], R8 ;  /* 0x0002300801007387 */ /* 0x000fe80000100a00 */
[----:B------:R-:W-:Y:S04]  /*28d00*/  STL.64 [R1+0x238], R10 ;  /* 0x0002380a01007387 */ /* 0x000fe80000100a00 */
[----:B----4-:R0:W-:Y:S04]  /*28d10*/  STL.64 [R1+0x1930], R6 ;  /* 0x0019300601007387 */ /* 0x0101e80000100a00 */
[----:B0-----:R-:W4:Y:S01]  /*28d20*/  LDL R6, [R1+0x138] ;  /* 0x0001380001067983 */ /* 0x001f220000100800 */
[----:B--2---:R-:W-:Y:S03]  /*28d30*/  HMMA.16816.F32.BF16 R8, R16, R4, R20 ;  /* 0x000000041008723c */ /* 0x004fe60000041814 */
[----:B---3--:R-:W0:-:S15]  /*28d40*/  LDSM.16.MT88.4 R20, [R25+UR4+0x5000] ;  /* 0x005000041914783b */ /* 0x008e1e0008004200 */
[----:B------:R-:W-:-:S05]  /*28d50*/  NOP ;  /* 0x0000000000007918 */ /* 0x000fca0000000000 */
[----:B------:R-:W-:Y:S04]  /*28d60*/  STL.64 [R1+0x1e0], R8 ;  /* 0x0001e00801007387 */ /* 0x000fe80000100a00 */
[----:B------:R-:W-:Y:S04]  /*28d70*/  STL.64 [R1+0x1e8], R10 ;  /* 0x0001e80a01007387 */ /* 0x000fe80000100a00 */
[----:B------:R-:W4:Y:S04]  /*28d80*/  LDL R7, [R1+0x13c] ;  /* 0x00013c0001077983 */ /* 0x000f280000100800 */
[----:B----4-:R-:W-:Y:S04]  /*28d90*/  STL.64 [R1+0x1948], R6 ;  /* 0x0019480601007387 */ /* 0x010fe80000100a00 */
[----:B------:R-:W2:Y:S04]  /*28da0*/  LDL R18, [R1+0xf8] ;  /* 0x0000f80001127983 */ /* 0x000ea80000100800 */
[----:B------:R-:W2:Y:S04]  /*28db0*/  LDL R19, [R1+0xfc] ;  /* 0x0000fc0001137983 */ /* 0x000ea80000100800 */
[----:B--2---:R1:W-:Y:S04]  /*28dc0*/  STL.64 [R1+0x1990], R18 ;  /* 0x0019901201007387 */ /* 0x0043e80000100a00 */
[----:B-1----:R-:W2:Y:S04]  /*28dd0*/  LDL.64 R18, [R1+0x108] ;  /* 0x0001080001127983 */ /* 0x002ea80000100a00 */
[----:B--2---:R1:W-:Y:S04]  /*28de0*/  STL.64 [R1+0x19a8], R18 ;  /* 0x0019a81201007387 */ /* 0x0043e80000100a00 */
[----:B-1----:R-:W2:Y:S04]  /*28df0*/  LDL.64 R18, [R1+0x118] ;  /* 0x0001180001127983 */ /* 0x002ea80000100a00 */
[----:B------:R-:W3:Y:S04]  /*28e00*/  LDL.LU R8, [R1+0x20] ;  /* 0x0000200001087983 */ /* 0x000ee80000300800 */
[----:B------:R-:W3:Y:S04]  /*28e10*/  LDL.LU R9, [R1+0x24] ;  /* 0x0000240001097983 */ /* 0x000ee80000300800 */
[----:B------:R-:W4:Y:S04]  /*28e20*/  LDL.LU R10, [R1+0x28] ;  /* 0x00002800010a7983 */ /* 0x000f280000300800 */
[----:B------:R-:W4:Y:S04]  /*28e30*/  LDL.LU R11, [R1+0x2c] ;  /* 0x00002c00010b7983 */ /* 0x000f280000300800 */
[----:B----4-:R-:W-:Y:S04]  /*28e40*/  STL.64 [R1+0x19a0], R10 ;  /* 0x0019a00a01007387 */ /* 0x010fe80000100a00 */
[----:B---3--:R1:W-:Y:S04]  /*28e50*/  STL.64 [R1+0x1998], R8 ;  /* 0x0019980801007387 */ /* 0x0083e80000100a00 */
[----:B-1----:R-:W3:Y:S04]  /*28e60*/  LDL.LU R8, [R1+0x30] ;  /* 0x0000300001087983 */ /* 0x002ee80000300800 */
[----:B------:R-:W3:Y:S04]  /*28e70*/  LDL.LU R9, [R1+0x34] ;  /* 0x0000340001097983 */ /* 0x000ee80000300800 */
[----:B------:R-:W4:Y:S04]  /*28e80*/  LDL.LU R10, [R1+0x38] ;  /* 0x00003800010a7983 */ /* 0x000f280000300800 */
[----:B------:R-:W4:Y:S04]  /*28e90*/  LDL.LU R11, [R1+0x3c] ;  /* 0x00003c00010b7983 */ /* 0x000f280000300800 */
[----:B----4-:R-:W-:Y:S04]  /*28ea0*/  STL.64 [R1+0x19b8], R10 ;  /* 0x0019b80a01007387 */ /* 0x010fe80000100a00 */
[----:B---3--:R1:W-:Y:S04]  /*28eb0*/  STL.64 [R1+0x19b0], R8 ;  /* 0x0019b00801007387 */ /* 0x0083e80000100a00 */
[----:B-1----:R-:W2:Y:S04]  /*28ec0*/  LDL.LU R8, [R1+0x40] ;  /* 0x0000400001087983 */ /* 0x002ea80000300800 */
[----:B------:R-:W2:Y:S04]  /*28ed0*/  LDL.LU R9, [R1+0x44] ;  /* 0x0000440001097983 */ /* 0x000ea80000300800 */
[----:B------:R-:W2:Y:S04]  /*28ee0*/  LDL.LU R10, [R1+0x48] ;  /* 0x00004800010a7983 */ /* 0x000ea80000300800 */
[----:B------:R-:W2:Y:S04]  /*28ef0*/  LDL.LU R11, [R1+0x4c] ;  /* 0x00004c00010b7983 */ /* 0x000ea80000300800 */
        /* <DEDUP_REMOVED lines=9> */
[----:B------:R-:W4:Y:S01]  /*28f90*/  LDL.LU R7, [R1+0x7c] ;  /* 0x00007c0001077983 */ /* 0x000f220000300800 */
[----:B--2---:R-:W-:Y:S03]  /*28fa0*/  HMMA.16816.F32.BF16 R8, R12, R18, R8 ;  /* 0x000000120c08723c */ /* 0x004fe60000041808 */
[----:B----4-:R1:W-:Y:S04]  /*28fb0*/  STL.64 [R1+0x1968], R6 ;  /* 0x0019680601007387 */ /* 0x0103e80000100a00 */
[----:B---3--:R-:W-:Y:S04]  /*28fc0*/  STL.64 [R1+0x1960], R4 ;  /* 0x0019600401007387 */ /* 0x008fe80000100a00 */
[----:B-1----:R-:W2:Y:S04]  /*28fd0*/  LDL R6, [R1+0xe8] ;  /* 0x0000e80001067983 */ /* 0x002ea80000100800 */
[----:B------:R-:W2:Y:S04]  /*28fe0*/  LDL R7, [R1+0xec] ;  /* 0x0000ec0001077983 */ /* 0x000ea80000100800 */
[----:B0-----:R0:W-:Y:S04]  /*28ff0*/  STL.64 [R1+0x18c0], R22 ;  /* 0x0018c01601007387 */ /* 0x0011e80000100a00 */
[----:B------:R1:W-:Y:S04]  /*29000*/  STL.64 [R1+0x18b8], R20 ;  /* 0x0018b81401007387 */ /* 0x0003e80000100a00 */
[----:B0-----:R-:W3:Y:S04]  /*29010*/  LDL R22, [R1+0xd8] ;  /* 0x0000d80001167983 */ /* 0x001ee80000100800 */
[----:B------:R-:W3:Y:S04]  /*29020*/  LDL R23, [R1+0xdc] ;  /* 0x0000dc0001177983 */ /* 0x000ee80000100800 */
[----:B------:R-:W-:Y:S04]  /*29030*/  STL.64 [R1+0x1d0], R8 ;  /* 0x0001d00801007387 */ /* 0x000fe80000100a00 */
[----:B------:R0:W-:Y:S01]  /*29040*/  STL.64 [R1+0x1d8], R10 ;  /* 0x0001d80a01007387 */ /* 0x0001e20000100a00 */
[----:B-1----:R-:W-:-:S02]  /*29050*/  IMAD.MOV.U32 R21, RZ, RZ, R18 ;  /* 0x000000ffff157224 */ /* 0x002fc400078e0012 */
[----:B------:R-:W-:Y:S01]  /*29060*/  IMAD.MOV.U32 R20, RZ, RZ, R19 ;  /* 0x000000ffff147224 */ /* 0x000fe200078e0013 */
[----:B0-----:R-:W4:Y:S04]  /*29070*/  LDL.LU.64 R10, [R1+0x19b8] ;  /* 0x0019b800010a7983 */ /* 0x001f280000300a00 */
[----:B------:R-:W4:Y:S04]  /*29080*/  LDL.LU.64 R8, [R1+0x19b0] ;  /* 0x0019b00001087983 */ /* 0x000f280000300a00 */
[----:B------:R-:W4:Y:S02]  /*29090*/  LDL.LU.64 R18, [R1+0x19a8] ;  /* 0x0019a80001127983 */ /* 0x000f240000300a00 */
[----:B----4-:R-:W-:Y:S02]  /*290a0*/  HMMA.16816.F32.BF16 R8, R12, R18, R8 ;  /* 0x000000120c08723c */ /* 0x010fe40000041808 */
[----:B---3--:R-:W-:Y:S04]  /*290b0*/  STL.64 [R1+0x1978], R22 ;  /* 0x0019781601007387 */ /* 0x008fe80000100a00 */
[----:B------:R0:W-:Y:S01]  /*290c0*/  STL.64 [R1+0x1970], R20 ;  /* 0x0019701401007387 */ /* 0x0001e20000100a00 */
[----:B------:R-:W-:-:S02]  /*290d0*/  IMAD.MOV.U32 R5, RZ, RZ, R18 ;  /* 0x000000ffff057224 */ /* 0x000fc400078e0012 */
[----:B------:R-:W-:Y:S01]  /*290e0*/  IMAD.MOV.U32 R4, RZ, RZ, R19 ;  /* 0x000000ffff047224 */ /* 0x000fe200078e0013 */
[----:B0-----:R-:W2:Y:S04]  /*290f0*/  LDL.LU R20, [R1+0x80] ;  /* 0x0000800001147983 */ /* 0x001ea80000300800 */
[----:B------:R-:W2:Y:S04]  /*29100*/  LDL.LU R21, [R1+0x84] ;  /* 0x0000840001157983 */ /* 0x000ea80000300800 */
[----:B------:R-:W2:Y:S04]  /*29110*/  LDL.LU R22, [R1+0x88] ;  /* 0x0000880001167983 */ /* 0x000ea80000300800 */
[----:B------:R-:W2:Y:S04]  /*29120*/  LDL.LU R23, [R1+0x8c] ;  /* 0x00008c0001177983 */ /* 0x000ea80000300800 */
[----:B------:R-:W-:Y:S04]  /*29130*/  STL.64 [R1+0x1c0], R8 ;  /* 0x0001c00801007387 */ /* 0x000fe80000100a00 */
[----:B------:R0:W-:Y:S04]  /*29140*/  STL.64 [R1+0x1c8], R10 ;  /* 0x0001c80a01007387 */ /* 0x0001e80000100a00 */
[----:B0-----:R-:W3:Y:S04]  /*29150*/  LDL.LU.64 R10, [R1+0x19a0] ;  /* 0x0019a000010a7983 */ /* 0x001ee80000300a00 */
[----:B------:R-:W3:Y:S04]  /*29160*/  LDL.LU.64 R8, [R1+0x1998] ;  /* 0x0019980001087983 */ /* 0x000ee80000300a00 */
[----:B------:R-:W3:Y:S02]  /*29170*/  LDL.LU.64 R18, [R1+0x1990] ;  /* 0x0019900001127983 */ /* 0x000ee40000300a00 */
[----:B---3--:R-:W-:Y:S06]  /*29180*/  HMMA.16816.F32.BF16 R8, R12, R18, R8 ;  /* 0x000000120c08723c */ /* 0x008fec0000041808 */
[----:B------:R0:W-:Y:S02]  /*29190*/  STL.64 [R1+0x1910], R18 ;  /* 0x0019101201007387 */ /* 0x0001e40000100a00 */
[----:B0-----:R-:W-:-:S02]  /*291a0*/  IMAD.MOV.U32 R18, RZ, RZ, R5 ;  /* 0x000000ffff127224 */ /* 0x001fc400078e0005 */
[----:B------:R-:W-:-:S13]  /*291b0*/  IMAD.MOV.U32 R19, RZ, RZ, R4 ;  /* 0x000000ffff137224 */ /* 0x000fda00078e0004 */
[----:B------:R-:W-:Y:S04]  /*291c0*/  STL.64 [R1+0x1b0], R8 ;  /* 0x0001b00801007387 */ /* 0x000fe80000100a00 */
[----:B------:R-:W-:Y:S04]  /*291d0*/  STL.64 [R1+0x1b8], R10 ;  /* 0x0001b80a01007387 */ /* 0x000fe80000100a00 */
[----:B------:R0:W-:Y:S04]  /*291e0*/  STL.64 [R1+0x1928], R18 ;  /* 0x0019281201007387 */ /* 0x0001e80000100a00 */
[----:B------:R-:W3:Y:S04]  /*291f0*/  LDL.LU R16, [R1+0x10] ;  /* 0x0000100001107983 */ /* 0x000ee80000300800 */
[----:B------:R-:W3:Y:S04]  /*29200*/  LDL.LU R17, [R1+0x14] ;  /* 0x0000140001117983 */ /* 0x000ee80000300800 */
[----:B------:R-:W1:Y:S04]  /*29210*/  LDSM.16.MT88.4 R8, [R25+UR4+0x5080] ;  /* 0x005080041908783b */ /* 0x000e680008004200 */
[----:B0-----:R-:W4:Y:S04]  /*29220*/  LDL.LU R18, [R1+0x18] ;  /* 0x0000180001127983 */ /* 0x001f280000300800 */
        /* <DEDUP_REMOVED lines=8> */
[----:B-1----:R0:W-:Y:S04]  /*292b0*/  STL.64 [R1+0x1848], R10 ;  /* 0x0018480a01007387 */ /* 0x0021e80000100a00 */
[----:B------:R1:W-:Y:S01]  /*292c0*/  STL.64 [R1+0x1840], R8 ;  /* 0x0018400801007387 */ /* 0x0003e20000100a00 */
[----:B0-----:R-:W-:-:S03]  /*292d0*/  IMAD.MOV.U32 R10, RZ, RZ, R26 ;  /* 0x000000ffff0a7224 */ /* 0x001fc600078e001a */
[----:B-1----:R-:W3:Y:S01]  /*292e0*/  LDL.LU R8, [R1+0xc0] ;  /* 0x0000c00001087983 */ /* 0x002ee20000300800 */
[----:B------:R-:W-:-:S03]  /*292f0*/  IMAD.MOV.U32 R9, RZ, RZ, R29 ;  /* 0x000000ffff097224 */ /* 0x000fc600078e001d */
[----:B------:R-:W4:Y:S04]  /*29300*/  LDL.LU R29, [R1+0x1988] ;  /* 0x00198800011d7983 */ /* 0x000f280000300800 */
[----:B------:R-:W2:Y:S01]  /*29310*/  LDL.LU R26, [R1+0x1984] ;  /* 0x00198400011a7983 */ /* 0x000ea20000300800 */
[----:B------:R-:W-:-:S03]  /*29320*/  IMAD.MOV.U32 R11, RZ, RZ, R27 ;  /* 0x000000ffff0b7224 */ /* 0x000fc600078e001b */
[----:B------:R-:W2:Y:S04]  /*29330*/  LDL.LU R27, [R1+0x1980] ;  /* 0x00198000011b7983 */ /* 0x000ea80000300800 */
[----:B------:R-:W3:Y:S04]  /*29340*/  LDL.LU.64 R22, [R1+0x1978] ;  /* 0x0019780001167983 */ /* 0x000ee80000300a00 */
[----:B------:R-:W4:Y:S04]  /*29350*/  LDL.LU.64 R20, [R1+0x1970] ;  /* 0x0019700001147983 */ /* 0x000f280000300a00 */
[----:B------:R-:W-:Y:S04]  /*29360*/  STL.64 [R1+0x1a0], R4 ;  /* 0x0001a00401007387 */ /* 0x000fe80000100a00 */
[----:B------:R0:W-:Y:S04]  /*29370*/  STL.64 [R1+0x1a8], R6 ;  /* 0x0001a80601007387 */ /* 0x0001e80000100a00 */
[----:B0-----:R-:W3:Y:S04]  /*29380*/  LDL.LU.64 R6, [R1+0x1968] ;  /* 0x0019680001067983 */ /* 0x001ee80000300a00 */
[----:B------:R-:W3:Y:S02]  /*29390*/  LDL.LU.64 R4, [R1+0x1960] ;  /* 0x0019600001047983 */ /* 0x000ee40000300a00 */
[----:B---3--:R-:W-:-:S15]  /*293a0*/  HMMA.16816.F32.BF16 R4, R12, R22, R4 ;  /* 0x000000160c04723c */ /* 0x008fde0000041804 */
[----:B------:R-:W-:-:S08]  /*293b0*/  NOP ;  /* 0x0000000000007918 */ /* 0x000fd00000000000 */
[----:B------:R-:W-:Y:S04]  /*293c0*/  STL.64 [R1+0x190], R4 ;  /* 0x0001900401007387 */ /* 0x000fe80000100a00 */
[----:B------:R0:W-:Y:S04]  /*293d0*/  STL.64 [R1+0x198], R6 ;  /* 0x0001980601007387 */ /* 0x0001e80000100a00 */
[----:B0-----:R-:W2:Y:S04]  /*293e0*/  LDL.LU.64 R6, [R1+0x1958] ;  /* 0x0019580001067983 */ /* 0x001ea80000300a00 */
[----:B------:R-:W2:Y:S04]  /*293f0*/  LDL.LU.64 R4, [R1+0x1950] ;  /* 0x0019500001047983 */ /* 0x000ea80000300a00 */
[----:B------:R-:W-:Y:S01]  /*29400*/  STL.64 [R1+0x18e8], R22 ;  /* 0x0018e81601007387 */ /* 0x000fe20000100a00 */
[----:B--2---:R-:W-:-:S15]  /*29410*/  HMMA.16816.F32.BF16 R4, R12, R26, R4 ;  /* 0x0000001a0c04723c */ /* 0x004fde0000041804 */
[----:B------:R-:W-:-:S08]  /*29420*/  NOP ;  /* 0x0000000000007918 */ /* 0x000fd00000000000 */
        /* <DEDUP_REMOVED lines=9> */
[----:B0-----:R-:W2:Y:S02]  /*294c0*/  LDL.LU.64 R6, [R1+0x1930] ;  /* 0x0019300001067983 */ /* 0x001ea40000300a00 */
[----:B--2---:R-:W-:Y:S02]  /*294d0*/  HMMA.16816.F32.BF16 R12, R12, R6, R16 ;  /* 0x000000060c0c723c */ /* 0x004fe40000041810 */
[----:B------:R-:W2:Y:S05]  /*294e0*/  LDL.LU.64 R18, [R1+0x1928] ;  /* 0x0019280001127983 */ /* 0x000eaa0000300a00 */
[----:B------:R-:W-:-:S02]  /*294f0*/  IMAD.MOV.U32 R17, RZ, RZ, R6 ;  /* 0x000000ffff117224 */ /* 0x000fc400078e0006 */
[----:B------:R-:W-:-:S14]  /*29500*/  IMAD.MOV.U32 R16, RZ, RZ, R7 ;  /* 0x000000ffff107224 */ /* 0x000fdc00078e0007 */
[----:B------:R0:W-:Y:S04]  /*29510*/  STL.64 [R1+0x160], R12 ;  /* 0x0001600c01007387 */ /* 0x0001e80000100a00 */
[----:B------:R1:W-:Y:S04]  /*29520*/  STL.64 [R1+0x168], R14 ;  /* 0x0001680e01007387 */ /* 0x0003e80000100a00 */
[----:B------:R-:W3:Y:S04]  /*29530*/  LDL.LU.64 R6, [R1+0x1920] ;  /* 0x0019200001067983 */ /* 0x000ee80000300a00 */
[----:B------:R-:W3:Y:S04]  /*29540*/  LDL.LU.64 R4, [R1+0x1918] ;  /* 0x0019180001047983 */ /* 0x000ee80000300a00 */
[----:B0-----:R-:W3:Y:S04]  /*29550*/  LDL.LU R12, [R1] ;  /* 0x00000000010c7983 */ /* 0x001ee80000300800 */
[----:B------:R-:W3:Y:S04]  /*29560*/  LDL.LU R13, [R1+0x4] ;  /* 0x00000400010d7983 */ /* 0x000ee80000300800 */
[----:B-1----:R-:W3:Y:S01]  /*29570*/  LDL.LU R14, [R1+0x8] ;  /* 0x00000800010e7983 */ /* 0x002ee20000300800 */
[----:B----4-:R-:W-:-:S02]  /*29580*/  IMAD.MOV.U32 R22, RZ, RZ, R21 ;  /* 0x000000ffff167224 */ /* 0x010fc400078e0015 */
[----:B------:R-:W-:Y:S02]  /*29590*/  IMAD.MOV.U32 R23, RZ, RZ, R20 ;  /* 0x000000ffff177224 */ /* 0x000fe400078e0014 */
[----:B------:R-:W-:-:S07]  /*295a0*/  IMAD.MOV.U32 R15, RZ, RZ, R28 ;  /* 0x000000ffff0f7224 */ /* 0x000fce00078e001c */
[----:B---3--:R-:W-:Y:S01]  /*295b0*/  HMMA.16816.F32.BF16 R20, R4, R22, R12 ;  /* 0x000000160414723c */ /* 0x008fe2000004180c */
[----:B------:R-:W0:Y:S05]  /*295c0*/  LDSM.16.MT88.4 R12, [R29+UR4+0x6000] ;  /* 0x006000041d0c783b */ /* 0x000e2a0008004200 */
[----:B0-----:R-:W-:-:S15]  /*295d0*/  STL.64 [R1+0x17a8], R14 ;  /* 0x0017a80e01007387 */ /* 0x001fde0000100a00 */
[----:B------:R-:W-:-:S02]  /*295e0*/  NOP ;  /* 0x0000000000007918 */ /* 0x000fc40000000000 */
[----:B------:R-:W-:Y:S04]  /*295f0*/  STL.64 [R1+0x330], R20 ;  /* 0x0003301401007387 */ /* 0x000fe80000100a00 */
[----:B------:R-:W-:Y:S04]  /*29600*/  STL.64 [R1+0x338], R22 ;  /* 0x0003381601007387 */ /* 0x000fe80000100a00 */
[----:B------:R-:W0:Y:S04]  /*29610*/  LDSM.16.M88.4 R20, [R3+UR4+0x8080] ;  /* 0x008080040314783b */ /* 0x000e280008000200 */
[----:B------:R-:W-:Y:S04]  /*29620*/  STL.64 [R1+0x17a0], R12 ;  /* 0x0017a00c01007387 */ /* 0x000fe80000100a00 */
[----:B0-----:R-:W-:Y:S04]  /*29630*/  STL.64 [R1+0x70], R20 ;  /* 0x0000701401007387 */ /* 0x001fe80000100a00 */
[----:B------:R-:W-:Y:S04]  /*29640*/  STL.64 [R1+0x78], R22 ;  /* 0x0000781601007387 */ /* 0x000fe80000100a00 */
[----:B------:R-:W0:Y:S01]  /*29650*/  LDSM.16.M88.4 R20, [R3+UR4+0x8880] ;  /* 0x008880040314783b */ /* 0x000e220008000200 */
[----:B--2---:R-:W-:Y:S03]  /*29660*/  HMMA.16816.F32.BF16 R8, R4, R18, R8 ;  /* 0x000000120408723c */ /* 0x004fe60000041808 */
[----:B0-----:R-:W-:Y:S04]  /*29670*/  STL.64 [R1+0x60], R20 ;  /* 0x0000601401007387 */ /* 0x001fe80000100a00 */
[----:B------:R-:W-:Y:S01]  /*29680*/  STL.64 [R1+0x68], R22 ;  /* 0x0000681601007387 */ /* 0x000fe20000100a00 */
[----:B------:R-:W-:-:S03]  /*29690*/  IMAD.MOV.U32 R28, RZ, RZ, R21 ;  /* 0x000000ffff1c7224 */ /* 0x000fc600078e0015 */
[----:B------:R-:W0:Y:S04]  /*296a0*/  LDSM.16.M88.4 R20, [R3+UR4+0x9080] ;  /* 0x009080040314783b */ /* 0x000e280008000200 */
[----:B------:R-:W-:Y:S09]  /*296b0*/  STL [R1+0x17d0], R28 ;  /* 0x0017d01c01007387 */ /* 0x000ff20000100800 */
[----:B------:R-:W-:-:S02]  /*296c0*/  IMAD.MOV.U32 R29, RZ, RZ, R10 ;  /* 0x000000ffff1d7224 */ /* 0x000fc400078e000a */
[----:B------:R-:W-:Y:S01]  /*296d0*/  IMAD.MOV.U32 R24, RZ, RZ, R11 ;  /* 0x000000ffff187224 */ /* 0x000fe200078e000b */
[----:B0-----:R-:W-:Y:S04]  /*296e0*/  STL.64 [R1+0x50], R20 ;  /* 0x0000501401007387 */ /* 0x001fe80000100a00 */
[----:B------:R-:W-:Y:S04]  /*296f0*/  STL.64 [R1+0x58], R22 ;  /* 0x0000581601007387 */ /* 0x000fe80000100a00 */
[----:B------:R-:W-:Y:S04]  /*29700*/  STL.64 [R1+0x320], R8 ;  /* 0x0003200801007387 */ /* 0x000fe80000100a00 */
[----:B------:R-:W0:Y:S04]  /*29710*/  LDSM.16.M88.4 R8, [R3+UR4+0x9880] ;  /* 0x009880040308783b */ /* 0x000e280008000200 */
[----:B------:R-:W-:Y:S04]  /*29720*/  STL [R1+0x1644], R29 ;  /* 0x0016441d01007387 */ /* 0x000fe80000100800 */
[----:B------:R1:W-:Y:S04]  /*29730*/  STL [R1+0x1640], R24 ;  /* 0x0016401801007387 */ /* 0x0003e80000100800 */
[----:B------:R-:W-:Y:S04]  /*29740*/  STL.64 [R1+0x1908], R26 ;  /* 0x0019081a01007387 */ /* 0x000fe80000100a00 */
[----:B------:R2:W-:Y:S04]  /*29750*/  STL [R1+0x1900], R25 ;  /* 0x0019001901007387 */ /* 0x0005e80000100800 */
[----:B-1----:R-:W3:Y:S04]  /*29760*/  LDL.LU R24, [R1+0x150] ;  /* 0x0001500001187983 */ /* 0x002ee80000300800 */
[----:B--2---:R-:W3:Y:S04]  /*29770*/  LDL.LU R25, [R1+0x154] ;  /* 0x0001540001197983 */ /* 0x004ee80000300800 */
[----:B------:R-:W3:Y:S04]  /*29780*/  LDL.LU R26, [R1+0x158] ;  /* 0x00015800011a7983 */ /* 0x000ee80000300800 */
[----:B------:R-:W3:Y:S04]  /*29790*/  LDL.LU R27, [R1+0x15c] ;  /* 0x00015c00011b7983 */ /* 0x000ee80000300800 */
[----:B------:R-:W2:Y:S04]  /*297a0*/  LDL.LU R20, [R1+0x220] ;  /* 0x0002200001147983 */ /* 0x000ea80000300800 */
[----:B0-----:R0:W-:Y:S04]  /*297b0*/  STL.64 [R1+0x40], R8 ;  /* 0x0000400801007387 */ /* 0x0011e80000100a00 */
[----:B------:R1:W-:Y:S04]  /*297c0*/  STL.64 [R1+0x48], R10 ;  /* 0x0000480a01007387 */ /* 0x0003e80000100a00 */
[----:B------:R-:W2:Y:S04]  /*297d0*/  LDL.LU R21, [R1+0x224] ;  /* 0x0002240001157983 */ /* 0x000ea80000300800 */
[----:B------:R-:W2:Y:S04]  /*297e0*/  LDL.LU R22, [R1+0x228] ;  /* 0x0002280001167983 */ /* 0x000ea80000300800 */
[----:B------:R-:W2:Y:S04]  /*297f0*/  LDL.LU R23, [R1+0x22c] ;  /* 0x00022c0001177983 */ /* 0x000ea80000300800 */
[----:B0-----:R-:W4:Y:S04]  /*29800*/  LDL.LU R8, [R1+0x1f0] ;  /* 0x0001f00001087983 */ /* 0x001f280000300800 */
[----:B------:R-:W4:Y:S04]  /*29810*/  LDL.LU R9, [R1+0x1f4] ;  /* 0x0001f40001097983 */ /* 0x000f280000300800 */
[----:B-1----:R-:W3:Y:S04]  /*29820*/  LDL.LU R10, [R1+0x1f8] ;  /* 0x0001f800010a7983 */ /* 0x002ee80000300800 */
[----:B------:R-:W3:Y:S04]  /*29830*/  LDL.LU R11, [R1+0x1fc] ;  /* 0x0001fc00010b7983 */ /* 0x000ee80000300800 */
[----:B---3--:R-:W-:Y:S04]  /*29840*/  STL.64 [R1+0x18d0], R10 ;  /* 0x0018d00a01007387 */ /* 0x008fe80000100a00 */
[----:B----4-:R0:W-:Y:S04]  /*29850*/  STL.64 [R1+0x18c8], R8 ;  /* 0x0018c80801007387 */ /* 0x0101e80000100a00 */
[----:B0-----:R-:W3:Y:S04]  /*29860*/  LDL.LU R8, [R1+0x200] ;  /* 0x0002000001087983 */ /* 0x001ee80000300800 */
[----:B------:R-:W3:Y:S04]  /*29870*/  LDL.LU R9, [R1+0x204] ;  /* 0x0002040001097983 */ /* 0x000ee80000300800 */
[----:B------:R-:W4:Y:S04]  /*29880*/  LDL.LU R10, [R1+0x208] ;  /* 0x00020800010a7983 */ /* 0x000f280000300800 */
[----:B------:R-:W4:Y:S01]  /*29890*/  LDL.LU R11, [R1+0x20c] ;  /* 0x00020c00010b7983 */ /* 0x000f220000300800 */
[----:B------:R-:W-:-:S02]  /*298a0*/  IMAD.MOV.U32 R14, RZ, RZ, R17 ;  /* 0x000000ffff0e7224 */ /* 0x000fc400078e0011 */
[----:B------:R-:W-:Y:S02]  /*298b0*/  IMAD.MOV.U32 R15, RZ, RZ, R16 ;  /* 0x000000ffff0f7224 */ /* 0x000fe400078e0010 */
[----:B------:R-:W0:Y:S04]  /*298c0*/  LDSM.16.M88.4 R16, [R3+UR4+0xa080] ;  /* 0x00a080040310783b */ /* 0x000e280008000200 */
[----:B----4-:R-:W-:Y:S04]  /*298d0*/  STL.64 [R1+0x18e0], R10 ;  /* 0x0018e00a01007387 */ /* 0x010fe80000100a00 */
[----:B---3--:R1:W-:Y:S04]  /*298e0*/  STL.64 [R1+0x18d8], R8 ;  /* 0x0018d80801007387 */ /* 0x0083e80000100a00 */
[----:B-1----:R-:W3:Y:S04]  /*298f0*/  LDL.LU R8, [R1+0x210] ;  /* 0x0002100001087983 */ /* 0x002ee80000300800 */
[----:B------:R-:W3:Y:S04]  /*29900*/  LDL.LU R9, [R1+0x214] ;  /* 0x0002140001097983 */ /* 0x000ee80000300800 */
[----:B------:R-:W4:Y:S04]  /*29910*/  LDL.LU R10, [R1+0x218] ;  /* 0x00021800010a7983 */ /* 0x000f280000300800 */
[----:B------:R-:W4:Y:S04]  /*29920*/  LDL.LU R11, [R1+0x21c] ;  /* 0x00021c00010b7983 */ /* 0x000f280000300800 */
[----:B----4-:R1:W-:Y:S04]  /*29930*/  STL.64 [R1+0x18f8], R10 ;  /* 0x0018f80a01007387 */ /* 0x0103e80000100a00 */
[----:B---3--:R-:W-:Y:S04]  /*29940*/  STL.64 [R1+0x18f0], R8 ;  /* 0x0018f00801007387 */ /* 0x008fe80000100a00 */
[----:B-1----:R-:W2:Y:S04]  /*29950*/  LDL.LU.64 R10, [R1+0xe8] ;  /* 0x0000e800010a7983 */ /* 0x002ea80000300a00 */
[----:B0-----:R-:W-:Y:S04]  /*29960*/  STL.64 [R1+0x30], R16 ;  /* 0x0000301001007387 */ /* 0x001fe80000100a00 */
[----:B------:R-:W-:Y:S04]  /*29970*/  STL.64 [R1+0x38], R18 ;  /* 0x0000381201007387 */ /* 0x000fe80000100a00 */
[----:B------:R-:W0:Y:S04]  /*29980*/  LDSM.16.M88.4 R16, [R3+UR4+0xa880] ;  /* 0x00a880040310783b */ /* 0x000e280008000200 */
[----:B0-----:R-:W-:Y:S04]  /*29990*/  STL.64 [R1+0x20], R16 ;  /* 0x0000201001007387 */ /* 0x001fe80000100a00 */
[----:B------:R-:W-:Y:S04]  /*299a0*/  STL.64 [R1+0x28], R18 ;  /* 0x0000281201007387 */ /* 0x000fe80000100a00 */
[----:B------:R-:W0:Y:S04]  /*299b0*/  LDSM.16.M88.4 R16, [R3+UR4+0xb080] ;  /* 0x00b080040310783b */ /* 0x000e280008000200 */
[----:B0-----:R-:W-:Y:S04]  /*299c0*/  STL.64 [R1+0x10], R16 ;  /* 0x0000101001007387 */ /* 0x001fe80000100a00 */
[----:B------:R-:W-:Y:S04]  /*299d0*/  STL.64 [R1+0x18], R18 ;  /* 0x0000181201007387 */ /* 0x000fe80000100a00 */
[----:B------:R-:W0:Y:S04]  /*299e0*/  LDSM.16.M88.4 R16, [R3+UR4+0xb880] ;  /* 0x00b880040310783b */ /* 0x000e280008000200 */
[----:B0-----:R-:W-:Y:S04]  /*299f0*/  STL.64 [R1], R16 ;  /* 0x0000001001007387 */ /* 0x001fe80000100a00 */
[----:B------:R0:W-:Y:S04]  /*29a00*/  STL.64 [R1+0x8], R18 ;  /* 0x0000081201007387 */ /* 0x0001e80000100a00 */
[----:B0-----:R-:W3:Y:S01]  /*29a10*/  LDL.LU.64 R18, [R1+0x1910] ;  /* 0x0019100001127983 */ /* 0x001ee20000300a00 */
[----:B------:R-:W-:-:S02]  /*29a20*/  IMAD.MOV.U32 R13, RZ, RZ, R16 ;  /* 0x000000ffff0d7224 */ /* 0x000fc400078e0010 */
[----:B------:R-:W-:Y:S02]  /*29a30*/  IMAD.MOV.U32 R12, RZ, RZ, R17 ;  /* 0x000000ffff0c7224 */ /* 0x000fe400078e0011 */
[----:B---3--:R-:W-:Y:S01]  /*29a40*/  HMMA.16816.F32.BF16 R16, R4, R18, R24 ;  /* 0x000000120410723c */ /* 0x008fe20000041818 */
[----:B------:R-:W3:Y:S04]  /*29a50*/  LDL.LU.64 R26, [R1+0x1908] ;  /* 0x00190800011a7983 */ /* 0x000ee80000300a00 */
[----:B------:R-:W4:-:S15]  /*29a60*/  LDL.LU R25, [R1+0x1900] ;  /* 0x0019000001197983 */ /* 0x000f1e0000300800 */
[----:B------:R-:W-:-:S03]  /*29a70*/  NOP ;  /* 0x0000000000007918 */ /* 0x000fc60000000000 */
[----:B------:R-:W-:Y:S04]  /*29a80*/  STL.64 [R1+0x370], R16 ;  /* 0x0003701001007387 */ /* 0x000fe80000100a00 */
[----:B------:R-:W-:Y:S01]  /*29a90*/  STL.64 [R1+0x378], R18 ;  /* 0x0003781201007387 */ /* 0x000fe20000100a00 */
[----:B--2---:R-:W-:Y:S06]  /*29aa0*/  HMMA.16816.F32.BF16 R20, R4, R10, R20 ;  /* 0x0000000a0414723c */ /* 0x004fec0000041814 */
[----:B------:R-:W-:-:S02]  /*29ab0*/  IMAD.MOV.U32 R3, RZ, RZ, R10 ;  /* 0x000000ffff037224 */ /* 0x000fc400078e000a */
[----:B------:R-:W-:-:S15]  /*29ac0*/  IMAD.MOV.U32 R28, RZ, RZ, R11 ;  /* 0x000000ffff1c7224 */ /* 0x000fde00078e000b */
[----:B------:R-:W-:-:S01]  /*29ad0*/  NOP ;  /* 0x0000000000007918 */ /* 0x000fc20000000000 */
[----:B------:R-:W-:Y:S02]  /*29ae0*/  IMAD.MOV.U32 R29, RZ, RZ, R22 ;  /* 0x000000ffff1d7224 */ /* 0x000fe400078e0016 */
[----:B------:R-:W-:Y:S01]  /*29af0*/  IMAD.MOV.U32 R24, RZ, RZ, R23 ;  /* 0x000000ffff187224 */ /* 0x000fe200078e0017 */
[----:B----4-:R-:W0:Y:S04]  /*29b00*/  LDSM.16.MT88.4 R16, [R25+UR4+0x6000] ;  /* 0x006000041910783b */ /* 0x010e280008004200 */
[----:B0-----:R-:W-:Y:S04]  /*29b10*/  STL [R1+0x1708], R16 ;  /* 0x0017081001007387 */ /* 0x001fe80000100800 */
[----:B------:R-:W-:Y:S04]  /*29b20*/  STL [R1+0x1704], R17 ;  /* 0x0017041101007387 */ /* 0x000fe80000100800 */
[----:B------:R-:W-:Y:S04]  /*29b30*/  STL [R1+0x1700], R18 ;  /* 0x0017001201007387 */ /* 0x000fe80000100800 */
[----:B------:R0:W-:Y:S04]  /*29b40*/  STL [R1+0x16fc], R19 ;  /* 0x0016fc1301007387 */ /* 0x0001e80000100800 */
[----:B0-----:R-:W2:Y:S04]  /*29b50*/  LDL.LU.64 R18, [R1+0x138] ;  /* 0x0001380001127983 */ /* 0x001ea80000300a00 */
[----:B------:R-:W4:Y:S04]  /*29b60*/  LDL.LU.64 R10, [R1+0x18f8] ;  /* 0x0018f800010a7983 */ /* 0x000f280000300a00 */
[----:B------:R-:W4:Y:S04]  /*29b70*/  LDL.LU.64 R8, [R1+0x18f0] ;  /* 0x0018f00001087983 */ /* 0x000f280000300a00 */
[----:B------:R4:W-:Y:S04]  /*29b80*/  STL.64 [R1+0x360], R20 ;  /* 0x0003601401007387 */ /* 0x0009e80000100a00 */
[----:B------:R-:W4:Y:S04]  /*29b90*/  LDL.LU.64 R22, [R1+0x18e8] ;  /* 0x0018e80001167983 */ /* 0x000f280000300a00 */
[----:B------:R-:W-:Y:S04]  /*29ba0*/  STL [R1+0x164c], R29 ;  /* 0x00164c1d01007387 */ /* 0x000fe80000100800 */
[----:B------:R-:W-:Y:S01]  /*29bb0*/  STL [R1+0x1648], R24 ;  /* 0x0016481801007387 */ /* 0x000fe20000100800 */
[----:B----4-:R-:W-:Y:S03]  /*29bc0*/  HMMA.16816.F32.BF16 R20, R4, R22, R8 ;  /* 0x000000160414723c */ /* 0x010fe60000041808 */
[----:B------:R-:W3:Y:S04]  /*29bd0*/  LDL.LU.64 R10, [R1+0x18e0] ;  /* 0x0018e000010a7983 */ /* 0x000ee80000300a00 */
[----:B------:R-:W3:-:S15]  /*29be0*/  LDL.LU.64 R8, [R1+0x18d8] ;  /* 0x0018d80001087983 */ /* 0x000ede0000300a00 */
[----:B------:R-:W-:-:S01]  /*29bf0*/  NOP ;  /* 0x0000000000007918 */ /* 0x000fc20000000000 */
[----:B------:R0:W-:Y:S04]  /*29c00*/  STL.64 [R1+0x350], R20 ;  /* 0x0003501401007387 */ /* 0x0001e80000100a00 */
[----:B------:R1:W-:Y:S04]  /*29c10*/  STL.64 [R1+0x358], R22 ;  /* 0x0003581601007387 */ /* 0x0003e80000100a00 */
[----:B0-----:R-:W4:Y:S04]  /*29c20*/  LDL.LU R20, [R1+0x140] ;  /* 0x0001400001147983 */ /* 0x001f280000300800 */
[----:B------:R-:W4:Y:S04]  /*29c30*/  LDL.LU R21, [R1+0x144] ;  /* 0x0001440001157983 */ /* 0x000f280000300800 */
[----:B-1----:R-:W4:Y:S04]  /*29c40*/  LDL.LU R22, [R1+0x148] ;  /* 0x0001480001167983 */ /* 0x002f280000300800 */
[----:B------:R-:W4:Y:S01]  /*29c50*/  LDL.LU R23, [R1+0x14c] ;  /* 0x00014c0001177983 */ /* 0x000f220000300800 */
[----:B---3--:R-:W-:-:S15]  /*29c60*/  HMMA.16816.F32.BF16 R8, R4, R26, R8 ;  /* 0x0000001a0408723c */ /* 0x008fde0000041808 */
[----:B------:R-:W-:-:S08]  /*29c70*/  NOP ;  /* 0x0000000000007918 */ /* 0x000fd00000000000 */
[----:B------:R0:W-:Y:S01]  /*29c80*/  STL.64 [R1+0x390], R8 ;  /* 0x0003900801007387 */ /* 0x0001e20000100a00 */
[----:B------:R-:W-:Y:S02]  /*29c90*/  IMAD.MOV.U32 R29, RZ, RZ, R10 ;  /* 0x000000ffff1d7224 */ /* 0x000fe400078e000a */
[----:B------:R-:W-:Y:S02]  /*29ca0*/  IMAD.MOV.U32 R24, RZ, RZ, R11 ;  /* 0x000000ffff187224 */ /* 0x000fe400078e000b */
[----:B------:R-:W3:Y:S04]  /*29cb0*/  LDL.LU.64 R10, [R1+0x18d0] ;  /* 0x0018d000010a7983 */ /* 0x000ee80000300a00 */
[----:B0-----:R-:W3:Y:S04]  /*29cc0*/  LDL.LU.64 R8, [R1+0x18c8] ;  /* 0x0018c80001087983 */ /* 0x001ee80000300a00 */
[----:B------:R-:W-:Y:S04]  /*29cd0*/  STL [R1+0x1654], R24 ;  /* 0x0016541801007387 */ /* 0x000fe80000100800 */
[----:B------:R-:W-:Y:S04]  /*29ce0*/  STL [R1+0x1650], R29 ;  /* 0x0016501d01007387 */ /* 0x000fe80000100800 */
[----:B--2---:R0:W-:Y:S04]  /*29cf0*/  STL.64 [R1+0x1860], R18 ;  /* 0x0018601201007387 */ /* 0x0041e80000100a00 */
[----:B------:R-:W2:Y:S01]  /*29d00*/  LDL.LU R16, [R1+0x2c0] ;  /* 0x0002c00001107983 */ /* 0x000ea20000300800 */
[----:B---3--:R-:W-:-:S15]  /*29d10*/  HMMA.16816.F32.BF16 R8, R4, R18, R8 ;  /* 0x000000120408723c */ /* 0x008fde0000041808 */
[----:B------:R-:W-:-:S08]  /*29d20*/  NOP ;  /* 0x0000000000007918 */ /* 0x000fd00000000000 */
[----:B------:R-:W-:Y:S04]  /*29d30*/  STL.64 [R1+0x380], R8 ;  /* 0x0003800801007387 */ /* 0x000fe80000100a00 */
[----:B------:R-:W-:Y:S04]  /*29d40*/  STL.64 [R1+0x388], R10 ;  /* 0x0003880a01007387 */ /* 0x000fe80000100a00 */
[----:B------:R-:W2:Y:S04]  /*29d50*/  LDL.LU R17, [R1+0x2c4] ;  /* 0x0002c40001117983 */ /* 0x000ea80000300800 */
[----:B0-----:R-:W3:Y:S04]  /*29d60*/  LDL.LU R18, [R1+0x2c8] ;  /* 0x0002c80001127983 */ /* 0x001ee80000300800 */
[----:B------:R-:W3:Y:S04]  /*29d70*/  LDL.LU R19, [R1+0x2cc] ;  /* 0x0002cc0001137983 */ /* 0x000ee80000300800 */
[----:B---3--:R0:W-:Y:S04]  /*29d80*/  STL.64 [R1+0x1870], R18 ;  /* 0x0018701201007387 */ /* 0x0081e80000100a00 */
[----:B--2---:R1:W-:Y:S04]  /*29d90*/  STL.64 [R1+0x1868], R16 ;  /* 0x0018681001007387 */ /* 0x0043e80000100a00 */
[----:B0-----:R-:W2:Y:S04]  /*29da0*/  LDL.LU.64 R18, [R1+0xd8] ;  /* 0x0000d80001127983 */ /* 0x001ea80000300a00 */
[----:B--2---:R0:W-:Y:S04]  /*29db0*/  STL.64 [R1+0x1878], R18 ;  /* 0x0018781201007387 */ /* 0x0041e80000100a00 */
[----:B-1----:R-:W2:Y:S04]  /*29dc0*/  LDL.LU R16, [R1+0x2e0] ;  /* 0x0002e00001107983 */ /* 0x002ea80000300800 */
[----:B------:R-:W2:Y:S04]  /*29dd0*/  LDL.LU R17, [R1+0x2e4] ;  /* 0x0002e40001117983 */ /* 0x000ea80000300800 */
[----:B0-----:R-:W3:Y:S04]  /*29de0*/  LDL.LU R18, [R1+0x2e8] ;  /* 0x0002e80001127983 */ /* 0x001ee80000300800 */
[----:B------:R-:W3:Y:S04]  /*29df0*/  LDL.LU R19, [R1+0x2ec] ;  /* 0x0002ec0001137983 */ /* 0x000ee80000300800 */
[----:B------:R-:W4:Y:S04]  /*29e00*/  LDL.LU R8, [R1+0x310] ;  /* 0x0003100001087983 */ /* 0x000f280000300800 */
[----:B------:R-:W4:Y:S04]  /*29e10*/  LDL.LU R9, [R1+0x314] ;  /* 0x0003140001097983 */ /* 0x000f280000300800 */
[----:B------:R-:W4:Y:S04]  /*29e20*/  LDL.LU R10, [R1+0x318] ;  /* 0x00031800010a7983 */ /* 0x000f280000300800 */
[----:B------:R-:W4:Y:S04]  /*29e30*/  LDL.LU R11, [R1+0x31c] ;  /* 0x00031c00010b7983 */ /* 0x000f280000300800 */
[----:B---3--:R0:W-:Y:S04]  /*29e40*/  STL.64 [R1+0x1888], R18 ;  /* 0x0018881201007387 */ /* 0x0081e80000100a00 */
[----:B--2---:R-:W-:Y:S04]  /*29e50*/  STL.64 [R1+0x1880], R16 ;  /* 0x0018801001007387 */ /* 0x004fe80000100a00 */
[----:B0-----:R-:W2:Y:S01]  /*29e60*/  LDL.LU.64 R18, [R1+0xf8] ;  /* 0x0000f80001127983 */ /* 0x001ea20000300a00 */
[----:B----4-:R-:W-:Y:S03]  /*29e70*/  HMMA.16816.F32.BF16 R4, R4, R14, R20 ;  /* 0x0000000e0404723c */ /* 0x010fe60000041814 */
[----:B--2---:R0:W-:Y:S04]  /*29e80*/  STL.64 [R1+0x1890], R18 ;  /* 0x0018901201007387 */ /* 0x0041e80000100a00 */
[----:B0-----:R-:W2:-:S15]  /*29e90*/  LDL.LU.64 R18, [R1+0x108] ;  /* 0x0001080001127983 */ /* 0x001e9e0000300a00 */
[----:B------:R-:W-:-:S02]  /*29ea0*/  NOP ;  /* 0x0000000000007918 */ /* 0x000fc40000000000 */
[----:B------:R-:W-:Y:S02]  /*29eb0*/  IMAD.MOV.U32 R24, RZ, RZ, R6 ;  /* 0x000000ffff187224 */ /* 0x000fe400078e0006 */
[----:B------:R-:W-:Y:S01]  /*29ec0*/  IMAD.MOV.U32 R29, RZ, RZ, R7 ;  /* 0x000000ffff1d7224 */ /* 0x000fe200078e0007 */
[----:B--2---:R0:W-:Y:S04]  /*29ed0*/  STL.64 [R1+0x18a8], R18 ;  /* 0x0018a81201007387 */ /* 0x0041e80000100a00 */
[----:B0-----:R-:W2:Y:S04]  /*29ee0*/  LDL.LU.64 R18, [R1+0x118] ;  /* 0x0001180001127983 */ /* 0x001ea80000300a00 */
[----:B------:R-:W2:Y:S04]  /*29ef0*/  LDL.LU.64 R22, [R1+0x18c0] ;  /* 0x0018c00001167983 */ /* 0x000ea80000300a00 */
[----:B------:R-:W2:Y:S04]  /*29f00*/  LDL.LU.64 R20, [R1+0x18b8] ;  /* 0x0018b80001147983 */ /* 0x000ea80000300a00 */
[----:B------:R-:W-:Y:S04]  /*29f10*/  STL.64 [R1+0x340], R4 ;  /* 0x0003400401007387 */ /* 0x000fe80000100a00 */
[----:B------:R-:W-:Y:S04]  /*29f20*/  STL.64 [R1+0x18a0], R26 ;  /* 0x0018a01a01007387 */ /* 0x000fe80000100a00 */
[----:B------:R0:W-:Y:S04]  /*29f30*/  STL.64 [R1+0x1898], R24 ;  /* 0x0018981801007387 */ /* 0x0001e80000100a00 */
        /* <DEDUP_REMOVED lines=8> */
[----:B------:R-:W4:Y:S04]  /*29fc0*/  LDL.LU R14, [R1+0x2f8] ;  /* 0x0002f800010e7983 */ /* 0x000f280000300800 */
[----:B------:R-:W4:Y:S04]  /*29fd0*/  LDL.LU R15, [R1+0x2fc] ;  /* 0x0002fc00010f7983 */ /* 0x000f280000300800 */
[----:B------:R-:W3:Y:S04]  /*29fe0*/  LDL.LU R4, [R1+0x240] ;  /* 0x0002400001047983 */ /* 0x000ee80000300800 */
[----:B------:R-:W3:Y:S04]  /*29ff0*/  LDL.LU R5, [R1+0x244] ;  /* 0x0002440001057983 */ /* 0x000ee80000300800 */
[----:B------:R-:W4:Y:S04]  /*2a000*/  LDL.LU R6, [R1+0x248] ;  /* 0x0002480001067983 */ /* 0x000f280000300800 */
[----:B------:R-:W4:Y:S01]  /*2a010*/  LDL.LU R7, [R1+0x24c] ;  /* 0x00024c0001077983 */ /* 0x000f220000300800 */
[----:B--2---:R-:W-:Y:S03]  /*2a020*/  HMMA.16816.F32.BF16 R8, R20, R18, R8 ;  /* 0x000000121408723c */ /* 0x004fe60000041808 */
[----:B----4-:R0:W-:Y:S04]  /*2a030*/  STL.64 [R1+0x17e0], R6 ;  /* 0x0017e00601007387 */ /* 0x0101e80000100a00 */
[----:B---3--:R-:W-:Y:S01]  /*2a040*/  STL.64 [R1+0x17d8], R4 ;  /* 0x0017d80401007387 */ /* 0x008fe20000100a00 */
[----:B0-----:R-:W-:-:S03]  /*2a050*/  IMAD.MOV.U32 R6, RZ, RZ, R3 ;  /* 0x000000ffff067224 */ /* 0x001fc600078e0003 */
[----:B------:R-:W2:Y:S04]  /*2a060*/  LDL.LU R3, [R1+0x18b0] ;  /* 0x0018b00001037983 */ /* 0x000ea80000300800 */
[----:B------:R-:W-:Y:S08]  /*2a070*/  STL [R1+0x16f8], R29 ;  /* 0x0016f81d01007387 */ /* 0x000ff00000100800 */
[----:B------:R0:W-:Y:S04]  /*2a080*/  STL.64 [R1+0x90], R8 ;  /* 0x0000900801007387 */ /* 0x0001e80000100a00 */
[----:B------:R1:W-:Y:S01]  /*2a090*/  STL.64 [R1+0x98], R10 ;  /* 0x0000980a01007387 */ /* 0x0003e20000100a00 */
[----:B0-----:R-:W-:-:S02]  /*2a0a0*/  IMAD.MOV.U32 R9, RZ, RZ, R18 ;  /* 0x000000ffff097224 */ /* 0x001fc400078e0012 */
[----:B------:R-:W-:Y:S02]  /*2a0b0*/  IMAD.MOV.U32 R8, RZ, RZ, R19 ;  /* 0x000000ffff087224 */ /* 0x000fe400078e0013 */
[----:B------:R-:W3:Y:S02]  /*2a0c0*/  LDL.LU.64 R18, [R1+0x18a8] ;  /* 0x0018a80001127983 */ /* 0x000ee40000300a00 */
[----:B---3--:R-:W-:Y:S06]  /*2a0d0*/  HMMA.16816.F32.BF16 R24, R20, R18, R24 ;  /* 0x000000121418723c */ /* 0x008fec0000041818 */
[----:B-1----:R-:W-:-:S02]  /*2a0e0*/  IMAD.MOV.U32 R11, RZ, RZ, R18 ;  /* 0x000000ffff0b7224 */ /* 0x002fc400078e0012 */
[----:B------:R-:W-:-:S15]  /*2a0f0*/  IMAD.MOV.U32 R10, RZ, RZ, R19 ;  /* 0x000000ffff0a7224 */ /* 0x000fde00078e0013 */
[----:B------:R-:W-:Y:S04]  /*2a100*/  STL.64 [R1+0x80], R24 ;  /* 0x0000801801007387 */ /* 0x000fe80000100a00 */
[----:B------:R0:W-:Y:S04]  /*2a110*/  STL.64 [R1+0x88], R26 ;  /* 0x0000881a01007387 */ /* 0x0001e80000100a00 */
[----:B0-----:R-:W3:Y:S04]  /*2a120*/  LDL.LU.64 R26, [R1+0x18a0] ;  /* 0x0018a000011a7983 */ /* 0x001ee80000300a00 */
[----:B------:R-:W4:Y:S04]  /*2a130*/  LDL.LU.64 R24, [R1+0x1898] ;  /* 0x0018980001187983 */ /* 0x000f280000300a00 */
[----:B------:R-:W2:Y:S02]  /*2a140*/  LDL.LU.64 R18, [R1+0x1890] ;  /* 0x0018900001127983 */ /* 0x000ea40000300a00 */
[----:B--2---:R-:W-:-:S15]  /*2a150*/  HMMA.16816.F32.BF16 R12, R20, R18, R12 ;  /* 0x00000012140c723c */ /* 0x004fde000004180c */
[----:B------:R-:W-:-:S08]  /*2a160*/  NOP ;  /* 0x0000000000007918 */ /* 0x000fd00000000000 */
[----:B------:R0:W-:Y:S04]  /*2a170*/  STL.64 [R1+0xc0], R12 ;  /* 0x0000c00c01007387 */ /* 0x0001e80000100a00 */
[----:B------:R-:W-:Y:S01]  /*2a180*/  STL.64 [R1+0xc8], R14 ;  /* 0x0000c80e01007387 */ /* 0x000fe20000100a00 */
[----:B0-----:R-:W-:Y:S02]  /*2a190*/  IMAD.MOV.U32 R13, RZ, RZ, R18 ;  /* 0x000000ffff0d7224 */ /* 0x001fe400078e0012 */
[----:B------:R-:W-:Y:S02]  /*2a1a0*/  IMAD.MOV.U32 R12, RZ, RZ, R19 ;  /* 0x000000ffff0c7224 */ /* 0x000fe400078e0013 */
[----:B------:R-:W2:Y:S04]  /*2a1b0*/  LDL.LU.64 R18, [R1+0x1888] ;  /* 0x0018880001127983 */ /* 0x000ea80000300a00 */
[----:B------:R-:W2:Y:S01]  /*2a1c0*/  LDL.LU.64 R16, [R1+0x1880] ;  /* 0x0018800001107983 */ /* 0x000ea20000300a00 */
[----:B------:R-:W-:-:S07]  /*2a1d0*/  MOV R7, R28 ;  /* 0x0000001c00077202 */ /* 0x000fce0000000f00 */
[----:B--2---:R-:W-:-:S15]  /*2a1e0*/  HMMA.16816.F32.BF16 R16, R20, R6, R16 ;  /* 0x000000061410723c */ /* 0x004fde0000041810 */
[----:B------:R-:W-:-:S08]  /*2a1f0*/  NOP ;  /* 0x0000000000007918 */ /* 0x000fd00000000000 */
[----:B------:R-:W-:Y:S04]  /*2a200*/  STL.64 [R1+0xb0], R16 ;  /* 0x0000b01001007387 */ /* 0x000fe80000100a00 */
[----:B------:R0:W-:Y:S04]  /*2a210*/  STL.64 [R1+0xb8], R18 ;  /* 0x0000b81201007387 */ /* 0x0001e80000100a00 */
[----:B0-----:R-:W2:Y:S04]  /*2a220*/  LDL.LU.64 R18, [R1+0x1878] ;  /* 0x0018780001127983 */ /* 0x001ea80000300a00 */
[----:B------:R0:W-:Y:S04]  /*2a230*/  STL.64 [R1+0x17f8], R6 ;  /* 0x0017f80601007387 */ /* 0x0001e80000100a00 */
[----:B------:R-:W2:Y:S04]  /*2a240*/  LDL.LU R4, [R1+0x2d0] ;  /* 0x0002d00001047983 */ /* 0x000ea80000300800 */
[----:B------:R-:W2:Y:S04]  /*2a250*/  LDL.LU R5, [R1+0x2d4] ;  /* 0x0002d40001057983 */ /* 0x000ea80000300800 */
[----:B0-----:R-:W2:Y:S04]  /*2a260*/  LDL.LU R6, [R1+0x2d8] ;  /* 0x0002d80001067983 */ /* 0x001ea80000300800 */
[----:B------:R-:W2:Y:S02]  /*2a270*/  LDL.LU R7, [R1+0x2dc] ;  /* 0x0002dc0001077983 */ /* 0x000ea40000300800 */
[----:B--2---:R-:W-:-:S15]  /*2a280*/  HMMA.16816.F32.BF16 R4, R20, R18, R4 ;  /* 0x000000121404723c */ /* 0x004fde0000041804 */
[----:B------:R-:W-:-:S08]  /*2a290*/  NOP ;  /* 0x0000000000007918 */ /* 0x000fd00000000000 */
[----:B------:R0:W-:Y:S04]  /*2a2a0*/  STL.64 [R1+0xa0], R4 ;  /* 0x0000a00401007387 */ /* 0x0001e80000100a00 */
[----:B------:R1:W-:Y:S01]  /*2a2b0*/  STL.64 [R1+0xa8], R6 ;  /* 0x0000a80601007387 */ /* 0x0003e20000100a00 */
[----:B0-----:R-:W-:Y:S02]  /*2a2c0*/  IMAD.MOV.U32 R5, RZ, RZ, R18 ;  /* 0x000000ffff057224 */ /* 0x001fe400078e0012 */
[----:B------:R-:W-:Y:S02]  /*2a2d0*/  IMAD.MOV.U32 R4, RZ, RZ, R19 ;  /* 0x000000ffff047224 */ /* 0x000fe400078e0013 */
[----:B------:R-:W3:Y:S04]  /*2a2e0*/  LDL.LU.64 R18, [R1+0x1870] ;  /* 0x0018700001127983 */ /* 0x000ee80000300a00 */
[----:B------:R-:W3:Y:S01]  /*2a2f0*/  LDL.LU.64 R16, [R1+0x1868] ;  /* 0x0018680001107983 */ /* 0x000ee20000300a00 */
[----:B-1----:R-:W-:-:S02]  /*2a300*/  IMAD.MOV.U32 R6, RZ, RZ, R13 ;  /* 0x000000ffff067224 */ /* 0x002fc400078e000d */
[----:B------:R-:W-:Y:S01]  /*2a310*/  IMAD.MOV.U32 R7, RZ, RZ, R12 ;  /* 0x000000ffff077224 */ /* 0x000fe200078e000c */
[----:B---3--:R-:W-:-:S15]  /*2a320*/  HMMA.16816.F32.BF16 R16, R20, R26, R16 ;  /* 0x0000001a1410723c */ /* 0x008fde0000041810 */
[----:B------:R-:W-:-:S08]  /*2a330*/  NOP ;  /* 0x0000000000007918 */ /* 0x000fd00000000000 */
[----:B------:R-:W-:Y:S04]  /*2a340*/  STL.64 [R1+0x150], R16 ;  /* 0x0001501001007387 */ /* 0x000fe80000100a00 */
[----:B------:R0:W-:Y:S01]  /*2a350*/  STL [R1+0x158], R18 ;  /* 0x0001581201007387 */ /* 0x0001e20000100800 */
[----:B------:R-:W-:-:S03]  /*2a360*/  IMAD.MOV.U32 R29, RZ, RZ, R19 ;  /* 0x000000ffff1d7224 */ /* 0x000fc600078e0013 */
[----:B0-----:R-:W2:Y:S04]  /*2a370*/  LDL.LU.64 R18, [R1+0x1860] ;  /* 0x0018600001127983 */ /* 0x001ea80000300a00 */
[----:B------:R-:W2:Y:S04]  /*2a380*/  LDL.LU R12, [R1+0x2b0] ;  /* 0x0002b000010c7983 */ /* 0x000ea80000300800 */
[----:B------:R-:W2:Y:S04]  /*2a390*/  LDL.LU R13, [R1+0x2b4] ;  /* 0x0002b400010d7983 */ /* 0x000ea80000300800 */
[----:B------:R-:W2:Y:S04]  /*2a3a0*/  LDL.LU R14, [R1+0x2b8] ;  /* 0x0002b800010e7983 */ /* 0x000ea80000300800 */
[----:B------:R-:W2:Y:S04]  /*2a3b0*/  LDL.LU R15, [R1+0x2bc] ;  /* 0x0002bc00010f7983 */ /* 0x000ea80000300800 */
[----:B------:R-:W-:Y:S04]  /*2a3c0*/  STL.64 [R1+0x1810], R6 ;  /* 0x0018100601007387 */ /* 0x000fe80000100a00 */
[----:B------:R-:W-:Y:S04]  /*2a3d0*/  STL.64 [R1+0x17f0], R26 ;  /* 0x0017f01a01007387 */ /* 0x000fe80000100a00 */
[----:B----4-:R0:W-:Y:S04]  /*2a3e0*/  STL.64 [R1+0x17e8], R24 ;  /* 0x0017e81801007387 */ /* 0x0101e80000100a00 */
[----:B0-----:R-:W3:Y:S04]  /*2a3f0*/  LDL.LU R24, [R1+0x260] ;  /* 0x0002600001187983 */ /* 0x001ee80000300800 */
[----:B------:R-:W3:Y:S04]  /*2a400*/  LDL.LU R25, [R1+0x264] ;  /* 0x0002640001197983 */ /* 0x000ee80000300800 */
[----:B------:R-:W4:Y:S04]  /*2a410*/  LDL.LU R26, [R1+0x268] ;  /* 0x00026800011a7983 */ /* 0x000f280000300800 */
[----:B------:R-:W4:Y:S01]  /*2a420*/  LDL.LU R27, [R1+0x26c] ;  /* 0x00026c00011b7983 */ /* 0x000f220000300800 */
[----:B------:R-:W-:-:S02]  /*2a430*/  IMAD.MOV.U32 R6, RZ, RZ, R11 ;  /* 0x000000ffff067224 */ /* 0x000fc400078e000b */
[----:B------:R-:W-:-:S05]  /*2a440*/  IMAD.MOV.U32 R7, RZ, RZ, R10 ;  /* 0x000000ffff077224 */ /* 0x000fca00078e000a */
[----:B------:R0:W-:Y:S02]  /*2a450*/  STL.64 [R1+0x1828], R6 ;  /* 0x0018280601007387 */ /* 0x0001e40000100a00 */
[----:B0-----:R-:W-:Y:S02]  /*2a460*/  IMAD.MOV.U32 R7, RZ, RZ, R8 ;  /* 0x000000ffff077224 */ /* 0x001fe400078e0008 */
[----:B------:R-:W-:Y:S01]  /*2a470*/  IMAD.MOV.U32 R6, RZ, RZ, R9 ;  /* 0x000000ffff067224 */ /* 0x000fe200078e0009 */
[----:B------:R-:W2:Y:S04]  /*2a480*/  LDL.LU R8, [R1+0x2a0] ;  /* 0x0002a00001087983 */ /* 0x000ea80000300800 */
[----:B------:R-:W2:Y:S04]  /*2a490*/  LDL.LU R9, [R1+0x2a4] ;  /* 0x0002a40001097983 */ /* 0x000ea80000300800 */
[----:B------:R-:W2:Y:S04]  /*2a4a0*/  LDL.LU R10, [R1+0x2a8] ;  /* 0x0002a800010a7983 */ /* 0x000ea80000300800 */
[----:B------:R-:W2:Y:S04]  /*2a4b0*/  LDL.LU R11, [R1+0x2ac] ;  /* 0x0002ac00010b7983 */ /* 0x000ea80000300800 */
        /* <DEDUP_REMOVED lines=11> */
[----:B------:R-:W3:Y:S04]  /*2a570*/  LDL.LU R26, [R1+0x288] ;  /* 0x00028800011a7983 */ /* 0x000ee80000300800 */
[----:B------:R-:W3:Y:S01]  /*2a580*/  LDL.LU R27, [R1+0x28c] ;  /* 0x00028c00011b7983 */ /* 0x000ee20000300800 */
[----:B------:R-:W-:-:S02]  /*2a590*/  IMAD.MOV.U32 R28, RZ, RZ, R18 ;  /* 0x000000ffff1c7224 */ /* 0x000fc400078e0012 */
[----:B------:R-:W-:Y:S01]  /*2a5a0*/  IMAD.MOV.U32 R18, RZ, RZ, R14 ;  /* 0x000000ffff127224 */ /* 0x000fe200078e000e */
[----:B---3--:R-:W-:Y:S04]  /*2a5b0*/  STL.64 [R1+0x1838], R26 ;  /* 0x0018381a01007387 */ /* 0x008fe80000100a00 */
[----:B--2---:R0:W-:Y:S04]  /*2a5c0*/  STL.64 [R1+0x1830], R24 ;  /* 0x0018301801007387 */ /* 0x0041e80000100a00 */
[----:B0-----:R-:W2:Y:S04]  /*2a5d0*/  LDL.LU R24, [R1+0x290] ;  /* 0x0002900001187983 */ /* 0x001ea80000300800 */
[----:B------:R-:W2:Y:S04]  /*2a5e0*/  LDL.LU R25, [R1+0x294] ;  /* 0x0002940001197983 */ /* 0x000ea80000300800 */
[----:B------:R-:W2:Y:S04]  /*2a5f0*/  LDL.LU R26, [R1+0x298] ;  /* 0x00029800011a7983 */ /* 0x000ea80000300800 */
[----:B------:R-:W2:Y:S04]  /*2a600*/  LDL.LU R27, [R1+0x29c] ;  /* 0x00029c00011b7983 */ /* 0x000ea80000300800 */
[----:B------:R0:W-:Y:S02]  /*2a610*/  STL [R1+0x1720], R29 ;  /* 0x0017201d01007387 */ /* 0x0001e40000100800 */
[----:B0-----:R-:W-:-:S02]  /*2a620*/  IMAD.MOV.U32 R29, RZ, RZ, R19 ;  /* 0x000000ffff1d7224 */ /* 0x001fc400078e0013 */
[----:B------:R-:W-:Y:S02]  /*2a630*/  IMAD.MOV.U32 R19, RZ, RZ, R15 ;  /* 0x000000ffff137224 */ /* 0x000fe400078e000f */
[----:B------:R-:W3:Y:S01]  /*2a640*/  LDL.LU.64 R14, [R1+0x1858] ;  /* 0x00185800010e7983 */ /* 0x000ee20000300a00 */
[----:B------:R-:W-:Y:S02]  /*2a650*/  IMAD.MOV.U32 R16, RZ, RZ, R12 ;  /* 0x000000ffff107224 */ /* 0x000fe400078e000c */
[----:B------:R-:W-:Y:S02]  /*2a660*/  IMAD.MOV.U32 R17, RZ, RZ, R13 ;  /* 0x000000ffff117224 */ /* 0x000fe400078e000d */
[----:B------:R-:W4:Y:S04]  /*2a670*/  LDL.LU.64 R12, [R1+0x1850] ;  /* 0x00185000010c7983 */ /* 0x000f280000300a00 */
[----:B------:R-:W-:Y:S04]  /*2a680*/  STL.64 [R1+0x1718], R18 ;  /* 0x0017181201007387 */ /* 0x000fe80000100a00 */
[----:B------:R-:W-:Y:S01]  /*2a690*/  STL.64 [R1+0x1710], R16 ;  /* 0x0017101001007387 */ /* 0x000fe20000100a00 */
[----:B---3--:R-:W-:Y:S03]  /*2a6a0*/  HMMA.16816.F32.BF16 R20, R20, R14, R8 ;  /* 0x0000000e1414723c */ /* 0x008fe60000041808 */
[----:B------:R-:W2:Y:S04]  /*2a6b0*/  LDL.LU.64 R10, [R1+0x1848] ;  /* 0x00184800010a7983 */ /* 0x000ea80000300a00 */
[----:B------:R-:W2:Y:S04]  /*2a6c0*/  LDL.LU.64 R8, [R1+0x1840] ;  /* 0x0018400001087983 */ /* 0x000ea80000300a00 */
[----:B------:R-:W-:-:S12]  /*2a6d0*/  STL.64 [R1+0x17b8], R14 ;  /* 0x0017b80e01007387 */ /* 0x000fd80000100a00 */
[----:B------:R-:W-:Y:S04]  /*2a6e0*/  STL.64 [R1+0x1670], R22 ;  /* 0x0016701601007387 */ /* 0x000fe80000100a00 */
[----:B------:R0:W-:Y:S04]  /*2a6f0*/  STL.64 [R1+0x1668], R20 ;  /* 0x0016681401007387 */ /* 0x0001e80000100a00 */
[----:B0-----:R-:W3:Y:S04]  /*2a700*/  LDL R20, [R1+0x10] ;  /* 0x0000100001147983 */ /* 0x001ee80000100800 */
[----:B------:R-:W3:Y:S01]  /*2a710*/  LDL R21, [R1+0x14] ;  /* 0x0000140001157983 */ /* 0x000ee20000100800 */
[----:B------:R-:W-:-:S02]  /*2a720*/  IMAD.MOV.U32 R18, RZ, RZ, R5 ;  /* 0x000000ffff127224 */ /* 0x000fc400078e0005 */
[----:B------:R-:W-:Y:S02]  /*2a730*/  IMAD.MOV.U32 R19, RZ, RZ, R4 ;  /* 0x000000ffff137224 */ /* 0x000fe400078e0004 */
[C---:B--2---:R-:W-:Y:S01]  /*2a740*/  HMMA.16816.F32.BF16 R4, R8.reuse, R6, R24 ;  /* 0x000000060804723c */ /* 0x044fe20000041818 */
[----:B---3--:R0:W-:Y:S04]  /*2a750*/  STL.64 [R1+0x1728], R20 ;  /* 0x0017281401007387 */ /* 0x0081e80000100a00 */
[----:B0-----:R-:W2:Y:S04]  /*2a760*/  LDL.LU R20, [R1+0x250] ;  /* 0x0002500001147983 */ /* 0x001ea80000300800 */
[----:B------:R-:W3:Y:S04]  /*2a770*/  LDL.LU.64 R26, [R1+0x1838] ;  /* 0x00183800011a7983 */ /* 0x000ee80000300a00 */
[----:B------:R-:W3:Y:S10]  /*2a780*/  LDL.LU.64 R24, [R1+0x1830] ;  /* 0x0018300001187983 */ /* 0x000ef40000300a00 */
[----:B------:R-:W-:Y:S04]  /*2a790*/  STL.64 [R1+0x2d0], R4 ;  /* 0x0002d00401007387 */ /* 0x000fe80000100a00 */
[----:B------:R0:W-:Y:S04]  /*2a7a0*/  STL.64 [R1+0x2d8], R6 ;  /* 0x0002d80601007387 */ /* 0x0001e80000100a00 */
[----:B0-----:R-:W3:Y:S02]  /*2a7b0*/  LDL.LU.64 R6, [R1+0x1828] ;  /* 0x0018280001067983 */ /* 0x001ee40000300a00 */
[----:B---3--:R-:W-:Y:S02]  /*2a7c0*/  HMMA.16816.F32.BF16 R4, R8, R6, R24 ;  /* 0x000000060804723c */ /* 0x008fe40000041818 */
[----:B------:R-:W3:Y:S04]  /*2a7d0*/  LDL.LU.64 R26, [R1+0x1820] ;  /* 0x00182000011a7983 */ /* 0x000ee80000300a00 */
[----:B------:R-:W3:-:S15]  /*2a7e0*/  LDL.LU.64 R24, [R1+0x1818] ;  /* 0x0018180001187983 */ /* 0x000ede0000300a00 */
[----:B------:R-:W-:-:S02]  /*2a7f0*/  NOP ;  /* 0x0000000000007918 */ /* 0x000fc40000000000 */
        /* <DEDUP_REMOVED lines=12> */
[----:B------:R-:W4:-:S15]  /*2a8c0*/  LDL.LU.64 R24, [R1+0x17e8] ;  /* 0x0017e80001187983 */ /* 0x000f1e0000300a00 */
[----:B------:R-:W-:-:S02]  /*2a8d0*/  NOP ;  /* 0x0000000000007918 */ /* 0x000fc40000000000 */
[----:B------:R-:W-:Y:S04]  /*2a8e0*/  STL.64 [R1+0x2a0], R4 ;  /* 0x0002a00401007387 */ /* 0x000fe80000100a00 */
[----:B------:R0:W-:Y:S04]  /*2a8f0*/  STL.64 [R1+0x2a8], R6 ;  /* 0x0002a80601007387 */ /* 0x0001e80000100a00 */
[----:B0-----:R-:W3:Y:S04]  /*2a900*/  LDL.LU.64 R6, [R1+0x17e0] ;  /* 0x0017e00001067983 */ /* 0x001ee80000300a00 */
[----:B------:R-:W3:Y:S01]  /*2a910*/  LDL.LU.64 R4, [R1+0x17d8] ;  /* 0x0017d80001047983 */ /* 0x000ee20000300a00 */
[----:B------:R-:W-:-:S02]  /*2a920*/  IMAD.MOV.U32 R21, RZ, RZ, R3 ;  /* 0x000000ffff157224 */ /* 0x000fc400078e0003 */
[----:B------:R-:W-:Y:S02]  /*2a930*/  IMAD.MOV.U32 R22, RZ, RZ, R2 ;  /* 0x000000ffff167224 */ /* 0x000fe400078e0002 */
[----:B------:R-:W-:-:S07]  /*2a940*/  IMAD.MOV.U32 R23, RZ, RZ, R0 ;  /* 0x000000ffff177224 */ /* 0x000fce00078e0000 */
[----:B--2---:R-:W-:-:S15]  /*2a950*/  HMMA.16816.F32.BF16 R16, R8, R18, R20 ;  /* 0x000000120810723c */ /* 0x004fde0000041814 */
[----:B------:R-:W-:-:S08]  /*2a960*/  NOP ;  /* 0x0000000000007918 */ /* 0x000fd00000000000 */
[----:B------:R-:W-:Y:S04]  /*2a970*/  STL.64 [R1+0x290], R16 ;  /* 0x0002901001007387 */ /* 0x000fe80000100a00 */
[----:B------:R-:W-:Y:S01]  /*2a980*/  STL.64 [R1+0x298], R18 ;  /* 0x0002981201007387 */ /* 0x000fe20000100a00 */
[----:B---3--:R-:W-:-:S15]  /*2a990*/  HMMA.16816.F32.BF16 R4, R8, R26, R4 ;  /* 0x0000001a0804723c */ /* 0x008fde0000041804 */
[----:B------:R-:W-:-:S08]  /*2a9a0*/  NOP ;  /* 0x0000000000007918 */ /* 0x000fd00000000000 */
[----:B------:R-:W-:Y:S04]  /*2a9b0*/  STL [R1+0x280], R4 ;  /* 0x0002800401007387 */ /* 0x000fe80000100800 */
[----:B------:R-:W2:Y:S01]  /*2a9c0*/  LDL.64 R20, [R1+0x20] ;  /* 0x0000200001147983 */ /* 0x000ea20000100a00 */
[----:B------:R-:W-:Y:S02]  /*2a9d0*/  IMAD.MOV.U32 R0, RZ, RZ, R7 ;  /* 0x000000ffff007224 */ /* 0x000fe400078e0007 */
[----:B------:R-:W-:Y:S02]  /*2a9e0*/  IMAD.MOV.U32 R2, RZ, RZ, R6 ;  /* 0x000000ffff027224 */ /* 0x000fe400078e0006 */
[----:B------:R-:W-:Y:S01]  /*2a9f0*/  IMAD.MOV.U32 R3, RZ, RZ, R5 ;  /* 0x000000ffff037224 */ /* 0x000fe200078e0005 */
[----:B--2---:R-:W-:Y:S04]  /*2aa00*/  STL.64 [R1+0x1740], R20 ;  /* 0x0017401401007387 */ /* 0x004fe80000100a00 */
[----:B------:R-:W2:Y:S04]  /*2aa10*/  LDL R27, [R1+0x3d8] ;  /* 0x0003d800011b7983 */ /* 0x000ea80000100800 */
[----:B------:R-:W-:Y:S04]  /*2aa20*/  STL [R1+0x15b0], R0 ;  /* 0x0015b00001007387 */ /* 0x000fe80000100800 */
[----:B------:R-:W-:Y:S04]  /*2aa30*/  STL [R1+0x15ac], R2 ;  /* 0x0015ac0201007387 */ /* 0x000fe80000100800 */
[----:B------:R-:W-:Y:S04]  /*2aa40*/  STL [R1+0x15a8], R3 ;  /* 0x0015a80301007387 */ /* 0x000fe80000100800 */
[----:B--2---:R-:W-:Y:S04]  /*2aa50*/  STL [R1+0x16d8], R27 ;  /* 0x0016d81b01007387 */ /* 0x004fe80000100800 */
[----:B----4-:R0:W-:Y:S04]  /*2aa60*/  STL.64 [R1+0x16d0], R24 ;  /* 0x0016d01801007387 */ /* 0x0101e80000100a00 */
[----:B------:R1:W2:Y:S04]  /*2aa70*/  LDSM.16.MT88.4 R4, [R27+UR4+0x6080] ;  /* 0x006080041b04783b */ /* 0x0002a80008004200 */
[----:B0-----:R-:W3:Y:S04]  /*2aa80*/  LDL.LU R24, [R1+0x170] ;  /* 0x0001700001187983 */ /* 0x001ee80000300800 */
[----:B------:R-:W3:Y:S04]  /*2aa90*/  LDL.LU R25, [R1+0x174] ;  /* 0x0001740001197983 */ /* 0x000ee80000300800 */
[----:B------:R-:W4:Y:S04]  /*2aaa0*/  LDL.LU R26, [R1+0x178] ;  /* 0x00017800011a7983 */ /* 0x000f280000300800 */
[----:B-1----:R-:W4:Y:S04]  /*2aab0*/  LDL.LU R27, [R1+0x17c] ;  /* 0x00017c00011b7983 */ /* 0x002f280000300800 */
[----:B------:R-:W2:Y:S04]  /*2aac0*/  LDL.LU R16, [R1+0x1a0] ;  /* 0x0001a00001107983 */ /* 0x000ea80000300800 */
[----:B------:R-:W2:Y:S04]  /*2aad0*/  LDL.LU R17, [R1+0x1a4] ;  /* 0x0001a40001117983 */ /* 0x000ea80000300800 */
[----:B------:R-:W3:Y:S04]  /*2aae0*/  LDL.LU R18, [R1+0x1a8] ;  /* 0x0001a80001127983 */ /* 0x000ee80000300800 */
[----:B------:R-:W3:Y:S04]  /*2aaf0*/  LDL.LU R19, [R1+0x1ac] ;  /* 0x0001ac0001137983 */ /* 0x000ee80000300800 */
[----:B---3--:R-:W-:Y:S04]  /*2ab00*/  STL.64 [R1+0x1768], R18 ;  /* 0x0017681201007387 */ /* 0x008fe80000100a00 */
[----:B--2---:R0:W-:Y:S04]  /*2ab10*/  STL.64 [R1+0x1760], R16 ;  /* 0x0017601001007387 */ /* 0x0041e80000100a00 */
[----:B0-----:R-:W2:Y:S04]  /*2ab20*/  LDL.64 R16, [R1+0x50] ;  /* 0x0000500001107983 */ /* 0x001ea80000100a00 */
[----:B--2---:R0:W-:Y:S04]  /*2ab30*/  STL.64 [R1+0x1778], R16 ;  /* 0x0017781001007387 */ /* 0x0041e80000100a00 */
[----:B0-----:R-:W2:Y:S04]  /*2ab40*/  LDL.LU R16, [R1+0x1c0] ;  /* 0x0001c00001107983 */ /* 0x001ea80000300800 */
        /* <DEDUP_REMOVED lines=10> */
[----:B------:R-:W3:Y:S01]  /*2abf0*/  LDL.LU R19, [R1+0x1ec] ;  /* 0x0001ec0001137983 */ /* 0x000ee20000300800 */
[----:B------:R-:W-:-:S03]  /*2ac00*/  IMAD.MOV.U32 R14, RZ, RZ, R28 ;  /* 0x000000ffff0e7224 */ /* 0x000fc600078e001c */
[----:B---3--:R-:W-:Y:S04]  /*2ac10*/  STL.64 [R1+0x17c8], R18 ;  /* 0x0017c81201007387 */ /* 0x008fe80000100a00 */
[----:B--2---:R0:W-:Y:S04]  /*2ac20*/  STL.64 [R1+0x17c0], R16 ;  /* 0x0017c01001007387 */ /* 0x0041e80000100a00 */
[----:B------:R-:W2:Y:S04]  /*2ac30*/  LDL.LU R28, [R1+0x17d0] ;  /* 0x0017d000011c7983 */ /* 0x000ea80000300800 */
[----:B0-----:R-:W3:Y:S04]  /*2ac40*/  LDL.LU R16, [R1+0x230] ;  /* 0x0002300001107983 */ /* 0x001ee80000300800 */
[----:B------:R-:W3:Y:S04]  /*2ac50*/  LDL.LU R17, [R1+0x234] ;  /* 0x0002340001117983 */ /* 0x000ee80000300800 */
[----:B------:R-:W3:Y:S04]  /*2ac60*/  LDL.LU R18, [R1+0x238] ;  /* 0x0002380001127983 */ /* 0x000ee80000300800 */
[----:B------:R-:W3:Y:S04]  /*2ac70*/  LDL.LU R19, [R1+0x23c] ;  /* 0x00023c0001137983 */ /* 0x000ee80000300800 */
[----:B------:R-:W4:Y:S04]  /*2ac80*/  LDL.64 R20, [R1+0x30] ;  /* 0x0000300001147983 */ /* 0x000f280000100a00 */
[----:B----4-:R0:W-:Y:S04]  /*2ac90*/  STL.64 [R1+0x1758], R20 ;  /* 0x0017581401007387 */ /* 0x0101e80000100a00 */
[----:B0-----:R-:W4:Y:S04]  /*2aca0*/  LDL.64 R20, [R1+0x40] ;  /* 0x0000400001147983 */ /* 0x001f280000100a00 */
[----:B----4-:R0:W-:Y:S04]  /*2acb0*/  STL.64 [R1+0x1770], R20 ;  /* 0x0017701401007387 */ /* 0x0101e80000100a00 */
        /* <DEDUP_REMOVED lines=8> */
[----:B------:R-:W2:Y:S04]  /*2ad40*/  LDL.LU R22, [R1+0x1d8] ;  /* 0x0001d80001167983 */ /* 0x000ea80000300800 */
[----:B------:R-:W2:Y:S04]  /*2ad50*/  LDL.LU R23, [R1+0x1dc] ;  /* 0x0001dc0001177983 */ /* 0x000ea80000300800 */
[----:B------:R-:W-:Y:S04]  /*2ad60*/  STL.64 [R1+0x1738], R26 ;  /* 0x0017381a01007387 */ /* 0x000fe80000100a00 */
[----:B------:R0:W-:Y:S04]  /*2ad70*/  STL.64 [R1+0x1730], R24 ;  /* 0x0017301801007387 */ /* 0x0001e80000100a00 */
[----:B0-----:R-:W4:Y:S04]  /*2ad80*/  LDL.LU R24, [R1+0x180] ;  /* 0x0001800001187983 */ /* 0x001f280000300800 */
[----:B------:R-:W4:Y:S04]  /*2ad90*/  LDL.LU R25, [R1+0x184] ;  /* 0x0001840001197983 */ /* 0x000f280000300800 */
[----:B------:R-:W3:Y:S04]  /*2ada0*/  LDL.LU R26, [R1+0x188] ;  /* 0x00018800011a7983 */ /* 0x000ee80000300800 */
[----:B------:R-:W3:Y:S01]  /*2adb0*/  LDL.LU R27, [R1+0x18c] ;  /* 0x00018c00011b7983 */ /* 0x000ee20000300800 */
[----:B------:R-:W-:-:S03]  /*2adc0*/  IMAD.MOV.U32 R15, RZ, RZ, R29 ;  /* 0x000000ffff0f7224 */ /* 0x000fc600078e001d */
[----:B---3--:R-:W-:Y:S04]  /*2add0*/  STL.64 [R1+0x1750], R26 ;  /* 0x0017501a01007387 */ /* 0x008fe80000100a00 */
[----:B----4-:R0:W-:Y:S04]  /*2ade0*/  STL.64 [R1+0x1748], R24 ;  /* 0x0017481801007387 */ /* 0x0101e80000100a00 */
[----:B0-----:R-:W3:Y:S04]  /*2adf0*/  LDL.LU R24, [R1+0x190] ;  /* 0x0001900001187983 */ /* 0x001ee80000300800 */
[----:B------:R-:W3:Y:S04]  /*2ae00*/  LDL.LU R25, [R1+0x194] ;  /* 0x0001940001197983 */ /* 0x000ee80000300800 */
[----:B------:R-:W3:Y:S04]  /*2ae10*/  LDL.LU R26, [R1+0x198] ;  /* 0x00019800011a7983 */ /* 0x000ee80000300800 */
[----:B------:R-:W3:Y:S04]  /*2ae20*/  LDL.LU R27, [R1+0x19c] ;  /* 0x00019c00011b7983 */ /* 0x000ee80000300800 */
[----:B------:R-:W-:Y:S04]  /*2ae30*/  STL.64 [R1+0x1660], R6 ;  /* 0x0016600601007387 */ /* 0x000fe80000100a00 */
[----:B------:R0:W-:Y:S02]  /*2ae40*/  STL.64 [R1+0x1658], R4 ;  /* 0x0016580401007387 */ /* 0x0001e40000100a00 */
[----:B0-----:R-:W-:-:S02]  /*2ae50*/  IMAD.MOV.U32 R4, RZ, RZ, R13 ;  /* 0x000000ffff047224 */ /* 0x001fc400078e000d */
[----:B------:R-:W-:Y:S02]  /*2ae60*/  IMAD.MOV.U32 R5, RZ, RZ, R12 ;  /* 0x000000ffff057224 */ /* 0x000fe400078e000c */
[----:B------:R-:W-:Y:S01]  /*2ae70*/  HMMA.16816.F32.BF16 R12, R8, R14, R16 ;  /* 0x0000000e080c723c */ /* 0x000fe20000041810 */
[----:B------:R-:W4:Y:S04]  /*2ae80*/  LDL.LU.64 R18, [R1+0x17c8] ;  /* 0x0017c80001127983 */ /* 0x000f280000300a00 */
[----:B------:R-:W4:-:S15]  /*2ae90*/  LDL.LU.64 R16, [R1+0x17c0] ;  /* 0x0017c00001107983 */ /* 0x000f1e0000300a00 */
[----:B------:R-:W-:-:S03]  /*2aea0*/  NOP ;  /* 0x0000000000007918 */ /* 0x000fc60000000000 */
[----:B------:R-:W-:Y:S04]  /*2aeb0*/  STL.64 [R1+0x270], R12 ;  /* 0x0002700c01007387 */ /* 0x000fe80000100a00 */
[----:B------:R0:W-:Y:S04]  /*2aec0*/  STL.64 [R1+0x278], R14 ;  /* 0x0002780e01007387 */ /* 0x0001e80000100a00 */
[----:B0-----:R-:W4:Y:S02]  /*2aed0*/  LDL.LU.64 R14, [R1+0x17b8] ;  /* 0x0017b800010e7983 */ /* 0x001f240000300a00 */
[----:B----4-:R-:W-:Y:S02]  /*2aee0*/  HMMA.16816.F32.BF16 R8, R8, R14, R16 ;  /* 0x0000000e0808723c */ /* 0x010fe40000041810 */
[----:B------:R-:W2:Y:S04]  /*2aef0*/  LDL.LU.64 R16, [R1+0x17b0] ;  /* 0x0017b00001107983 */ /* 0x000ea80000300a00 */
[----:B------:R-:W2:Y:S04]  /*2af00*/  LDL.LU.64 R14, [R1+0x17a8] ;  /* 0x0017a800010e7983 */ /* 0x000ea80000300a00 */
[----:B------:R-:W2:-:S13]  /*2af10*/  LDL.LU.64 R12, [R1+0x17a0] ;  /* 0x0017a000010c7983 */ /* 0x000e9a0000300a00 */
[----:B------:R0:W-:Y:S04]  /*2af20*/  STL.64 [R1+0x260], R8 ;  /* 0x0002600801007387 */ /* 0x0001e80000100a00 */
[----:B------:R1:W-:Y:S04]  /*2af30*/  STL.64 [R1+0x268], R10 ;  /* 0x0002680a01007387 */ /* 0x0003e80000100a00 */
[----:B0-----:R-:W4:Y:S01]  /*2af40*/  LDL R8, [R1+0x60] ;  /* 0x0000600001087983 */ /* 0x001f220000100800 */
[----:B--2---:R-:W-:Y:S06]  /*2af50*/  HMMA.16816.F32.BF16 R20, R12, R16, R20 ;  /* 0x000000100c14723c */ /* 0x004fec0000041814 */
[----:B------:R-:W-:-:S02]  /*2af60*/  IMAD.MOV.U32 R29, RZ, RZ, R16 ;  /* 0x000000ffff1d7224 */ /* 0x000fc400078e0010 */
[----:B-1----:R-:W-:-:S15]  /*2af70*/  IMAD.MOV.U32 R11, RZ, RZ, R17 ;  /* 0x000000ffff0b7224 */ /* 0x002fde00078e0011 */
[----:B------:R-:W-:Y:S04]  /*2af80*/  STL.64 [R1+0x250], R20 ;  /* 0x0002501401007387 */ /* 0x000fe80000100a00 */
[----:B------:R0:W-:Y:S04]  /*2af90*/  STL.64 [R1+0x258], R22 ;  /* 0x0002581601007387 */ /* 0x0001e80000100a00 */
[----:B0-----:R-:W2:Y:S04]  /*2afa0*/  LDL.LU.64 R22, [R1+0x1798] ;  /* 0x0017980001167983 */ /* 0x001ea80000300a00 */
[----:B------:R-:W2:Y:S04]  /*2afb0*/  LDL.LU.64 R20, [R1+0x1790] ;  /* 0x0017900001147983 */ /* 0x000ea80000300a00 */
[----:B------:R-:W4:Y:S04]  /*2afc0*/  LDL.LU.64 R18, [R1+0x1788] ;  /* 0x0017880001127983 */ /* 0x000f280000300a00 */
[----:B------:R-:W4:Y:S01]  /*2afd0*/  LDL.LU.64 R16, [R1+0x1780] ;  /* 0x0017800001107983 */ /* 0x000f220000300a00 */
[----:B------:R-:W-:-:S07]  /*2afe0*/  IMAD.MOV.U32 R9, RZ, RZ, R28 ;  /* 0x000000ffff097224 */ /* 0x000fce00078e001c */
[----:B----4-:R-:W-:-:S15]  /*2aff0*/  HMMA.16816.F32.BF16 R16, R12, R8, R16 ;  /* 0x000000080c10723c */ /* 0x010fde0000041810 */
[----:B------:R-:W-:-:S08]  /*2b000*/  NOP ;  /* 0x0000000000007918 */ /* 0x000fd00000000000 */
[----:B------:R0:W-:Y:S04]  /*2b010*/  STL.64 [R1+0x240], R16 ;  /* 0x0002401001007387 */ /* 0x0001e80000100a00 */
[----:B------:R-:W-:Y:S04]  /*2b020*/  STL.64 [R1+0x248], R18 ;  /* 0x0002481201007387 */ /* 0x000fe80000100a00 */
[----:B0-----:R-:W2:Y:S04]  /*2b030*/  LDL.LU.64 R16, [R1+0x1778] ;  /* 0x0017780001107983 */ /* 0x001ea80000300a00 */
[----:B------:R-:W-:Y:S01]  /*2b040*/  STL.64 [R1+0x16e0], R8 ;  /* 0x0016e00801007387 */ /* 0x000fe20000100a00 */
[----:B--2---:R-:W-:Y:S06]  /*2b050*/  HMMA.16816.F32.BF16 R20, R12, R16, R20 ;  /* 0x000000100c14723c */ /* 0x004fec0000041814 */
[----:B------:R-:W-:-:S02]  /*2b060*/  IMAD.MOV.U32 R6, RZ, RZ, R16 ;  /* 0x000000ffff067224 */ /* 0x000fc400078e0010 */
[----:B------:R-:W-:-:S15]  /*2b070*/  IMAD.MOV.U32 R3, RZ, RZ, R17 ;  /* 0x000000ffff037224 */ /* 0x000fde00078e0011 */
[----:B------:R0:W-:Y:S04]  /*2b080*/  STL.64 [R1+0x230], R20 ;  /* 0x0002301401007387 */ /* 0x0001e80000100a00 */
[----:B------:R-:W-:Y:S04]  /*2b090*/  STL.64 [R1+0x238], R22 ;  /* 0x0002381601007387 */ /* 0x000fe80000100a00 */
[----:B0-----:R-:W2:Y:S04]  /*2b0a0*/  LDL.LU.64 R20, [R1+0x1770] ;  /* 0x0017700001147983 */ /* 0x001ea80000300a00 */
[----:B------:R-:W4:Y:S04]  /*2b0b0*/  LDL.LU.64 R18, [R1+0x1768] ;  /* 0x0017680001127983 */ /* 0x000f280000300a00 */
[----:B------:R-:W4:Y:S01]  /*2b0c0*/  LDL.LU.64 R16, [R1+0x1760] ;  /* 0x0017600001107983 */ /* 0x000f220000300a00 */
[----:B--2---:R-:W-:-:S02]  /*2b0d0*/  IMAD.MOV.U32 R10, RZ, RZ, R20 ;  /* 0x000000ffff0a7224 */ /* 0x004fc400078e0014 */
[----:B------:R-:W-:Y:S01]  /*2b0e0*/  IMAD.MOV.U32 R7, RZ, RZ, R21 ;  /* 0x000000ffff077224 */ /* 0x000fe200078e0015 */
[----:B----4-:R-:W-:Y:S01]  /*2b0f0*/  HMMA.16816.F32.BF16 R16, R12, R20, R16 ;  /* 0x000000140c10723c */ /* 0x010fe20000041810 */
[----:B------:R-:W3:-:S15]  /*2b100*/  LDL.LU.64 R20, [R1+0x1758] ;  /* 0x0017580001147983 */ /* 0x000ede0000300a00 */
[----:B------:R-:W-:-:S07]  /*2b110*/  NOP ;  /* 0x0000000000007918 */ /* 0x000fce0000000000 */
[----:B------:R0:W-:Y:S04]  /*2b120*/  STL.64 [R1+0x220], R16 ;  /* 0x0002201001007387 */ /* 0x0001e80000100a00 */
[----:B------:R1:W-:Y:S01]  /*2b130*/  STL [R1+0x228], R18 ;  /* 0x0002281201007387 */ /* 0x0003e20000100800 */
[----:B------:R-:W-:-:S03]  /*2b140*/  IMAD.MOV.U32 R28, RZ, RZ, R19 ;  /* 0x000000ffff1c7224 */ /* 0x000fc600078e0013 */
[----:B0-----:R-:W2:Y:S04]  /*2b150*/  LDL.LU R16, [R1+0x160] ;  /* 0x0001600001107983 */ /* 0x001ea80000300800 */
[----:B------:R-:W2:Y:S04]  /*2b160*/  LDL.LU R17, [R1+0x164] ;  /* 0x0001640001117983 */ /* 0x000ea80000300800 */
[----:B-1----:R-:W2:Y:S04]  /*2b170*/  LDL.LU R18, [R1+0x168] ;  /* 0x0001680001127983 */ /* 0x002ea80000300800 */
[----:B------:R-:W2:Y:S04]  /*2b180*/  LDL.LU R19, [R1+0x16c] ;  /* 0x00016c0001137983 */ /* 0x000ea80000300800 */
[----:B------:R-:W-:Y:S01]  /*2b190*/  STL [R1+0x1520], R28 ;  /* 0x0015201c01007387 */ /* 0x000fe20000100800 */
[----:B---3--:R-:W-:Y:S06]  /*2b1a0*/  HMMA.16816.F32.BF16 R24, R12, R20, R24 ;  /* 0x000000140c18723c */ /* 0x008fec0000041818 */
[----:B------:R-:W-:Y:S01]  /*2b1b0*/  IMAD.MOV.U32 R2, RZ, RZ, R20 ;  /* 0x000000ffff027224 */ /* 0x000fe200078e0014 */
[----:B------:R-:W-:-:S15]  /*2b1c0*/  MOV R0, R21 ;  /* 0x0000001500007202 */ /* 0x000fde0000000f00 */
[----:B------:R-:W-:-:S01]  /*2b1d0*/  NOP ;  /* 0x0000000000007918 */ /* 0x000fc20000000000 */
[----:B------:R-:W-:Y:S04]  /*2b1e0*/  STL.64 [R1+0x210], R24 ;  /* 0x0002101801007387 */ /* 0x000fe80000100a00 */
[----:B------:R0:W-:Y:S04]  /*2b1f0*/  STL.64 [R1+0x218], R26 ;  /* 0x0002181a01007387 */ /* 0x0001e80000100a00 */
[----:B0-----:R-:W3:Y:S04]  /*2b200*/  LDL.LU.64 R26, [R1+0x1750] ;  /* 0x00175000011a7983 */ /* 0x001ee80000300a00 */
[----:B------:R-:W3:Y:S04]  /*2b210*/  LDL.LU.64 R24, [R1+0x1748] ;  /* 0x0017480001187983 */ /* 0x000ee80000300a00 */
[----:B------:R-:W3:Y:S02]  /*2b220*/  LDL.LU.64 R20, [R1+0x1740] ;  /* 0x0017400001147983 */ /* 0x000ee40000300a00 */
        /* <DEDUP_REMOVED lines=15> */
[----:B0-----:R-:W3:Y:S04]  /*2b320*/  LDL.LU R20, [R1+0xa0] ;  /* 0x0000a00001147983 */ /* 0x001ee80000300800 */
[----:B------:R-:W3:Y:S04]  /*2b330*/  LDL.LU R21, [R1+0xa4] ;  /* 0x0000a40001157983 */ /* 0x000ee80000300800 */
[----:B------:R-:W4:Y:S04]  /*2b340*/  LDL.LU R22, [R1+0xa8] ;  /* 0x0000a80001167983 */ /* 0x000f280000300800 */
[----:B------:R-:W4:Y:S04]  /*2b350*/  LDL.LU R23, [R1+0xac] ;  /* 0x0000ac0001177983 */ /* 0x000f280000300800 */
[----:B------:R-:W3:Y:S04]  /*2b360*/  LDL.LU R24, [R1+0x80] ;  /* 0x0000800001187983 */ /* 0x000ee80000300800 */
[----:B------:R-:W3:Y:S04]  /*2b370*/  LDL.LU R25, [R1+0x84] ;  /* 0x0000840001197983 */ /* 0x000ee80000300800 */
[----:B------:R-:W4:Y:S04]  /*2b380*/  LDL.LU R26, [R1+0x88] ;  /* 0x00008800011a7983 */ /* 0x000f280000300800 */
[----:B------:R-:W4:Y:S01]  /*2b390*/  LDL.LU R27, [R1+0x8c] ;  /* 0x00008c00011b7983 */ /* 0x000f220000300800 */
[----:B--2---:R-:W-:Y:S01]  /*2b3a0*/  HMMA.16816.F32.BF16 R12, R12, R4, R16 ;  /* 0x000000040c0c723c */ /* 0x004fe20000041810 */
[----:B------:R-:W-:-:S02]  /*2b3b0*/  IMAD.MOV.U32 R8, RZ, RZ, R29 ;  /* 0x000000ffff087224 */ /* 0x000fc400078e001d */
[----:B----4-:R-:W-:Y:S04]  /*2b3c0*/  STL.64 [R1+0x16f0], R26 ;  /* 0x0016f01a01007387 */ /* 0x010fe80000100a00 */
[----:B---3--:R0:W-:Y:S04]  /*2b3d0*/  STL.64 [R1+0x16e8], R24 ;  /* 0x0016e81801007387 */ /* 0x0081e80000100a00 */
[----:B------:R-:W2:Y:S04]  /*2b3e0*/  LDL.LU R29, [R1+0x1720] ;  /* 0x00172000011d7983 */ /* 0x000ea80000300800 */
[----:B0-----:R-:W3:Y:S04]  /*2b3f0*/  LDL.LU R24, [R1+0x90] ;  /* 0x0000900001187983 */ /* 0x001ee80000300800 */
[----:B------:R-:W3:Y:S04]  /*2b400*/  LDL.LU R25, [R1+0x94] ;  /* 0x0000940001197983 */ /* 0x000ee80000300800 */
[----:B------:R-:W3:Y:S04]  /*2b410*/  LDL.LU R26, [R1+0x98] ;  /* 0x00009800011a7983 */ /* 0x000ee80000300800 */
[----:B------:R-:W3:Y:S04]  /*2b420*/  LDL.LU R27, [R1+0x9c] ;  /* 0x00009c00011b7983 */ /* 0x000ee80000300800 */
[----:B------:R-:W-:Y:S04]  /*2b430*/  STL.64 [R1+0x16a8], R22 ;  /* 0x0016a81601007387 */ /* 0x000fe80000100a00 */
[----:B------:R0:W-:Y:S02]  /*2b440*/  STL.64 [R1+0x16a0], R20 ;  /* 0x0016a01401007387 */ /* 0x0001e40000100a00 */
[----:B0-----:R-:W-:-:S02]  /*2b450*/  IMAD.MOV.U32 R20, RZ, RZ, R10 ;  /* 0x000000ffff147224 */ /* 0x001fc400078e000a */
[----:B------:R-:W-:-:S05]  /*2b460*/  IMAD.MOV.U32 R21, RZ, RZ, R7 ;  /* 0x000000ffff157224 */ /* 0x000fca00078e0007 */
[----:B------:R-:W-:Y:S04]  /*2b470*/  STL.64 [R1+0x16b8], R20 ;  /* 0x0016b81401007387 */ /* 0x000fe80000100a00 */
[----:B------:R-:W4:Y:S04]  /*2b480*/  LDL.LU.64 R18, [R1+0x1718] ;  /* 0x0017180001127983 */ /* 0x000f280000300a00 */
[----:B------:R-:W2:Y:S04]  /*2b490*/  LDL.LU.64 R16, [R1+0x1710] ;  /* 0x0017100001107983 */ /* 0x000ea80000300a00 */
[----:B------:R0:W-:Y:S04]  /*2b4a0*/  STL.64 [R1+0x1e0], R12 ;  /* 0x0001e00c01007387 */ /* 0x0001e80000100a00 */
[----:B------:R-:W-:Y:S01]  /*2b4b0*/  STL.64 [R1+0x1e8], R14 ;  /* 0x0001e80e01007387 */ /* 0x000fe20000100a00 */
[----:B0-----:R-:W-:-:S02]  /*2b4c0*/  IMAD.MOV.U32 R12, RZ, RZ, R2 ;  /* 0x000000ffff0c7224 */ /* 0x001fc400078e0002 */
[----:B------:R-:W-:-:S05]  /*2b4d0*/  IMAD.MOV.U32 R13, RZ, RZ, R0 ;  /* 0x000000ffff0d7224 */ /* 0x000fca00078e0000 */
[----:B------:R0:W-:Y:S04]  /*2b4e0*/  STL.64 [R1+0x16b0], R12 ;  /* 0x0016b00c01007387 */ /* 0x0001e80000100a00 */
[----:B0-----:R-:W3:Y:S04]  /*2b4f0*/  LDL.LU R12, [R1+0xb0] ;  /* 0x0000b000010c7983 */ /* 0x001ee80000300800 */
[----:B------:R-:W3:Y:S04]  /*2b500*/  LDL.LU R13, [R1+0xb4] ;  /* 0x0000b400010d7983 */ /* 0x000ee80000300800 */
[----:B------:R-:W2:Y:S04]  /*2b510*/  LDL.LU R14, [R1+0xb8] ;  /* 0x0000b800010e7983 */ /* 0x000ea80000300800 */
[----:B------:R-:W2:Y:S01]  /*2b520*/  LDL.LU R15, [R1+0xbc] ;  /* 0x0000bc00010f7983 */ /* 0x000ea20000300800 */
[----:B------:R-:W-:-:S02]  /*2b530*/  IMAD.MOV.U32 R20, RZ, RZ, R6 ;  /* 0x000000ffff147224 */ /* 0x000fc400078e0006 */
[----:B----4-:R-:W-:Y:S02]  /*2b540*/  IMAD.MOV.U32 R6, RZ, RZ, R18 ;  /* 0x000000ffff067224 */ /* 0x010fe400078e0012 */
[----:B------:R-:W-:Y:S01]  /*2b550*/  IMAD.MOV.U32 R7, RZ, RZ, R19 ;  /* 0x000000ffff077224 */ /* 0x000fe200078e0013 */
[----:B--2---:R-:W-:Y:S04]  /*2b560*/  STL.64 [R1+0x16c8], R14 ;  /* 0x0016c80e01007387 */ /* 0x004fe80000100a00 */
[----:B---3--:R0:W-:Y:S04]  /*2b570*/  STL.64 [R1+0x16c0], R12 ;  /* 0x0016c00c01007387 */ /* 0x0081e80000100a00 */
[----:B0-----:R-:W2:Y:S04]  /*2b580*/  LDL.LU R12, [R1+0xc0] ;  /* 0x0000c000010c7983 */ /* 0x001ea80000300800 */
[----:B------:R-:W2:Y:S04]  /*2b590*/  LDL.LU R13, [R1+0xc4] ;  /* 0x0000c400010d7983 */ /* 0x000ea80000300800 */
[----:B------:R-:W2:Y:S04]  /*2b5a0*/  LDL.LU R14, [R1+0xc8] ;  /* 0x0000c800010e7983 */ /* 0x000ea80000300800 */
[----:B------:R-:W2:Y:S04]  /*2b5b0*/  LDL.LU R15, [R1+0xcc] ;  /* 0x0000cc00010f7983 */ /* 0x000ea80000300800 */
[----:B------:R0:W-:Y:S02]  /*2b5c0*/  STL.64 [R1+0x1678], R4 ;  /* 0x0016780401007387 */ /* 0x0001e40000100a00 */
[----:B0-----:R-:W-:-:S02]  /*2b5d0*/  IMAD.MOV.U32 R4, RZ, RZ, R16 ;  /* 0x000000ffff047224 */ /* 0x001fc400078e0010 */
[----:B------:R-:W-:Y:S01]  /*2b5e0*/  IMAD.MOV.U32 R5, RZ, RZ, R17 ;  /* 0x000000ffff057224 */ /* 0x000fe200078e0011 */
[----:B------:R-:W3:Y:S04]  /*2b5f0*/  LDL.LU R16, [R1+0x1708] ;  /* 0x0017080001107983 */ /* 0x000ee80000300800 */
[----:B------:R-:W3:Y:S04]  /*2b600*/  LDL.LU R17, [R1+0x1704] ;  /* 0x0017040001117983 */ /* 0x000ee80000300800 */
[----:B------:R-:W3:Y:S04]  /*2b610*/  LDL.LU R18, [R1+0x1700] ;  /* 0x0017000001127983 */ /* 0x000ee80000300800 */
[----:B------:R-:W3:Y:S01]  /*2b620*/  LDL.LU R19, [R1+0x16fc] ;  /* 0x0016fc0001137983 */ /* 0x000ee20000300800 */
[----:B------:R-:W-:-:S03]  /*2b630*/  IMAD.MOV.U32 R9, RZ, RZ, R11 ;  /* 0x000000ffff097224 */ /* 0x000fc600078e000b */
[----:B------:R-:W-:Y:S04]  /*2b640*/  STL.64 [R1+0x1690], R6 ;  /* 0x0016900601007387 */ /* 0x000fe80000100a00 */
[----:B------:R0:W-:Y:S04]  /*2b650*/  STL.64 [R1+0x1688], R4 ;  /* 0x0016880401007387 */ /* 0x0001e80000100a00 */
[----:B0-----:R-:W4:Y:S04]  /*2b660*/  LDL.LU R4, [R1+0x150] ;  /* 0x0001500001047983 */ /* 0x001f280000300800 */
[----:B------:R-:W4:Y:S04]  /*2b670*/  LDL.LU R5, [R1+0x154] ;  /* 0x0001540001057983 */ /* 0x000f280000300800 */
[----:B------:R-:W4:Y:S01]  /*2b680*/  LDL.LU R6, [R1+0x158] ;  /* 0x0001580001067983 */ /* 0x000f220000300800 */
[----:B------:R-:W-:-:S03]  /*2b690*/  IMAD.MOV.U32 R7, RZ, RZ, R29 ;  /* 0x000000ffff077224 */ /* 0x000fc600078e001d */
[----:B------:R-:W4:Y:S01]  /*2b6a0*/  LDL.LU R29, [R1+0x16f8] ;  /* 0x0016f800011d7983 */ /* 0x000f220000300800 */
[----:B---3--:R-:W-:Y:S03]  /*2b6b0*/  HMMA.16816.F32.BF16 R8, R16, R8, R24 ;  /* 0x000000081008723c */ /* 0x008fe60000041818 */
[----:B------:R-:W3:Y:S04]  /*2b6c0*/  LDL.LU.64 R26, [R1+0x16f0] ;  /* 0x0016f000011a7983 */ /* 0x000ee80000300a00 */
[----:B------:R-:W3:-:S15]  /*2b6d0*/  LDL.LU.64 R24, [R1+0x16e8] ;  /* 0x0016e80001187983 */ /* 0x000ede0000300a00 */
[----:B------:R-:W-:-:S01]  /*2b6e0*/  NOP ;  /* 0x0000000000007918 */ /* 0x000fc20000000000 */
[----:B------:R0:W-:Y:S04]  /*2b6f0*/  STL.64 [R1+0x1d0], R8 ;  /* 0x0001d00801007387 */ /* 0x0001e80000100a00 */
[----:B------:R3:W-:Y:S04]  /*2b700*/  STL.64 [R1+0x1d8], R10 ;  /* 0x0001d80a01007387 */ /* 0x0007e80000100a00 */
[----:B0-----:R-:W3:Y:S02]  /*2b710*/  LDL.LU.64 R8, [R1+0x16e0] ;  /* 0x0016e00001087983 */ /* 0x001ee40000300a00 */
[----:B---3--:R-:W-:Y:S02]  /*2b720*/  HMMA.16816.F32.BF16 R8, R16, R8, R24 ;  /* 0x000000081008723c */ /* 0x008fe40000041818 */
[----:B------:R-:W3:Y:S04]  /*2b730*/  LDL.LU R27, [R1+0x16d8] ;  /* 0x0016d800011b7983 */ /* 0x000ee80000300800 */
[----:B------:R-:W4:-:S15]  /*2b740*/  LDL.LU.64 R24, [R1+0x16d0] ;  /* 0x0016d00001187983 */ /* 0x000f1e0000300a00 */
[----:B------:R-:W-:-:S02]  /*2b750*/  NOP ;  /* 0x0000000000007918 */ /* 0x000fc40000000000 */
[----:B------:R-:W-:Y:S04]  /*2b760*/  STL.64 [R1+0x1c0], R8 ;  /* 0x0001c00801007387 */ /* 0x000fe80000100a00 */
[----:B------:R-:W-:Y:S01]  /*2b770*/  STL.64 [R1+0x1c8], R10 ;  /* 0x0001c80a01007387 */ /* 0x000fe20000100a00 */
[----:B------:R-:W-:-:S07]  /*2b780*/  IMAD.MOV.U32 R21, RZ, RZ, R3 ;  /* 0x000000ffff157224 */ /* 0x000fce00078e0003 */
[C---:B--2---:R-:W-:Y:S01]  /*2b790*/  HMMA.16816.F32.BF16 R20, R16.reuse, R20, R12 ;  /* 0x000000141014723c */ /* 0x044fe2000004180c */
[----:B----4-:R-:W0:Y:S04]  /*2b7a0*/  LDSM.16.MT88.4 R8, [R25+UR4+0x6080] ;  /* 0x006080041908783b */ /* 0x010e280008004200 */
[----:B0-----:R0:W-:Y:S04]  /*2b7b0*/  STL [R1+0x15c0], R8 ;  /* 0x0015c00801007387 */ /* 0x0011e80000100800 */
[----:B------:R1:W-:Y:S04]  /*2b7c0*/  STL [R1+0x15bc], R9 ;  /* 0x0015bc0901007387 */ /* 0x0003e80000100800 */
[----:B------:R2:W-:Y:S04]  /*2b7d0*/  STL [R1+0x15b8], R10 ;  /* 0x0015b80a01007387 */ /* 0x0005e80000100800 */
[----:B------:R4:W-:Y:S04]  /*2b7e0*/  STL [R1+0x15b4], R11 ;  /* 0x0015b40b01007387 */ /* 0x0009e80000100800 */
[----:B0-----:R-:W3:Y:S04]  /*2b7f0*/  LDL.LU R8, [R1+0x330] ;  /* 0x0003300001087983 */ /* 0x001ee80000300800 */
[----:B-1----:R-:W3:Y:S04]  /*2b800*/  LDL.LU R9, [R1+0x334] ;  /* 0x0003340001097983 */ /* 0x002ee80000300800 */
[----:B--2---:R-:W2:Y:S04]  /*2b810*/  LDL.LU R10, [R1+0x338] ;  /* 0x00033800010a7983 */ /* 0x004ea80000300800 */
[----:B----4-:R-:W2:Y:S04]  /*2b820*/  LDL.LU R11, [R1+0x33c] ;  /* 0x00033c00010b7983 */ /* 0x010ea80000300800 */
[----:B------:R-:W4:Y:S04]  /*2b830*/  LDL.LU.64 R14, [R1+0x16c8] ;  /* 0x0016c800010e7983 */ /* 0x000f280000300a00 */
[----:B------:R-:W4:Y:S04]  /*2b840*/  LDL.LU.64 R12, [R1+0x16c0] ;  /* 0x0016c000010c7983 */ /* 0x000f280000300a00 */
        /* <DEDUP_REMOVED lines=10> */
[----:B----4-:R-:W-:Y:S02]  /*2b8f0*/  HMMA.16816.F32.BF16 R12, R16, R12, R20 ;  /* 0x0000000c100c723c */ /* 0x010fe40000041814 */
[----:B------:R-:W4:-:S15]  /*2b900*/  LDL.LU.64 R20, [R1+0x1698] ;  /* 0x0016980001147983 */ /* 0x000f1e0000300a00 */
[----:B------:R-:W-:-:S06]  /*2b910*/  NOP ;  /* 0x0000000000007918 */ /* 0x000fcc0000000000 */
[----:B------:R-:W-:Y:S04]  /*2b920*/  STL.64 [R1+0x190], R12 ;  /* 0x0001900c01007387 */ /* 0x000fe80000100a00 */
[----:B------:R-:W-:Y:S04]  /*2b930*/  STL.64 [R1+0x198], R14 ;  /* 0x0001980e01007387 */ /* 0x000fe80000100a00 */
[----:B---3--:R-:W0:Y:S04]  /*2b940*/  LDSM.16.MT88.4 R12, [R27+UR4+0x7000] ;  /* 0x007000041b0c783b */ /* 0x008e280008004200 */
[----:B0-----:R-:W-:Y:S04]  /*2b950*/  STL.64 [R1+0x1518], R14 ;  /* 0x0015180e01007387 */ /* 0x001fe80000100a00 */
[----:B------:R0:W-:Y:S04]  /*2b960*/  STL.64 [R1+0x1510], R12 ;  /* 0x0015100c01007387 */ /* 0x0001e80000100a00 */
[----:B0-----:R-:W3:Y:S01]  /*2b970*/  LDL.LU.64 R12, [R1+0x70] ;  /* 0x00007000010c7983 */ /* 0x001ee20000300a00 */
[----:B----4-:R-:W-:Y:S03]  /*2b980*/  HMMA.16816.F32.BF16 R20, R16, R20, R4 ;  /* 0x000000141014723c */ /* 0x010fe60000041804 */
[----:B------:R-:W4:Y:S04]  /*2b990*/  LDL.LU.64 R6, [R1+0x1690] ;  /* 0x0016900001067983 */ /* 0x000f280000300a00 */
[----:B------:R-:W4:-:S15]  /*2b9a0*/  LDL.LU.64 R4, [R1+0x1688] ;  /* 0x0016880001047983 */ /* 0x000f1e0000300a00 */
[----:B------:R-:W-:-:S01]  /*2b9b0*/  NOP ;  /* 0x0000000000007918 */ /* 0x000fc20000000000 */
        /* <DEDUP_REMOVED lines=9> */
[----:B------:R-:W4:Y:S04]  /*2ba50*/  LDL.LU.64 R20, [R1+0x1668] ;  /* 0x0016680001147983 */ /* 0x000f280000300a00 */
[----:B------:R-:W2:Y:S01]  /*2ba60*/  LDL.LU.64 R6, [R1+0x1660] ;  /* 0x0016600001067983 */ /* 0x000ea20000300a00 */
[----:B----4-:R-:W-:Y:S03]  /*2ba70*/  HMMA.16816.F32.BF16 R20, R16, R4, R20 ;  /* 0x000000041014723c */ /* 0x010fe60000041814 */
[----:B------:R-:W0:Y:S04]  /*2ba80*/  LDSM.16.MT88.4 R16, [R27+UR4+0x7080] ;  /* 0x007080041b10783b */ /* 0x000e280008004200 */
[----:B------:R-:W2:Y:S04]  /*2ba90*/  LDL.LU.64 R4, [R1+0x1658] ;  /* 0x0016580001047983 */ /* 0x000ea80000300a00 */
[----:B0-----:R-:W-:-:S12]  /*2baa0*/  STL.64 [R1+0x14a0], R18 ;  /* 0x0014a01201007387 */ /* 0x001fd80000100a00 */
[----:B------:R-:W-:Y:S04]  /*2bab0*/  STL.64 [R1+0x160], R20 ;  /* 0x0001601401007387 */ /* 0x000fe80000100a00 */
[----:B------:R-:W-:Y:S04]  /*2bac0*/  STL.64 [R1+0x168], R22 ;  /* 0x0001681601007387 */ /* 0x000fe80000100a00 */
[----:B------:R0:W-:Y:S04]  /*2bad0*/  STL.64 [R1+0x1498], R16 ;  /* 0x0014981001007387 */ /* 0x0001e80000100a00 */
[----:B0-----:R-:W4:Y:S04]  /*2bae0*/  LDL.LU.64 R16, [R1] ;  /* 0x0000000001107983 */ /* 0x001f280000300a00 */
[----:B------:R-:W2:Y:S01]  /*2baf0*/  LDL.64 R18, [R1+0x8] ;  /* 0x0000080001127983 */ /* 0x000ea20000100a00 */
[----:B---3--:R-:W-:-:S02]  /*2bb00*/  IMAD.MOV.U32 R0, RZ, RZ, R13 ;  /* 0x000000ffff007224 */ /* 0x008fc400078e000d */
[----:B------:R-:W-:Y:S02]  /*2bb10*/  IMAD.MOV.U32 R14, RZ, RZ, R24 ;  /* 0x000000ffff0e7224 */ /* 0x000fe400078e0018 */
[----:B------:R-:W-:Y:S01]  /*2bb20*/  IMAD.MOV.U32 R15, RZ, RZ, R29 ;  /* 0x000000ffff0f7224 */ /* 0x000fe200078e001d */
[----:B--2---:R-:W-:Y:S04]  /*2bb30*/  STL [R1+0x1528], R18 ;  /* 0x0015281201007387 */ /* 0x004fe80000100800 */
[----:B------:R-:W-:Y:S04]  /*2bb40*/  STL [R1+0x1524], R19 ;  /* 0x0015241301007387 */ /* 0x000fe80000100800 */
[----:B----4-:R0:W-:Y:S02]  /*2bb50*/  STL.64 [R1+0x15f0], R16 ;  /* 0x0015f01001007387 */ /* 0x0101e40000100a00 */
[----:B0-----:R-:W-:Y:S07]  /*2bb60*/  HMMA.16816.F32.BF16 R16, R4, R12, R8 ;  /* 0x0000000c0410723c */ /* 0x001fee0000041808 */
[----:B------:R-:W-:-:S15]  /*2bb70*/  IMAD.MOV.U32 R11, RZ, RZ, R12 ;  /* 0x000000ffff0b7224 */ /* 0x000fde00078e000c */
[----:B------:R-:W-:-:S01]  /*2bb80*/  NOP ;  /* 0x0000000000007918 */ /* 0x000fc20000000000 */
[----:B------:R0:W-:Y:S04]  /*2bb90*/  STL.64 [R1+0x150], R16 ;  /* 0x0001501001007387 */ /* 0x0001e80000100a00 */
[----:B------:R-:W-:Y:S04]  /*2bba0*/  STL.64 [R1+0x158], R18 ;  /* 0x0001581201007387 */ /* 0x000fe80000100a00 */
[----:B------:R-:W2:Y:S04]  /*2bbb0*/  LDL.LU R12, [R1+0x340] ;  /* 0x00034000010c7983 */ /* 0x000ea80000300800 */
[----:B------:R-:W2:Y:S04]  /*2bbc0*/  LDL.LU R13, [R1+0x344] ;  /* 0x00034400010d7983 */ /* 0x000ea80000300800 */
[----:B------:R-:W3:Y:S04]  /*2bbd0*/  LDL.LU R24, [R1+0x1654] ;  /* 0x0016540001187983 */ /* 0x000ee80000300800 */
[----:B------:R-:W4:Y:S04]  /*2bbe0*/  LDL.LU R29, [R1+0x1650] ;  /* 0x00165000011d7983 */ /* 0x000f280000300800 */
[----:B0-----:R-:W2:Y:S04]  /*2bbf0*/  LDL.LU.64 R16, [R1+0x20] ;  /* 0x0000200001107983 */ /* 0x001ea80000300a00 */
[----:B--2---:R0:W-:Y:S04]  /*2bc00*/  STL.64 [R1+0x15f8], R16 ;  /* 0x0015f81001007387 */ /* 0x0041e80000100a00 */
[----:B0-----:R-:W2:Y:S04]  /*2bc10*/  LDL.LU R16, [R1+0x350] ;  /* 0x0003500001107983 */ /* 0x001ea80000300800 */
[----:B------:R-:W2:Y:S04]  /*2bc20*/  LDL.LU R17, [R1+0x354] ;  /* 0x0003540001117983 */ /* 0x000ea80000300800 */
[----:B------:R-:W3:Y:S04]  /*2bc30*/  LDL.LU R18, [R1+0x358] ;  /* 0x0003580001127983 */ /* 0x000ee80000300800 */
[----:B------:R-:W3:Y:S04]  /*2bc40*/  LDL.LU R19, [R1+0x35c] ;  /* 0x00035c0001137983 */ /* 0x000ee80000300800 */
[----:B------:R-:W4:Y:S04]  /*2bc50*/  LDL.LU.64 R20, [R1+0x60] ;  /* 0x0000600001147983 */ /* 0x000f280000300a00 */
[----:B---3--:R-:W-:Y:S04]  /*2bc60*/  STL.64 [R1+0x1618], R18 ;  /* 0x0016181201007387 */ /* 0x008fe80000100a00 */
[----:B--2---:R0:W-:Y:S04]  /*2bc70*/  STL.64 [R1+0x1610], R16 ;  /* 0x0016101001007387 */ /* 0x0041e80000100a00 */
[----:B0-----:R-:W2:Y:S04]  /*2bc80*/  LDL.LU.64 R16, [R1+0x40] ;  /* 0x0000400001107983 */ /* 0x001ea80000300a00 */
[----:B--2---:R0:W-:Y:S04]  /*2bc90*/  STL.64 [R1+0x1628], R16 ;  /* 0x0016281001007387 */ /* 0x0041e80000100a00 */
[----:B0-----:R-:W2:Y:S04]  /*2bca0*/  LDL.LU R16, [R1+0x370] ;  /* 0x0003700001107983 */ /* 0x001ea80000300800 */
        /* <DEDUP_REMOVED lines=12> */
[----:B------:R-:W3:Y:S01]  /*2bd70*/  LDL.LU R13, [R1+0x394] ;  /* 0x00039400010d7983 */ /* 0x000ee20000300800 */
[----:B------:R-:W-:-:S02]  /*2bd80*/  IMAD.MOV.U32 R14, RZ, RZ, R29 ;  /* 0x000000ffff0e7224 */ /* 0x000fc400078e001d */
[----:B------:R-:W-:Y:S01]  /*2bd90*/  IMAD.MOV.U32 R15, RZ, RZ, R24 ;  /* 0x000000ffff0f7224 */ /* 0x000fe200078e0018 */
[----:B------:R-:W4:Y:S04]  /*2bda0*/  LDL.LU R29, [R1+0x164c] ;  /* 0x00164c00011d7983 */ /* 0x000f280000300800 */
[----:B------:R-:W2:Y:S04]  /*2bdb0*/  LDL.LU R24, [R1+0x1648] ;  /* 0x0016480001187983 */ /* 0x000ea80000300800 */
[----:B------:R-:W-:Y:S04]  /*2bdc0*/  STL.64 [R1+0x1608], R14 ;  /* 0x0016080e01007387 */ /* 0x000fe80000100a00 */
[----:B---3--:R0:W-:Y:S04]  /*2bdd0*/  STL.64 [R1+0x1600], R12 ;  /* 0x0016000c01007387 */ /* 0x0081e80000100a00 */
[----:B0-----:R-:W3:Y:S01]  /*2bde0*/  LDL.LU.64 R12, [R1+0x30] ;  /* 0x00003000010c7983 */ /* 0x001ee20000300a00 */
[----:B----4-:R-:W-:-:S02]  /*2bdf0*/  IMAD.MOV.U32 R14, RZ, RZ, R29 ;  /* 0x000000ffff0e7224 */ /* 0x010fc400078e001d */
[----:B--2---:R-:W-:Y:S01]  /*2be00*/  IMAD.MOV.U32 R15, RZ, RZ, R24 ;  /* 0x000000ffff0f7224 */ /* 0x004fe200078e0018 */
[----:B---3--:R0:W-:Y:S04]  /*2be10*/  STL.64 [R1+0x1620], R12 ;  /* 0x0016200c01007387 */ /* 0x0081e80000100a00 */
[----:B0-----:R-:W2:Y:S04]  /*2be20*/  LDL.LU R12, [R1+0x360] ;  /* 0x00036000010c7983 */ /* 0x001ea80000300800 */
[----:B------:R-:W2:Y:S04]  /*2be30*/  LDL.LU R13, [R1+0x364] ;  /* 0x00036400010d7983 */ /* 0x000ea80000300800 */
[----:B------:R-:W3:Y:S04]  /*2be40*/  LDL.LU R29, [R1+0x1644] ;  /* 0x00164400011d7983 */ /* 0x000ee80000300800 */
[----:B------:R-:W4:Y:S04]  /*2be50*/  LDL.LU R24, [R1+0x1640] ;  /* 0x0016400001187983 */ /* 0x000f280000300800 */
[----:B------:R-:W-:Y:S04]  /*2be60*/  STL.64 [R1+0x1638], R14 ;  /* 0x0016380e01007387 */ /* 0x000fe80000100a00 */
[----:B--2---:R0:W-:Y:S04]  /*2be70*/  STL.64 [R1+0x1630], R12 ;  /* 0x0016300c01007387 */ /* 0x0041e80000100a00 */
[----:B0-----:R-:W2:Y:S04]  /*2be80*/  LDL.LU.64 R12, [R1+0x50] ;  /* 0x00005000010c7983 */ /* 0x001ea80000300a00 */
[----:B------:R-:W-:Y:S04]  /*2be90*/  STL [R1+0x15c8], R0 ;  /* 0x0015c80001007387 */ /* 0x000fe80000100800 */
[----:B------:R4:W-:Y:S04]  /*2bea0*/  STL [R1+0x15c4], R11 ;  /* 0x0015c40b01007387 */ /* 0x0009e80000100800 */
[----:B------:R-:W2:Y:S04]  /*2beb0*/  LDL.LU R8, [R1+0x320] ;  /* 0x0003200001087983 */ /* 0x000ea80000300800 */
[----:B------:R-:W2:Y:S01]  /*2bec0*/  LDL.LU R9, [R1+0x324] ;  /* 0x0003240001097983 */ /* 0x000ea20000300800 */
[----:B---3--:R-:W-:-:S02]  /*2bed0*/  IMAD.MOV.U32 R10, RZ, RZ, R29 ;  /* 0x000000ffff0a7224 */ /* 0x008fc400078e001d */
[----:B----4-:R-:W-:-:S07]  /*2bee0*/  IMAD.MOV.U32 R11, RZ, RZ, R24 ;  /* 0x000000ffff0b7224 */ /* 0x010fce00078e0018 */
[----:B--2---:R-:W-:-:S15]  /*2bef0*/  HMMA.16816.F32.BF16 R8, R4, R20, R8 ;  /* 0x000000140408723c */ /* 0x004fde0000041808 */
[----:B------:R-:W-:-:S08]  /*2bf00*/  NOP ;  /* 0x0000000000007918 */ /* 0x000fd00000000000 */
[----:B------:R0:W-:Y:S04]  /*2bf10*/  STL.64 [R1+0x140], R8 ;  /* 0x0001400801007387 */ /* 0x0001e80000100a00 */
[----:B------:R1:W-:Y:S01]  /*2bf20*/  STL.64 [R1+0x148], R10 ;  /* 0x0001480a01007387 */ /* 0x0003e20000100a00 */
[----:B0-----:R-:W-:Y:S02]  /*2bf30*/  IMAD.MOV.U32 R9, RZ, RZ, R20 ;  /* 0x000000ffff097224 */ /* 0x001fe400078e0014 */
[----:B-1----:R-:W-:Y:S02]  /*2bf40*/  IMAD.MOV.U32 R10, RZ, RZ, R21 ;  /* 0x000000ffff0a7224 */ /* 0x002fe400078e0015 */
[----:B------:R-:W0:Y:S01]  /*2bf50*/  LDSM.16.MT88.4 R20, [R25+UR4+0x7000] ;  /* 0x007000041914783b */ /* 0x000e220008004200 */
[----:B------:R-:W-:Y:S03]  /*2bf60*/  HMMA.16816.F32.BF16 R16, R4, R12, R16 ;  /* 0x0000000c0410723c */ /* 0x000fe60000041810 */
[----:B------:R-:W-:Y:S03]  /*2bf70*/  STL [R1+0x15cc], R9 ;  /* 0x0015cc0901007387 */ /* 0x000fe60000100800 */
[----:B------:R-:W-:-:S02]  /*2bf80*/  IMAD.MOV.U32 R11, RZ, RZ, R12 ;  /* 0x000000ffff0b7224 */ /* 0x000fc400078e000c */
[----:B------:R-:W-:Y:S01]  /*2bf90*/  IMAD.MOV.U32 R8, RZ, RZ, R13 ;  /* 0x000000ffff087224 */ /* 0x000fe200078e000d */
[----:B------:R-:W1:Y:S04]  /*2bfa0*/  LDSM.16.MT88.4 R24, [R25+UR4+0x7080] ;  /* 0x007080041918783b */ /* 0x000e680008004200 */
[----:B0-----:R-:W-:Y:S04]  /*2bfb0*/  STL.64 [R1+0x1418], R22 ;  /* 0x0014181601007387 */ /* 0x001fe80000100a00 */
[----:B------:R0:W-:Y:S04]  /*2bfc0*/  STL.64 [R1+0x1410], R20 ;  /* 0x0014101401007387 */ /* 0x0001e80000100a00 */
[----:B0-----:R-:W2:Y:S04]  /*2bfd0*/  LDL.64 R20, [R1+0x10] ;  /* 0x0000100001147983 */ /* 0x001ea80000100a00 */
[----:B------:R-:W3:Y:S04]  /*2bfe0*/  LDL.LU.64 R14, [R1+0x1638] ;  /* 0x00163800010e7983 */ /* 0x000ee80000300a00 */
[----:B------:R-:W3:Y:S04]  /*2bff0*/  LDL.LU.64 R12, [R1+0x1630] ;  /* 0x00163000010c7983 */ /* 0x000ee80000300a00 */
[----:B------:R0:W-:Y:S04]  /*2c000*/  STL.64 [R1+0x130], R16 ;  /* 0x0001301001007387 */ /* 0x0001e80000100a00 */
[----:B------:R-:W-:Y:S04]  /*2c010*/  STL [R1+0x138], R18 ;  /* 0x0001381201007387 */ /* 0x000fe80000100800 */
[----:B0-----:R-:W3:Y:S01]  /*2c020*/  LDL.LU.64 R16, [R1+0x1628] ;  /* 0x0016280001107983 */ /* 0x001ee20000300a00 */
[----:B------:R-:W-:-:S05]  /*2c030*/  IMAD.MOV.U32 R29, RZ, RZ, R19 ;  /* 0x000000ffff1d7224 */ /* 0x000fca00078e0013 */
[----:B------:R-:W-:Y:S01]  /*2c040*/  STL [R1+0x14b8], R29 ;  /* 0x0014b81d01007387 */ /* 0x000fe20000100800 */
[----:B---3--:R-:W-:Y:S06]  /*2c050*/  HMMA.16816.F32.BF16 R12, R4, R16, R12 ;  /* 0x00000010040c723c */ /* 0x008fec000004180c */
[----:B------:R-:W-:Y:S02]  /*2c060*/  IMAD.MOV.U32 R9, RZ, RZ, R16 ;  /* 0x000000ffff097224 */ /* 0x000fe400078e0010 */
[----:B------:R-:W-:-:S15]  /*2c070*/  IMAD.MOV.U32 R0, RZ, RZ, R17 ;  /* 0x000000ffff007224 */ /* 0x000fde00078e0011 */
[----:B------:R0:W-:Y:S04]  /*2c080*/  STL.64 [R1+0x120], R12 ;  /* 0x0001200c01007387 */ /* 0x0001e80000100a00 */
[----:B------:R3:W-:Y:S04]  /*2c090*/  STL.64 [R1+0x128], R14 ;  /* 0x0001280e01007387 */ /* 0x0007e80000100a00 */
[----:B0-----:R-:W4:Y:S04]  /*2c0a0*/  LDL.LU.64 R12, [R1+0x1620] ;  /* 0x00162000010c7983 */ /* 0x001f280000300a00 */
[----:B------:R-:W4:Y:S04]  /*2c0b0*/  LDL.LU.64 R18, [R1+0x1618] ;  /* 0x0016180001127983 */ /* 0x000f280000300a00 */
[----:B------:R-:W4:Y:S04]  /*2c0c0*/  LDL.LU.64 R16, [R1+0x1610] ;  /* 0x0016100001107983 */ /* 0x000f280000300a00 */
[----:B---3--:R-:W3:Y:S01]  /*2c0d0*/  LDL.LU.64 R14, [R1+0x1608] ;  /* 0x00160800010e7983 */ /* 0x008ee20000300a00 */
[----:B----4-:R-:W-:Y:S06]  /*2c0e0*/  HMMA.16816.F32.BF16 R16, R4, R12, R16 ;  /* 0x0000000c0410723c */ /* 0x010fec0000041810 */
[----:B------:R-:W-:-:S02]  /*2c0f0*/  IMAD.MOV.U32 R2, RZ, RZ, R12 ;  /* 0x000000ffff027224 */ /* 0x000fc400078e000c */
[----:B------:R-:W-:Y:S02]  /*2c100*/  IMAD.MOV.U32 R3, RZ, RZ, R13 ;  /* 0x000000ffff037224 */ /* 0x000fe400078e000d */
[----:B------:R-:W3:-:S13]  /*2c110*/  LDL.LU.64 R12, [R1+0x1600] ;  /* 0x00160000010c7983 */ /* 0x000eda0000300a00 */
[----:B------:R0:W-:Y:S04]  /*2c120*/  STL.64 [R1+0x110], R16 ;  /* 0x0001101001007387 */ /* 0x0001e80000100a00 */
[----:B------:R-:W-:Y:S04]  /*2c130*/  STL [R1+0x118], R18 ;  /* 0x0001181201007387 */ /* 0x000fe80000100800 */
[----:B0-----:R-:W3:Y:S01]  /*2c140*/  LDL.LU.64 R16, [R1+0x15f8] ;  /* 0x0015f80001107983 */ /* 0x001ee20000300a00 */
[----:B------:R-:W-:-:S05]  /*2c150*/  IMAD.MOV.U32 R29, RZ, RZ, R19 ;  /* 0x000000ffff1d7224 */ /* 0x000fca00078e0013 */
[----:B------:R-:W-:Y:S04]  /*2c160*/  STL [R1+0x1550], R29 ;  /* 0x0015501d01007387 */ /* 0x000fe80000100800 */
[----:B-1----:R0:W-:Y:S04]  /*2c170*/  STL.64 [R1+0x1378], R26 ;  /* 0x0013781a01007387 */ /* 0x0021e80000100a00 */
[----:B------:R-:W-:Y:S01]  /*2c180*/  STL.64 [R1+0x1370], R24 ;  /* 0x0013701801007387 */ /* 0x000fe20000100a00 */
[----:B---3--:R-:W-:Y:S06]  /*2c190*/  HMMA.16816.F32.BF16 R12, R4, R16, R12 ;  /* 0x00000010040c723c */ /* 0x008fec000004180c */
[----:B0-----:R-:W-:-:S02]  /*2c1a0*/  IMAD.MOV.U32 R27, RZ, RZ, R16 ;  /* 0x000000ffff1b7224 */ /* 0x001fc400078e0010 */
[----:B------:R-:W-:Y:S02]  /*2c1b0*/  IMAD.MOV.U32 R26, RZ, RZ, R17 ;  /* 0x000000ffff1a7224 */ /* 0x000fe400078e0011 */
[----:B------:R-:W3:-:S13]  /*2c1c0*/  LDL.LU.64 R16, [R1+0x15f0] ;  /* 0x0015f00001107983 */ /* 0x000eda0000300a00 */
[----:B------:R0:W-:Y:S01]  /*2c1d0*/  STL [R1+0x100], R12 ;  /* 0x0001000c01007387 */ /* 0x0001e20000100800 */
[----:B------:R-:W-:Y:S02]  /*2c1e0*/  IMAD.MOV.U32 R19, RZ, RZ, R14 ;  /* 0x000000ffff137224 */ /* 0x000fe400078e000e */
[----:B------:R-:W-:Y:S02]  /*2c1f0*/  IMAD.MOV.U32 R28, RZ, RZ, R15 ;  /* 0x000000ffff1c7224 */ /* 0x000fe400078e000f */
[----:B------:R-:W-:Y:S01]  /*2c200*/  IMAD.MOV.U32 R18, RZ, RZ, R13 ;  /* 0x000000ffff127224 */ /* 0x000fe200078e000d */
[----:B------:R-:W2:Y:S04]  /*2c210*/  LDL.LU.64 R14, [R1+0x15e8] ;  /* 0x0015e800010e7983 */ /* 0x000ea80000300a00 */
[----:B0-----:R-:W2:Y:S02]  /*2c220*/  LDL.LU.64 R12, [R1+0x15e0] ;  /* 0x0015e000010c7983 */ /* 0x001ea40000300a00 */
[----:B--2---:R-:W-:-:S15]  /*2c230*/  HMMA.16816.F32.BF16 R12, R4, R20, R12 ;  /* 0x00000014040c723c */ /* 0x004fde000004180c */
[----:B------:R-:W-:-:S08]  /*2c240*/  NOP ;  /* 0x0000000000007918 */ /* 0x000fd00000000000 */
[----:B------:R-:W-:Y:S04]  /*2c250*/  STL.64 [R1+0xf0], R12 ;  /* 0x0000f00c01007387 */ /* 0x000fe80000100a00 */
[----:B------:R0:W-:Y:S04]  /*2c260*/  STL.64 [R1+0xf8], R14 ;  /* 0x0000f80e01007387 */ /* 0x0001e80000100a00 */
[----:B0-----:R-:W2:Y:S04]  /*2c270*/  LDL.LU.64 R14, [R1+0x15d8] ;  /* 0x0015d800010e7983 */ /* 0x001ea80000300a00 */
[----:B------:R-:W2:Y:S01]  /*2c280*/  LDL.LU.64 R12, [R1+0x15d0] ;  /* 0x0015d000010c7983 */ /* 0x000ea20000300a00 */
[----:B------:R-:W-:-:S03]  /*2c290*/  MOV R29, R21 ;  /* 0x00000015001d7202 */ /* 0x000fc60000000f00 */
[----:B------:R-:W-:Y:S04]  /*2c2a0*/  STL.64 [R1+0x1538], R18 ;  /* 0x0015381201007387 */ /* 0x000fe80000100a00 */
[----:B---3--:R-:W-:Y:S01]  /*2c2b0*/  STL.64 [R1+0x1530], R16 ;  /* 0x0015301001007387 */ /* 0x008fe20000100a00 */
[----:B------:R-:W-:Y:S02]  /*2c2c0*/  IMAD.MOV.U32 R24, RZ, RZ, R9 ;  /* 0x000000ffff187224 */ /* 0x000fe400078e0009 */
[----:B------:R-:W-:Y:S01]  /*2c2d0*/  IMAD.MOV.U32 R25, RZ, RZ, R0 ;  /* 0x000000ffff197224 */ /* 0x000fe200078e0000 */
[----:B--2---:R-:W-:Y:S01]  /*2c2e0*/  HMMA.16816.F32.BF16 R20, R4, R16, R12 ;  /* 0x000000100414723c */ /* 0x004fe2000004180c */
[----:B------:R-:W2:Y:S04]  /*2c2f0*/  LDL.LU R12, [R1+0x270] ;  /* 0x00027000010c7983 */ /* 0x000ea80000300800 */
[----:B------:R-:W2:Y:S04]  /*2c300*/  LDL.LU R13, [R1+0x274] ;  /* 0x00027400010d7983 */ /* 0x000ea80000300800 */
[----:B------:R-:W3:Y:S04]  /*2c310*/  LDL.LU R14, [R1+0x278] ;  /* 0x00027800010e7983 */ /* 0x000ee80000300800 */
[----:B------:R-:W3:Y:S04]  /*2c320*/  LDL.LU R15, [R1+0x27c] ;  /* 0x00027c00010f7983 */ /* 0x000ee80000300800 */
[----:B------:R-:W4:Y:S04]  /*2c330*/  LDL.LU R9, [R1+0x15cc] ;  /* 0x0015cc0001097983 */ /* 0x000f280000300800 */
[----:B------:R-:W2:Y:S04]  /*2c340*/  LDL.LU R0, [R1+0x15c8] ;  /* 0x0015c80001007983 */ /* 0x000ea80000300800 */
[----:B------:R0:W-:Y:S02]  /*2c350*/  STL.64 [R1+0x1560], R24 ;  /* 0x0015601801007387 */ /* 0x0001e40000100a00 */
[----:B0-----:R-:W-:-:S02]  /*2c360*/  IMAD.MOV.U32 R24, RZ, RZ, R11 ;  /* 0x000000ffff187224 */ /* 0x001fc400078e000b */
[----:B------:R-:W2:Y:S01]  /*2c370*/  LDL.LU R11, [R1+0x15c4] ;  /* 0x0015c400010b7983 */ /* 0x000ea20000300800 */
[----:B------:R-:W-:-:S03]  /*2c380*/  IMAD.MOV.U32 R25, RZ, RZ, R8 ;  /* 0x000000ffff197224 */ /* 0x000fc600078e0008 */
[----:B------:R-:W2:Y:S04]  /*2c390*/  LDL.LU R8, [R1+0x15c0] ;  /* 0x0015c00001087983 */ /* 0x000ea80000300800 */
[----:B------:R0:W-:Y:S01]  /*2c3a0*/  STL.64 [R1+0x1578], R24 ;  /* 0x0015781801007387 */ /* 0x0001e20000100a00 */
[----:B------:R-:W-:Y:S02]  /*2c3b0*/  IMAD.MOV.U32 R4, RZ, RZ, R27 ;  /* 0x000000ffff047224 */ /* 0x000fe400078e001b */
[----:B------:R-:W-:Y:S02]  /*2c3c0*/  IMAD.MOV.U32 R5, RZ, RZ, R26 ;  /* 0x000000ffff057224 */ /* 0x000fe400078e001a */
[----:B0-----:R-:W-:Y:S01]  /*2c3d0*/  IMAD.MOV.U32 R25, RZ, RZ, R10 ;  /* 0x000000ffff197224 */ /* 0x001fe200078e000a */
[----:B---3--:R-:W-:Y:S01]  /*2c3e0*/  STL.64 [R1+0x1548], R14 ;  /* 0x0015480e01007387 */ /* 0x008fe20000100a00 */
[----:B----4-:R-:W-:-:S03]  /*2c3f0*/  IMAD.MOV.U32 R24, RZ, RZ, R9 ;  /* 0x000000ffff187224 */ /* 0x010fc600078e0009 */
[----:B--2---:R-:W-:Y:S04]  /*2c400*/  STL.64 [R1+0x1540], R12 ;  /* 0x0015400c01007387 */ /* 0x004fe80000100a00 */
[----:B------:R-:W2:Y:S04]  /*2c410*/  LDL.LU R9, [R1+0x15bc] ;  /* 0x0015bc0001097983 */ /* 0x000ea80000300800 */
[----:B------:R-:W2:Y:S04]  /*2c420*/  LDL.LU R10, [R1+0x15b8] ;  /* 0x0015b800010a7983 */ /* 0x000ea80000300800 */
[----:B------:R0:W-:Y:S02]  /*2c430*/  STL.64 [R1+0x1590], R24 ;  /* 0x0015901801007387 */ /* 0x0001e40000100a00 */
[----:B0-----:R-:W-:-:S02]  /*2c440*/  IMAD.MOV.U32 R24, RZ, RZ, R11 ;  /* 0x000000ffff187224 */ /* 0x001fc400078e000b */
[----:B------:R-:W-:Y:S01]  /*2c450*/  IMAD.MOV.U32 R25, RZ, RZ, R0 ;  /* 0x000000ffff197224 */ /* 0x000fe200078e0000 */
[----:B------:R-:W2:Y:S04]  /*2c460*/  LDL.LU R11, [R1+0x15b4] ;  /* 0x0015b400010b7983 */ /* 0x000ea80000300800 */
[----:B------:R-:W3:Y:S04]  /*2c470*/  LDL.LU R0, [R1+0x15b0] ;  /* 0x0015b00001007983 */ /* 0x000ee80000300800 */
        /* <DEDUP_REMOVED lines=21> */
[----:B------:R-:W2:Y:S04]  /*2c5d0*/  LDL.LU R6, [R1+0x2d8] ;  /* 0x0002d80001067983 */ /* 0x000ea80000300800 */
[----:B------:R-:W2:Y:S01]  /*2c5e0*/  LDL.LU R7, [R1+0x2dc] ;  /* 0x0002dc0001077983 */ /* 0x000ea20000300800 */
[----:B------:R-:W-:-:S02]  /*2c5f0*/  IMAD.MOV.U32 R16, RZ, RZ, R2 ;  /* 0x000000ffff107224 */ /* 0x000fc400078e0002 */
[----:B------:R-:W-:Y:S01]  /*2c600*/  IMAD.MOV.U32 R17, RZ, RZ, R3 ;  /* 0x000000ffff117224 */ /* 0x000fe200078e0003 */
[----:B------:R-:W4:Y:S04]  /*2c610*/  LDL.LU R2, [R1+0x15ac] ;  /* 0x0015ac0001027983 */ /* 0x000f280000300800 */
[----:B------:R-:W4:Y:S04]  /*2c620*/  LDL.LU R3, [R1+0x15a8] ;  /* 0x0015a80001037983 */ /* 0x000f280000300800 */
[----:B------:R-:W4:Y:S04]  /*2c630*/  LDL.LU R12, [R1+0x290] ;  /* 0x00029000010c7983 */ /* 0x000f280000300800 */
[----:B------:R-:W4:Y:S04]  /*2c640*/  LDL.LU R13, [R1+0x294] ;  /* 0x00029400010d7983 */ /* 0x000f280000300800 */
[----:B------:R-:W4:Y:S04]  /*2c650*/  LDL.LU R14, [R1+0x298] ;  /* 0x00029800010e7983 */ /* 0x000f280000300800 */
[----:B------:R-:W4:Y:S04]  /*2c660*/  LDL.LU R15, [R1+0x29c] ;  /* 0x00029c00010f7983 */ /* 0x000f280000300800 */
[----:B------:R-:W-:Y:S04]  /*2c670*/  STL.64 [R1+0x1428], R22 ;  /* 0x0014281601007387 */ /* 0x000fe80000100a00 */
[----:B------:R0:W-:Y:S04]  /*2c680*/  STL.64 [R1+0x1420], R20 ;  /* 0x0014201401007387 */ /* 0x0001e80000100a00 */
[----:B0-----:R-:W4:Y:S01]  /*2c690*/  LDL.LU R20, [R1+0x280] ;  /* 0x0002800001147983 */ /* 0x001f220000300800 */
[----:B---3--:R-:W-:Y:S01]  /*2c6a0*/  IMAD.MOV.U32 R23, RZ, RZ, R0 ;  /* 0x000000ffff177224 */ /* 0x008fe200078e0000 */
[----:B--2---:R-:W-:Y:S02]  /*2c6b0*/  HMMA.16816.F32.BF16 R24, R8, R24, R4 ;  /* 0x000000180818723c */ /* 0x004fe40000041804 */
[----:B------:R-:W2:Y:S04]  /*2c6c0*/  LDL.LU.64 R6, [R1+0x15a0] ;  /* 0x0015a00001067983 */ /* 0x000ea80000300a00 */
[----:B------:R-:W2:-:S15]  /*2c6d0*/  LDL.LU.64 R4, [R1+0x1598] ;  /* 0x0015980001047983 */ /* 0x000e9e0000300a00 */
[----:B------:R-:W-:-:S02]  /*2c6e0*/  NOP ;  /* 0x0000000000007918 */ /* 0x000fc40000000000 */
[----:B------:R0:W-:Y:S01]  /*2c6f0*/  STL [R1+0xd0], R24 ;  /* 0x0000d01801007387 */ /* 0x0001e20000100800 */
[----:B------:R-:W-:-:S03]  /*2c700*/  IMAD.MOV.U32 R0, RZ, RZ, R25 ;  /* 0x000000ffff007224 */ /* 0x000fc600078e0019 */
[----:B0-----:R-:W2:Y:S01]  /*2c710*/  LDL.LU.64 R24, [R1+0x1590] ;  /* 0x0015900001187983 */ /* 0x001ea20000300a00 */
[----:B----4-:R-:W-:Y:S02]  /*2c720*/  IMAD.MOV.U32 R21, RZ, RZ, R3 ;  /* 0x000000ffff157224 */ /* 0x010fe400078e0003 */
[----:B------:R-:W-:Y:S02]  /*2c730*/  IMAD.MOV.U32 R22, RZ, RZ, R2 ;  /* 0x000000ffff167224 */ /* 0x000fe400078e0002 */
[----:B------:R-:W-:Y:S02]  /*2c740*/  IMAD.MOV.U32 R3, RZ, RZ, R26 ;  /* 0x000000ffff037224 */ /* 0x000fe400078e001a */
[----:B------:R-:W-:-:S05]  /*2c750*/  IMAD.MOV.U32 R2, RZ, RZ, R27 ;  /* 0x000000ffff027224 */ /* 0x000fca00078e001b */
[----:B------:R-:W-:Y:S04]  /*2c760*/  STL [R1+0x13b4], R2 ;  /* 0x0013b40201007387 */ /* 0x000fe80000100800 */
[----:B------:R-:W-:Y:S04]  /*2c770*/  STL [R1+0x13b0], R3 ;  /* 0x0013b00301007387 */ /* 0x000fe80000100800 */
[----:B------:R-:W-:Y:S01]  /*2c780*/  STL [R1+0x13ac], R0 ;  /* 0x0013ac0001007387 */ /* 0x000fe20000100800 */
        /* <DEDUP_REMOVED lines=11> */
[----:B------:R0:W-:Y:S01]  /*2c840*/  STL [R1+0xb0], R24 ;  /* 0x0000b01801007387 */ /* 0x0001e20000100800 */
[----:B------:R-:W-:-:S03]  /*2c850*/  IMAD.MOV.U32 R2, RZ, RZ, R25 ;  /* 0x000000ffff027224 */ /* 0x000fc600078e0019 */
[----:B0-----:R-:W2:Y:S01]  /*2c860*/  LDL.LU.64 R24, [R1+0x1560] ;  /* 0x0015600001187983 */ /* 0x001ea20000300a00 */
[----:B------:R-:W-:Y:S02]  /*2c870*/  IMAD.MOV.U32 R0, RZ, RZ, R27 ;  /* 0x000000ffff007224 */ /* 0x000fe400078e001b */
[----:B------:R-:W-:-:S03]  /*2c880*/  IMAD.MOV.U32 R3, RZ, RZ, R26 ;  /* 0x000000ffff037224 */ /* 0x000fc600078e001a */
[----:B------:R-:W-:Y:S04]  /*2c890*/  STL [R1+0x13c0], R0 ;  /* 0x0013c00001007387 */ /* 0x000fe80000100800 */
[----:B------:R0:W-:Y:S04]  /*2c8a0*/  STL [R1+0x13bc], R3 ;  /* 0x0013bc0301007387 */ /* 0x0001e80000100800 */
[----:B------:R1:W-:Y:S01]  /*2c8b0*/  STL [R1+0x13b8], R2 ;  /* 0x0013b80201007387 */ /* 0x0003e20000100800 */
[----:B------:R-:W-:-:S15]  /*2c8c0*/  HMMA.16816.F32.BF16 R16, R8, R16, R12 ;  /* 0x000000100810723c */ /* 0x000fde000004180c */
[----:B------:R-:W-:-:S09]  /*2c8d0*/  NOP ;  /* 0x0000000000007918 */ /* 0x000fd20000000000 */
[----:B0-----:R-:W-:Y:S02]  /*2c8e0*/  IMAD.MOV.U32 R3, RZ, RZ, R18 ;  /* 0x000000ffff037224 */ /* 0x001fe400078e0012 */
[----:B-1----:R-:W-:Y:S01]  /*2c8f0*/  IMAD.MOV.U32 R2, RZ, RZ, R19 ;  /* 0x000000ffff027224 */ /* 0x002fe200078e0013 */
[----:B--2---:R-:W-:-:S15]  /*2c900*/  HMMA.16816.F32.BF16 R4, R8, R24, R4 ;  /* 0x000000180804723c */ /* 0x004fde0000041804 */
[----:B------:R-:W-:-:S09]  /*2c910*/  NOP ;  /* 0x0000000000007918 */ /* 0x000fd20000000000 */
[----:B------:R-:W-:Y:S02]  /*2c920*/  IMAD.MOV.U32 R27, RZ, RZ, R4 ;  /* 0x000000ffff1b7224 */ /* 0x000fe400078e0004 */
[----:B------:R-:W-:Y:S02]  /*2c930*/  IMAD.MOV.U32 R26, RZ, RZ, R5 ;  /* 0x000000ffff1a7224 */ /* 0x000fe400078e0005 */
[----:B------:R-:W2:Y:S01]  /*2c940*/  LDL.LU.64 R4, [R1+0x1558] ;  /* 0x0015580001047983 */ /* 0x000ea20000300a00 */
[----:B------:R-:W-:Y:S02]  /*2c950*/  IMAD.MOV.U32 R25, RZ, RZ, R6 ;  /* 0x000000ffff197224 */ /* 0x000fe400078e0006 */
[----:B------:R-:W-:Y:S01]  /*2c960*/  IMAD.MOV.U32 R24, RZ, RZ, R7 ;  /* 0x000000ffff187224 */ /* 0x000fe200078e0007 */
[----:B------:R-:W-:Y:S04]  /*2c970*/  STL.64 [R1+0x13d0], R26 ;  /* 0x0013d01a01007387 */ /* 0x000fe80000100a00 */
[----:B------:R0:W-:Y:S04]  /*2c980*/  STL.64 [R1+0x13c8], R24 ;  /* 0x0013c81801007387 */ /* 0x0001e80000100a00 */
[----:B0-----:R-:W3:Y:S01]  /*2c990*/  LDL.LU R24, [R1+0x10] ;  /* 0x0000100001187983 */ /* 0x001ee20000300800 */
[----:B------:R-:W-:-:S03]  /*2c9a0*/  IMAD.MOV.U32 R25, RZ, RZ, R29 ;  /* 0x000000ffff197224 */ /* 0x000fc600078e001d */
[----:B------:R-:W4:Y:S04]  /*2c9b0*/  LDL.LU R29, [R1+0x1550] ;  /* 0x00155000011d7983 */ /* 0x000f280000300800 */
[----:B------:R-:W4:Y:S04]  /*2c9c0*/  LDL R26, [R1+0x18] ;  /* 0x00001800011a7983 */ /* 0x000f280000100800 */
[----:B------:R-:W4:Y:S04]  /*2c9d0*/  LDL R27, [R1+0x1c] ;  /* 0x00001c00011b7983 */ /* 0x000f280000100800 */
[----:B------:R-:W3:Y:S04]  /*2c9e0*/  LDL.LU.64 R14, [R1+0x1548] ;  /* 0x00154800010e7983 */ /* 0x000ee80000300a00 */
[----:B------:R-:W3:Y:S04]  /*2c9f0*/  LDL.LU.64 R12, [R1+0x1540] ;  /* 0x00154000010c7983 */ /* 0x000ee80000300a00 */
[----:B------:R0:W-:Y:S04]  /*2ca00*/  STL [R1+0x90], R16 ;  /* 0x0000901001007387 */ /* 0x0001e80000100800 */
[----:B------:R-:W4:Y:S01]  /*2ca10*/  LDL.LU.64 R18, [R1+0x1538] ;  /* 0x0015380001127983 */ /* 0x000f220000300a00 */
[----:B------:R-:W-:-:S03]  /*2ca20*/  IMAD.MOV.U32 R0, RZ, RZ, R17 ;  /* 0x000000ffff007224 */ /* 0x000fc600078e0011 */
[----:B0-----:R-:W4:Y:S01]  /*2ca30*/  LDL.LU.64 R16, [R1+0x1530] ;  /* 0x0015300001107983 */ /* 0x001f220000300a00 */
[C---:B--2---:R-:W-:Y:S06]  /*2ca40*/  HMMA.16816.F32.BF16 R20, R8.reuse, R4, R20 ;  /* 0x000000040814723c */ /* 0x044fec0000041814 */
[----:B---3--:R-:W-:Y:S01]  /*2ca50*/  HMMA.16816.F32.BF16 R4, R8, R24, R12 ;  /* 0x000000180804723c */ /* 0x008fe2000004180c */
[----:B------:R-:W2:-:S15]  /*2ca60*/  LDL.LU R12, [R1+0x260] ;  /* 0x00026000010c7983 */ /* 0x000e9e0000300800 */
[----:B------:R-:W-:-:S01]  /*2ca70*/  NOP ;  /* 0x0000000000007918 */ /* 0x000fc20000000000 */
[----:B------:R0:W-:Y:S04]  /*2ca80*/  STL.64 [R1+0x80], R20 ;  /* 0x0000801401007387 */ /* 0x0001e80000100a00 */
[----:B------:R1:W-:Y:S04]  /*2ca90*/  STL.64 [R1+0x88], R22 ;  /* 0x0000881601007387 */ /* 0x0003e80000100a00 */
[----:B------:R-:W2:Y:S04]  /*2caa0*/  LDL.LU R13, [R1+0x264] ;  /* 0x00026400010d7983 */ /* 0x000ea80000300800 */
[----:B------:R-:W2:Y:S04]  /*2cab0*/  LDL.LU R14, [R1+0x268] ;  /* 0x00026800010e7983 */ /* 0x000ea80000300800 */
[----:B------:R-:W2:Y:S04]  /*2cac0*/  LDL.LU R15, [R1+0x26c] ;  /* 0x00026c00010f7983 */ /* 0x000ea80000300800 */
[----:B----4-:R3:W-:Y:S04]  /*2cad0*/  STL.64 [R1+0x14c0], R26 ;  /* 0x0014c01a01007387 */ /* 0x0107e80000100a00 */
[----:B0-----:R-:W4:Y:S01]  /*2cae0*/  LDL.LU R20, [R1+0x100] ;  /* 0x0001000001147983 */ /* 0x001f220000300800 */
[----:B------:R-:W-:-:S03]  /*2caf0*/  IMAD.MOV.U32 R21, RZ, RZ, R18 ;  /* 0x000000ffff157224 */ /* 0x000fc600078e0012 */
[----:B------:R-:W2:Y:S01]  /*2cb00*/  LDL.LU R18, [R1+0x1528] ;  /* 0x0015280001127983 */ /* 0x000ea20000300800 */
[----:B-1----:R-:W-:Y:S02]  /*2cb10*/  IMAD.MOV.U32 R22, RZ, RZ, R19 ;  /* 0x000000ffff167224 */ /* 0x002fe400078e0013 */
[----:B------:R-:W-:Y:S01]  /*2cb20*/  IMAD.MOV.U32 R23, RZ, RZ, R28 ;  /* 0x000000ffff177224 */ /* 0x000fe200078e001c */
[----:B------:R-:W2:Y:S04]  /*2cb30*/  LDL.LU R19, [R1+0x1524] ;  /* 0x0015240001137983 */ /* 0x000ea80000300800 */
[----:B------:R-:W2:Y:S04]  /*2cb40*/  LDL.LU R28, [R1+0x1520] ;  /* 0x00152000011c7983 */ /* 0x000ea80000300800 */
[----:B---3--:R-:W3:Y:S04]  /*2cb50*/  LDL.64 R26, [R1+0x58] ;  /* 0x00005800011a7983 */ /* 0x008ee80000100a00 */
[----:B---3--:R0:W-:Y:S04]  /*2cb60*/  STL.64 [R1+0x14e8], R26 ;  /* 0x0014e81a01007387 */ /* 0x0081e80000100a00 */
[----:B------:R-:W3:Y:S04]  /*2cb70*/  LDL.LU R24, [R1+0x240] ;  /* 0x0002400001187983 */ /* 0x000ee80000300800 */
[----:B------:R-:W3:Y:S04]  /*2cb80*/  LDL.LU R25, [R1+0x244] ;  /* 0x0002440001197983 */ /* 0x000ee80000300800 */
[----:B0-----:R-:W4:Y:S04]  /*2cb90*/  LDL.LU R26, [R1+0x248] ;  /* 0x00024800011a7983 */ /* 0x001f280000300800 */
[----:B------:R-:W4:Y:S04]  /*2cba0*/  LDL.LU R27, [R1+0x24c] ;  /* 0x00024c00011b7983 */ /* 0x000f280000300800 */
[----:B----4-:R-:W-:Y:S04]  /*2cbb0*/  STL.64 [R1+0x14f8], R26 ;  /* 0x0014f81a01007387 */ /* 0x010fe80000100a00 */
[----:B---3--:R0:W-:Y:S04]  /*2cbc0*/  STL.64 [R1+0x14f0], R24 ;  /* 0x0014f01801007387 */ /* 0x0081e80000100a00 */
[----:B0-----:R-:W3:Y:S04]  /*2cbd0*/  LDL.LU R24, [R1+0x250] ;  /* 0x0002500001187983 */ /* 0x001ee80000300800 */
[----:B------:R-:W3:Y:S04]  /*2cbe0*/  LDL.LU R25, [R1+0x254] ;  /* 0x0002540001197983 */ /* 0x000ee80000300800 */
[----:B------:R-:W3:Y:S04]  /*2cbf0*/  LDL.LU R26, [R1+0x258] ;  /* 0x00025800011a7983 */ /* 0x000ee80000300800 */
[----:B------:R-:W3:Y:S04]  /*2cc00*/  LDL.LU R27, [R1+0x25c] ;  /* 0x00025c00011b7983 */ /* 0x000ee80000300800 */
[----:B------:R0:W-:Y:S04]  /*2cc10*/  STL.64 [R1+0x1438], R22 ;  /* 0x0014381601007387 */ /* 0x0001e80000100a00 */
[----:B------:R-:W-:Y:S04]  /*2cc20*/  STL.64 [R1+0x1430], R20 ;  /* 0x0014301401007387 */ /* 0x000fe80000100a00 */
[----:B0-----:R-:W4:Y:S04]  /*2cc30*/  LDL.LU.64 R22, [R1+0x38] ;  /* 0x0000380001167983 */ /* 0x001f280000300a00 */
[----:B----4-:R0:W-:Y:S04]  /*2cc40*/  STL.64 [R1+0x14c8], R22 ;  /* 0x0014c81601007387 */ /* 0x0101e80000100a00 */
        /* <DEDUP_REMOVED lines=9> */
[----:B0-----:R-:W2:Y:S04]  /*2cce0*/  LDL.64 R22, [R1+0x78] ;  /* 0x0000780001167983 */ /* 0x001ea80000100a00 */
[----:B------:R0:W-:Y:S04]  /*2ccf0*/  STL.64 [R1+0x12e0], R6 ;  /* 0x0012e00601007387 */ /* 0x0001e80000100a00 */
[----:B------:R-:W-:Y:S04]  /*2cd00*/  STL.64 [R1+0x12d8], R4 ;  /* 0x0012d80401007387 */ /* 0x000fe80000100a00 */
[----:B0-----:R-:W3:Y:S04]  /*2cd10*/  LDL.LU R6, [R1+0x28] ;  /* 0x0000280001067983 */ /* 0x001ee80000300800 */
[----:B------:R-:W3:Y:S04]  /*2cd20*/  LDL.LU R7, [R1+0x2c] ;  /* 0x00002c0001077983 */ /* 0x000ee80000300800 */
[----:B------:R-:W2:Y:S04]  /*2cd30*/  LDL.LU.64 R14, [R1+0x1518] ;  /* 0x00151800010e7983 */ /* 0x000ea80000300a00 */
[----:B------:R-:W2:Y:S04]  /*2cd40*/  LDL.LU.64 R12, [R1+0x1510] ;  /* 0x00151000010c7983 */ /* 0x000ea80000300a00 */
[----:B------:R0:W-:Y:S04]  /*2cd50*/  STL.64 [R1+0x14b0], R18 ;  /* 0x0014b01201007387 */ /* 0x0001e80000100a00 */
[----:B------:R-:W4:Y:S04]  /*2cd60*/  LDL.LU R16, [R1+0x210] ;  /* 0x0002100001107983 */ /* 0x000f280000300800 */
[----:B------:R-:W4:Y:S04]  /*2cd70*/  LDL.LU R17, [R1+0x214] ;  /* 0x0002140001117983 */ /* 0x000f280000300800 */
[----:B0-----:R-:W3:Y:S04]  /*2cd80*/  LDL.LU R18, [R1+0x218] ;  /* 0x0002180001127983 */ /* 0x001ee80000300800 */
[----:B------:R-:W3:Y:S01]  /*2cd90*/  LDL.LU R19, [R1+0x21c] ;  /* 0x00021c0001137983 */ /* 0x000ee20000300800 */
[----:B--2---:R-:W-:Y:S03]  /*2cda0*/  HMMA.16816.F32.BF16 R24, R12, R22, R24 ;  /* 0x000000160c18723c */ /* 0x004fe60000041818 */
[----:B---3--:R-:W-:Y:S04]  /*2cdb0*/  STL.64 [R1+0x14d8], R18 ;  /* 0x0014d81201007387 */ /* 0x008fe80000100a00 */
[----:B----4-:R0:W-:Y:S04]  /*2cdc0*/  STL.64 [R1+0x14d0], R16 ;  /* 0x0014d01001007387 */ /* 0x0101e80000100a00 */
[----:B0-----:R-:W2:Y:S04]  /*2cdd0*/  LDL.LU R16, [R1+0x220] ;  /* 0x0002200001107983 */ /* 0x001ea80000300800 */
[----:B------:R-:W2:Y:S04]  /*2cde0*/  LDL.LU R17, [R1+0x224] ;  /* 0x0002240001117983 */ /* 0x000ea80000300800 */
[----:B------:R-:W2:Y:S04]  /*2cdf0*/  LDL.LU R18, [R1+0x228] ;  /* 0x0002280001127983 */ /* 0x000ea80000300800 */
[----:B------:R0:W-:Y:S04]  /*2ce00*/  STL.64 [R1+0x12f0], R10 ;  /* 0x0012f00a01007387 */ /* 0x0001e80000100a00 */
[----:B------:R1:W-:Y:S01]  /*2ce10*/  STL.64 [R1+0x12e8], R8 ;  /* 0x0012e80801007387 */ /* 0x0003e20000100a00 */
[----:B------:R-:W-:-:S02]  /*2ce20*/  IMAD.MOV.U32 R19, RZ, RZ, R28 ;  /* 0x000000ffff137224 */ /* 0x000fc400078e001c */
[----:B------:R-:W-:Y:S01]  /*2ce30*/  IMAD.MOV.U32 R28, RZ, RZ, R24 ;  /* 0x000000ffff1c7224 */ /* 0x000fe200078e0018 */
[----:B0-----:R-:W3:Y:S01]  /*2ce40*/  LDL.LU.64 R10, [R1+0x68] ;  /* 0x00006800010a7983 */ /* 0x001ee20000300a00 */
[----:B-1----:R-:W-:Y:S02]  /*2ce50*/  IMAD.MOV.U32 R9, RZ, RZ, R22 ;  /* 0x000000ffff097224 */ /* 0x002fe400078e0016 */
[----:B------:R-:W-:Y:S02]  /*2ce60*/  IMAD.MOV.U32 R8, RZ, RZ, R23 ;  /* 0x000000ffff087224 */ /* 0x000fe400078e0017 */
[----:B------:R-:W4:Y:S04]  /*2ce70*/  LDL.LU.64 R22, [R1+0x1508] ;  /* 0x0015080001167983 */ /* 0x000f280000300a00 */
[----:B------:R-:W4:Y:S04]  /*2ce80*/  LDL.LU.64 R20, [R1+0x1500] ;  /* 0x0015000001147983 */ /* 0x000f280000300a00 */
[----:B------:R-:W-:Y:S04]  /*2ce90*/  STL.64 [R1+0x330], R24 ;  /* 0x0003301801007387 */ /* 0x000fe80000100a00 */
[----:B------:R0:W-:Y:S04]  /*2cea0*/  STL.64 [R1+0x338], R26 ;  /* 0x0003381a01007387 */ /* 0x0001e80000100a00 */
[----:B0-----:R-:W3:Y:S04]  /*2ceb0*/  LDL.LU.64 R26, [R1+0x14f8] ;  /* 0x0014f800011a7983 */ /* 0x001ee80000300a00 */
[----:B------:R-:W3:Y:S04]  /*2cec0*/  LDL.LU.64 R24, [R1+0x14f0] ;  /* 0x0014f00001187983 */ /* 0x000ee80000300a00 */
[----:B------:R-:W-:Y:S01]  /*2ced0*/  STL [R1+0x11ec], R28 ;  /* 0x0011ec1c01007387 */ /* 0x000fe20000100800 */
[----:B---3--:R-:W-:-:S15]  /*2cee0*/  HMMA.16816.F32.BF16 R24, R12, R10, R24 ;  /* 0x0000000a0c18723c */ /* 0x008fde0000041818 */
[----:B------:R-:W-:-:S08]  /*2cef0*/  NOP ;  /* 0x0000000000007918 */ /* 0x000fd00000000000 */
[----:B------:R-:W-:Y:S04]  /*2cf00*/  STL.64 [R1+0x300], R24 ;  /* 0x0003001801007387 */ /* 0x000fe80000100a00 */
[----:B------:R0:W-:Y:S04]  /*2cf10*/  STL.64 [R1+0x308], R26 ;  /* 0x0003081a01007387 */ /* 0x0001e80000100a00 */
[----:B0-----:R-:W4:Y:S04]  /*2cf20*/  LDL.LU.64 R26, [R1+0x14e8] ;  /* 0x0014e800011a7983 */ /* 0x001f280000300a00 */
[----:B------:R-:W-:Y:S01]  /*2cf30*/  STL.64 [R1+0x1480], R10 ;  /* 0x0014800a01007387 */ /* 0x000fe20000100a00 */
[----:B----4-:R-:W-:-:S15]  /*2cf40*/  HMMA.16816.F32.BF16 R20, R12, R26, R20 ;  /* 0x0000001a0c14723c */ /* 0x010fde0000041814 */
[----:B------:R-:W-:-:S08]  /*2cf50*/  NOP ;  /* 0x0000000000007918 */ /* 0x000fd00000000000 */
[----:B------:R-:W-:Y:S04]  /*2cf60*/  STL.64 [R1+0x2f0], R20 ;  /* 0x0002f01401007387 */ /* 0x000fe80000100a00 */
[----:B------:R0:W-:Y:S04]  /*2cf70*/  STL.64 [R1+0x2f8], R22 ;  /* 0x0002f81601007387 */ /* 0x0001e80000100a00 */
[----:B0-----:R-:W2:Y:S04]  /*2cf80*/  LDL.LU.64 R22, [R1+0x14e0] ;  /* 0x0014e00001167983 */ /* 0x001ea80000300a00 */
[----:B------:R-:W3:Y:S01]  /*2cf90*/  LDL.LU R24, [R1+0x200] ;  /* 0x0002000001187983 */ /* 0x000ee20000300800 */
[----:B------:R-:W-:-:S03]  /*2cfa0*/  IMAD.MOV.U32 R5, RZ, RZ, R26 ;  /* 0x000000ffff057224 */ /* 0x000fc600078e001a */
[----:B------:R-:W3:Y:S01]  /*2cfb0*/  LDL.LU R25, [R1+0x204] ;  /* 0x0002040001197983 */ /* 0x000ee20000300800 */
[----:B------:R-:W-:-:S03]  /*2cfc0*/  IMAD.MOV.U32 R4, RZ, RZ, R27 ;  /* 0x000000ffff047224 */ /* 0x000fc600078e001b */
[----:B------:R-:W3:Y:S04]  /*2cfd0*/  LDL.LU R26, [R1+0x208] ;  /* 0x00020800011a7983 */ /* 0x000ee80000300800 */
[----:B------:R-:W3:Y:S01]  /*2cfe0*/  LDL.LU R27, [R1+0x20c] ;  /* 0x00020c00011b7983 */ /* 0x000ee20000300800 */
[----:B--2---:R-:W-:Y:S06]  /*2cff0*/  HMMA.16816.F32.BF16 R16, R12, R22, R16 ;  /* 0x000000160c10723c */ /* 0x004fec0000041810 */
[----:B------:R-:W-:-:S02]  /*2d000*/  IMAD.MOV.U32 R11, RZ, RZ, R22 ;  /* 0x000000ffff0b7224 */ /* 0x000fc400078e0016 */
[----:B------:R-:W-:-:S15]  /*2d010*/  IMAD.MOV.U32 R10, RZ, RZ, R23 ;  /* 0x000000ffff0a7224 */ /* 0x000fde00078e0017 */
[----:B------:R-:W-:Y:S04]  /*2d020*/  STL.64 [R1+0x2c0], R16 ;  /* 0x0002c01001007387 */ /* 0x000fe80000100a00 */
[----:B------:R0:W-:Y:S04]  /*2d030*/  STL.64 [R1+0x2c8], R18 ;  /* 0x0002c81201007387 */ /* 0x0001e80000100a00 */
[----:B0-----:R-:W2:Y:S04]  /*2d040*/  LDL.LU.64 R18, [R1+0x14d8] ;  /* 0x0014d80001127983 */ /* 0x001ea80000300a00 */
[----:B------:R-:W2:Y:S04]  /*2d050*/  LDL.LU.64 R16, [R1+0x14d0] ;  /* 0x0014d00001107983 */ /* 0x000ea80000300a00 */
[----:B------:R-:W2:Y:S02]  /*2d060*/  LDL.LU.64 R22, [R1+0x14c8] ;  /* 0x0014c80001167983 */ /* 0x000ea40000300a00 */
[----:B--2---:R-:W-:Y:S06]  /*2d070*/  HMMA.16816.F32.BF16 R16, R12, R22, R16 ;  /* 0x000000160c10723c */ /* 0x004fec0000041810 */
[----:B------:R0:W-:Y:S02]  /*2d080*/  STL.64 [R1+0x1448], R22 ;  /* 0x0014481601007387 */ /* 0x0001e40000100a00 */
[----:B0-----:R-:W-:-:S02]  /*2d090*/  IMAD.MOV.U32 R22, RZ, RZ, R11 ;  /* 0x000000ffff167224 */ /* 0x001fc400078e000b */
[----:B------:R-:W-:Y:S01]  /*2d0a0*/  IMAD.MOV.U32 R23, RZ, RZ, R10 ;  /* 0x000000ffff177224 */ /* 0x000fe200078e000a */
[----:B------:R-:W-:Y:S01]  /*2d0b0*/  MOV R10, R9 ;  /* 0x00000009000a7202 */ /* 0x000fe20000000f00 */
[----:B------:R-:W-:-:S11]  /*2d0c0*/  IMAD.MOV.U32 R11, RZ, RZ, R8 ;  /* 0x000000ffff0b7224 */ /* 0x000fd600078e0008 */
[----:B------:R0:W-:Y:S04]  /*2d0d0*/  STL.64 [R1+0x2a0], R16 ;  /* 0x0002a01001007387 */ /* 0x0001e80000100a00 */
[----:B------:R1:W-:Y:S04]  /*2d0e0*/  STL.64 [R1+0x2a8], R18 ;  /* 0x0002a81201007387 */ /* 0x0003e80000100a00 */
[----:B------:R-:W-:Y:S04]  /*2d0f0*/  STL.64 [R1+0x14a8], R10 ;  /* 0x0014a80a01007387 */ /* 0x000fe80000100a00 */
[----:B------:R2:W-:Y:S04]  /*2d100*/  STL.64 [R1+0x1460], R22 ;  /* 0x0014601601007387 */ /* 0x0005e80000100a00 */
[----:B0-----:R-:W4:Y:S04]  /*2d110*/  LDL.LU R16, [R1+0x1f0] ;  /* 0x0001f00001107983 */ /* 0x001f280000300800 */
[----:B------:R-:W4:Y:S04]  /*2d120*/  LDL.LU R17, [R1+0x1f4] ;  /* 0x0001f40001117983 */ /* 0x000f280000300800 */
[----:B-1----:R-:W4:Y:S01]  /*2d130*/  LDL.LU R18, [R1+0x1f8] ;  /* 0x0001f80001127983 */ /* 0x002f220000300800 */
[----:B--2---:R-:W-:-:S02]  /*2d140*/  IMAD.MOV.U32 R22, RZ, RZ, R5 ;  /* 0x000000ffff167224 */ /* 0x004fc400078e0005 */
[----:B------:R-:W-:Y:S01]  /*2d150*/  IMAD.MOV.U32 R23, RZ, RZ, R4 ;  /* 0x000000ffff177224 */ /* 0x000fe200078e0004 */
[----:B------:R-:W4:Y:S04]  /*2d160*/  LDL.LU R19, [R1+0x1fc] ;  /* 0x0001fc0001137983 */ /* 0x000f280000300800 */
[----:B------:R-:W2:Y:S04]  /*2d170*/  LDL.LU R8, [R1+0x1e0] ;  /* 0x0001e00001087983 */ /* 0x000ea80000300800 */
[----:B------:R-:W2:Y:S04]  /*2d180*/  LDL.LU R9, [R1+0x1e4] ;  /* 0x0001e40001097983 */ /* 0x000ea80000300800 */
[----:B------:R-:W2:Y:S04]  /*2d190*/  LDL.LU R10, [R1+0x1e8] ;  /* 0x0001e800010a7983 */ /* 0x000ea80000300800 */
[----:B------:R-:W2:Y:S04]  /*2d1a0*/  LDL.LU R11, [R1+0x1ec] ;  /* 0x0001ec00010b7983 */ /* 0x000ea80000300800 */
[----:B------:R0:W-:Y:S04]  /*2d1b0*/  STL.64 [R1+0x1478], R22 ;  /* 0x0014781601007387 */ /* 0x0001e80000100a00 */
[----:B------:R-:W4:Y:S04]  /*2d1c0*/  LDL.LU R20, [R1+0x140] ;  /* 0x0001400001147983 */ /* 0x000f280000300800 */
[----:B------:R-:W4:Y:S04]  /*2d1d0*/  LDL.LU R21, [R1+0x144] ;  /* 0x0001440001157983 */ /* 0x000f280000300800 */
[----:B0-----:R-:W2:Y:S04]  /*2d1e0*/  LDL.LU R22, [R1+0x148] ;  /* 0x0001480001167983 */ /* 0x001ea80000300800 */
[----:B------:R-:W2:Y:S01]  /*2d1f0*/  LDL.LU R23, [R1+0x14c] ;  /* 0x00014c0001177983 */ /* 0x000ea20000300800 */
[----:B---3--:R-:W-:Y:S03]  /*2d200*/  HMMA.16816.F32.BF16 R24, R12, R6, R24 ;  /* 0x000000060c18723c */ /* 0x008fe60000041818 */
        /* <DEDUP_REMOVED lines=8> */
[----:B0-----:R-:W3:Y:S04]  /*2d290*/  LDL.LU.64 R26, [R1+0x14c0] ;  /* 0x0014c000011a7983 */ /* 0x001ee80000300a00 */
[----:B------:R0:W-:Y:S04]  /*2d2a0*/  STL.64 [R1+0x1440], R6 ;  /* 0x0014400601007387 */ /* 0x0001e80000100a00 */
[----:B------:R-:W4:Y:S04]  /*2d2b0*/  LDL.LU R4, [R1+0x110] ;  /* 0x0001100001047983 */ /* 0x000f280000300800 */
[----:B------:R-:W4:Y:S04]  /*2d2c0*/  LDL.LU R5, [R1+0x114] ;  /* 0x0001140001057983 */ /* 0x000f280000300800 */
[----:B0-----:R-:W2:Y:S01]  /*2d2d0*/  LDL.LU R6, [R1+0x118] ;  /* 0x0001180001067983 */ /* 0x001ea20000300800 */
[----:B------:R-:W-:-:S03]  /*2d2e0*/  IMAD.MOV.U32 R7, RZ, RZ, R29 ;  /* 0x000000ffff077224 */ /* 0x000fc600078e001d */
[----:B------:R-:W3:Y:S04]  /*2d2f0*/  LDL.LU R29, [R1+0x14b8] ;  /* 0x0014b800011d7983 */ /* 0x000ee80000300800 */
[----:B--2---:R-:W-:Y:S04]  /*2d300*/  STL.64 [R1+0x1458], R6 ;  /* 0x0014580601007387 */ /* 0x004fe80000100a00 */
[----:B----4-:R0:W-:Y:S04]  /*2d310*/  STL.64 [R1+0x1450], R4 ;  /* 0x0014500401007387 */ /* 0x0101e80000100a00 */
[----:B0-----:R-:W2:Y:S04]  /*2d320*/  LDL.LU R4, [R1+0x120] ;  /* 0x0001200001047983 */ /* 0x001ea80000300800 */
[----:B------:R-:W2:Y:S04]  /*2d330*/  LDL.LU R5, [R1+0x124] ;  /* 0x0001240001057983 */ /* 0x000ea80000300800 */
[----:B------:R-:W4:Y:S04]  /*2d340*/  LDL.LU R6, [R1+0x128] ;  /* 0x0001280001067983 */ /* 0x000f280000300800 */
[----:B------:R-:W4:Y:S01]  /*2d350*/  LDL.LU R7, [R1+0x12c] ;  /* 0x00012c0001077983 */ /* 0x000f220000300800 */
[C---:B---3--:R-:W-:Y:S03]  /*2d360*/  HMMA.16816.F32.BF16 R16, R12.reuse, R26, R16 ;  /* 0x0000001a0c10723c */ /* 0x048fe60000041810 */
[----:B----4-:R-:W-:Y:S04]  /*2d370*/  STL.64 [R1+0x1470], R6 ;  /* 0x0014700601007387 */ /* 0x010fe80000100a00 */
[----:B--2---:R0:W-:Y:S04]  /*2d380*/  STL.64 [R1+0x1468], R4 ;  /* 0x0014680401007387 */ /* 0x0041e80000100a00 */
[----:B0-----:R-:W2:Y:S04]  /*2d390*/  LDL.LU R4, [R1+0x130] ;  /* 0x0001300001047983 */ /* 0x001ea80000300800 */
[----:B------:R-:W2:Y:S04]  /*2d3a0*/  LDL.LU R5, [R1+0x134] ;  /* 0x0001340001057983 */ /* 0x000ea80000300800 */
[----:B------:R-:W2:Y:S04]  /*2d3b0*/  LDL.LU R6, [R1+0x138] ;  /* 0x0001380001067983 */ /* 0x000ea80000300800 */
[----:B------:R-:W-:Y:S04]  /*2d3c0*/  STL.64 [R1+0x260], R16 ;  /* 0x0002601001007387 */ /* 0x000fe80000100a00 */
[----:B------:R0:W-:Y:S04]  /*2d3d0*/  STL.64 [R1+0x268], R18 ;  /* 0x0002681201007387 */ /* 0x0001e80000100a00 */
[----:B0-----:R-:W3:Y:S02]  /*2d3e0*/  LDL.LU.64 R18, [R1+0x14b0] ;  /* 0x0014b00001127983 */ /* 0x001ee40000300a00 */
[----:B---3--:R-:W-:Y:S02]  /*2d3f0*/  HMMA.16816.F32.BF16 R12, R12, R18, R8 ;  /* 0x000000120c0c723c */ /* 0x008fe40000041808 */
[----:B------:R-:W3:Y:S05]  /*2d400*/  LDL.LU.64 R10, [R1+0x14a8] ;  /* 0x0014a800010a7983 */ /* 0x000eea0000300a00 */
[----:B------:R-:W-:-:S02]  /*2d410*/  IMAD.MOV.U32 R9, RZ, RZ, R18 ;  /* 0x000000ffff097224 */ /* 0x000fc400078e0012 */
[----:B------:R-:W-:Y:S02]  /*2d420*/  IMAD.MOV.U32 R8, RZ, RZ, R19 ;  /* 0x000000ffff087224 */ /* 0x000fe400078e0013 */
[----:B------:R-:W3:Y:S04]  /*2d430*/  LDL.LU.64 R18, [R1+0x14a0] ;  /* 0x0014a00001127983 */ /* 0x000ee80000300a00 */
[----:B------:R-:W3:Y:S08]  /*2d440*/  LDL.LU.64 R16, [R1+0x1498] ;  /* 0x0014980001107983 */ /* 0x000ef00000300a00 */
[----:B------:R-:W-:Y:S04]  /*2d450*/  STL.64 [R1+0x220], R12 ;  /* 0x0002200c01007387 */ /* 0x000fe80000100a00 */
[----:B------:R0:W-:Y:S02]  /*2d460*/  STL.64 [R1+0x228], R14 ;  /* 0x0002280e01007387 */ /* 0x0001e40000100a00 */
[----:B0-----:R-:W-:-:S02]  /*2d470*/  IMAD.MOV.U32 R14, RZ, RZ, R9 ;  /* 0x000000ffff0e7224 */ /* 0x001fc400078e0009 */
[----:B------:R-:W-:Y:S01]  /*2d480*/  IMAD.MOV.U32 R15, RZ, RZ, R8 ;  /* 0x000000ffff0f7224 */ /* 0x000fe200078e0008 */
[----:B------:R-:W-:Y:S01]  /*2d490*/  STL [R1+0x11f0], R12 ;  /* 0x0011f00c01007387 */ /* 0x000fe20000100800 */
[----:B---3--:R-:W-:Y:S03]  /*2d4a0*/  HMMA.16816.F32.BF16 R8, R16, R10, R20 ;  /* 0x0000000a1008723c */ /* 0x008fe60000041814 */
[----:B------:R-:W3:Y:S04]  /*2d4b0*/  LDL.LU.64 R22, [R1+0x1490] ;  /* 0x0014900001167983 */ /* 0x000ee80000300a00 */
[----:B------:R-:W3:-:S15]  /*2d4c0*/  LDL.LU.64 R20, [R1+0x1488] ;  /* 0x0014880001147983 */ /* 0x000ede0000300a00 */
[----:B------:R-:W-:-:S01]  /*2d4d0*/  NOP ;  /* 0x0000000000007918 */ /* 0x000fc20000000000 */
[----:B------:R-:W-:Y:S04]  /*2d4e0*/  STL.64 [R1+0x390], R8 ;  /* 0x0003900801007387 */ /* 0x000fe80000100a00 */
[----:B------:R0:W-:Y:S04]  /*2d4f0*/  STL.64 [R1+0x398], R10 ;  /* 0x0003980a01007387 */ /* 0x0001e80000100a00 */
[----:B0-----:R-:W3:Y:S01]  /*2d500*/  LDL.LU.64 R10, [R1+0x1480] ;  /* 0x00148000010a7983 */ /* 0x001ee20000300a00 */
[----:B------:R-:W-:Y:S02]  /*2d510*/  IMAD.MOV.U32 R7, RZ, RZ, R29 ;  /* 0x000000ffff077224 */ /* 0x000fe400078e001d */
[----:B------:R-:W-:-:S05]  /*2d520*/  IMAD.MOV.U32 R29, RZ, RZ, R8 ;  /* 0x000000ffff1d7224 */ /* 0x000fca00078e0008 */
        /* <DEDUP_REMOVED lines=30> */
[----:B--2---:R-:W-:-:S15]  /*2d710*/  HMMA.16816.F32.BF16 R20, R16, R6, R20 ;  /* 0x000000061014723c */ /* 0x004fde0000041814 */
[----:B------:R-:W-:-:S08]  /*2d720*/  NOP ;  /* 0x0000000000007918 */ /* 0x000fd00000000000 */
[----:B------:R-:W-:Y:S04]  /*2d730*/  STL.64 [R1+0x340], R20 ;  /* 0x0003401401007387 */ /* 0x000fe80000100a00 */
[----:B------:R0:W-:Y:S04]  /*2d740*/  STL.64 [R1+0x348], R22 ;  /* 0x0003481601007387 */ /* 0x0001e80000100a00 */
[----:B0-----:R-:W2:Y:S04]  /*2d750*/  LDL.LU.64 R22, [R1+0x1428] ;  /* 0x0014280001167983 */ /* 0x001ea80000300a00 */
[----:B------:R-:W2:Y:S04]  /*2d760*/  LDL.LU.64 R20, [R1+0x1420] ;  /* 0x0014200001147983 */ /* 0x000ea80000300a00 */
[----:B------:R0:W-:Y:S04]  /*2d770*/  STL.64 [R1+0x1400], R6 ;  /* 0x0014000601007387 */ /* 0x0001e80000100a00 */
[----:B------:R-:W4:Y:S04]  /*2d780*/  LDL.LU R4, [R1+0xf0] ;  /* 0x0000f00001047983 */ /* 0x000f280000300800 */
[----:B------:R-:W4:Y:S04]  /*2d790*/  LDL.LU R5, [R1+0xf4] ;  /* 0x0000f40001057983 */ /* 0x000f280000300800 */
[----:B0-----:R-:W4:Y:S04]  /*2d7a0*/  LDL.LU R6, [R1+0xf8] ;  /* 0x0000f80001067983 */ /* 0x001f280000300800 */
[----:B------:R-:W4:Y:S04]  /*2d7b0*/  LDL.LU R7, [R1+0xfc] ;  /* 0x0000fc0001077983 */ /* 0x000f280000300800 */
[----:B------:R-:W3:Y:S01]  /*2d7c0*/  LDL.LU R24, [R1+0x190] ;  /* 0x0001900001187983 */ /* 0x000ee20000300800 */
[----:B----4-:R-:W-:-:S15]  /*2d7d0*/  HMMA.16816.F32.BF16 R4, R16, R26, R4 ;  /* 0x0000001a1004723c */ /* 0x010fde0000041804 */
[----:B------:R-:W-:-:S08]  /*2d7e0*/  NOP ;  /* 0x0000000000007918 */ /* 0x000fd00000000000 */
[----:B------:R0:W-:Y:S04]  /*2d7f0*/  STL.64 [R1+0x320], R4 ;  /* 0x0003200401007387 */ /* 0x0001e80000100a00 */
[----:B------:R1:W-:Y:S04]  /*2d800*/  STL.64 [R1+0x328], R6 ;  /* 0x0003280601007387 */ /* 0x0003e80000100a00 */
[----:B------:R-:W3:Y:S04]  /*2d810*/  LDL.LU R25, [R1+0x194] ;  /* 0x0001940001197983 */ /* 0x000ee80000300800 */
[----:B------:R-:W4:Y:S04]  /*2d820*/  LDL.LU R26, [R1+0x198] ;  /* 0x00019800011a7983 */ /* 0x000f280000300800 */
[----:B------:R-:W4:Y:S04]  /*2d830*/  LDL.LU R27, [R1+0x19c] ;  /* 0x00019c00011b7983 */ /* 0x000f280000300800 */
[----:B0-----:R-:W3:Y:S04]  /*2d840*/  LDL.LU R4, [R1+0x1b0] ;  /* 0x0001b00001047983 */ /* 0x001ee80000300800 */
[----:B------:R-:W3:Y:S04]  /*2d850*/  LDL.LU R5, [R1+0x1b4] ;  /* 0x0001b40001057983 */ /* 0x000ee80000300800 */
[----:B-1----:R-:W3:Y:S04]  /*2d860*/  LDL.LU R6, [R1+0x1b8] ;  /* 0x0001b80001067983 */ /* 0x002ee80000300800 */
[----:B------:R-:W3:Y:S01]  /*2d870*/  LDL.LU R7, [R1+0x1bc] ;  /* 0x0001bc0001077983 */ /* 0x000ee20000300800 */
[----:B--2---:R-:W-:Y:S03]  /*2d880*/  HMMA.16816.F32.BF16 R12, R16, R14, R20 ;  /* 0x0000000e100c723c */ /* 0x004fe60000041814 */
[----:B----4-:R0:W-:Y:S04]  /*2d890*/  STL.64 [R1+0x13e0], R26 ;  /* 0x0013e01a01007387 */ /* 0x0101e80000100a00 */
[----:B---3--:R-:W-:Y:S04]  /*2d8a0*/  STL.64 [R1+0x13d8], R24 ;  /* 0x0013d81801007387 */ /* 0x008fe80000100a00 */
[----:B0-----:R-:W2:-:S13]  /*2d8b0*/  LDL.LU.64 R26, [R1+0x48] ;  /* 0x00004800011a7983 */ /* 0x001e9a0000300a00 */
[----:B------:R-:W-:Y:S01]  /*2d8c0*/  IMAD.MOV.U32 R16, RZ, RZ, R14 ;  /* 0x000000ffff107224 */ /* 0x000fe200078e000e */
[----:B--2---:R0:W-:Y:S04]  /*2d8d0*/  STL.64 [R1+0x13f8], R26 ;  /* 0x0013f81a01007387 */ /* 0x0041e80000100a00 */
[----:B0-----:R-:W2:Y:S04]  /*2d8e0*/  LDL.LU.64 R26, [R1+0x58] ;  /* 0x00005800011a7983 */ /* 0x001ea80000300a00 */
[----:B------:R-:W3:Y:S04]  /*2d8f0*/  LDL.LU.64 R22, [R1+0x1418] ;  /* 0x0014180001167983 */ /* 0x000ee80000300a00 */
[----:B------:R-:W3:Y:S04]  /*2d900*/  LDL.LU.64 R20, [R1+0x1410] ;  /* 0x0014100001147983 */ /* 0x000ee80000300a00 */
[----:B------:R0:W-:Y:S04]  /*2d910*/  STL.64 [R1+0x2e0], R12 ;  /* 0x0002e00c01007387 */ /* 0x0001e80000100a00 */
[----:B------:R-:W-:Y:S01]  /*2d920*/  STL.64 [R1+0x2e8], R14 ;  /* 0x0002e80e01007387 */ /* 0x000fe20000100a00 */
[----:B0-----:R-:W-:-:S05]  /*2d930*/  IMAD.MOV.U32 R13, RZ, RZ, R12 ;  /* 0x000000ffff0d7224 */ /* 0x001fca00078e000c */
[----:B------:R0:W-:Y:S04]  /*2d940*/  STL [R1+0x11fc], R13 ;  /* 0x0011fc0d01007387 */ /* 0x0001e80000100800 */
[----:B------:R-:W3:Y:S04]  /*2d950*/  LDL.LU R12, [R1+0x1d0] ;  /* 0x0001d000010c7983 */ /* 0x000ee80000300800 */
[----:B0-----:R-:W3:Y:S04]  /*2d960*/  LDL.LU R13, [R1+0x1d4] ;  /* 0x0001d400010d7983 */ /* 0x001ee80000300800 */
[----:B------:R-:W3:Y:S04]  /*2d970*/  LDL.LU R14, [R1+0x1d8] ;  /* 0x0001d800010e7983 */ /* 0x000ee80000300800 */
[----:B------:R-:W3:Y:S04]  /*2d980*/  LDL.LU R15, [R1+0x1dc] ;  /* 0x0001dc00010f7983 */ /* 0x000ee80000300800 */
[----:B------:R0:W-:Y:S04]  /*2d990*/  STL [R1+0x11f8], R16 ;  /* 0x0011f81001007387 */ /* 0x0001e80000100800 */
[----:B0-----:R-:W4:Y:S04]  /*2d9a0*/  LDL.LU R16, [R1+0x1c0] ;  /* 0x0001c00001107983 */ /* 0x001f280000300800 */
[----:B------:R-:W4:Y:S04]  /*2d9b0*/  LDL.LU R17, [R1+0x1c4] ;  /* 0x0001c40001117983 */ /* 0x000f280000300800 */
[----:B------:R-:W4:Y:S04]  /*2d9c0*/  LDL.LU R18, [R1+0x1c8] ;  /* 0x0001c80001127983 */ /* 0x000f280000300800 */
[----:B------:R-:W4:Y:S01]  /*2d9d0*/  LDL.LU R19, [R1+0x1cc] ;  /* 0x0001cc0001137983 */ /* 0x000f220000300800 */
[----:B---3--:R-:W-:-:S15]  /*2d9e0*/  HMMA.16816.F32.BF16 R12, R20, R10, R12 ;  /* 0x0000000a140c723c */ /* 0x008fde000004180c */
[----:B------:R-:W-:-:S08]  /*2d9f0*/  NOP ;  /* 0x0000000000007918 */ /* 0x000fd00000000000 */
[----:B------:R0:W-:Y:S04]  /*2da00*/  STL.64 [R1+0x280], R12 ;  /* 0x0002800c01007387 */ /* 0x0001e80000100a00 */
[----:B------:R1:W-:Y:S01]  /*2da10*/  STL.64 [R1+0x288], R14 ;  /* 0x0002880e01007387 */ /* 0x0003e20000100a00 */
[----:B0-----:R-:W-:Y:S02]  /*2da20*/  IMAD.MOV.U32 R13, RZ, RZ, R10 ;  /* 0x000000ffff0d7224 */ /* 0x001fe400078e000a */
[----:B------:R-:W-:Y:S02]  /*2da30*/  IMAD.MOV.U32 R12, RZ, RZ, R11 ;  /* 0x000000ffff0c7224 */ /* 0x000fe400078e000b */
[----:B------:R-:W4:Y:S02]  /*2da40*/  LDL.LU.64 R10, [R1+0x1408] ;  /* 0x00140800010a7983 */ /* 0x000f240000300a00 */
[----:B----4-:R-:W-:Y:S06]  /*2da50*/  HMMA.16816.F32.BF16 R16, R20, R10, R16 ;  /* 0x0000000a1410723c */ /* 0x010fec0000041810 */
[----:B-1----:R-:W-:-:S02]  /*2da60*/  IMAD.MOV.U32 R15, RZ, RZ, R10 ;  /* 0x000000ffff0f7224 */ /* 0x002fc400078e000a */
[----:B------:R-:W-:-:S15]  /*2da70*/  IMAD.MOV.U32 R14, RZ, RZ, R11 ;  /* 0x000000ffff0e7224 */ /* 0x000fde00078e000b */
[----:B------:R-:W-:Y:S04]  /*2da80*/  STL.64 [R1+0x240], R16 ;  /* 0x0002401001007387 */ /* 0x000fe80000100a00 */
[----:B------:R-:W-:Y:S04]  /*2da90*/  STL.64 [R1+0x248], R18 ;  /* 0x0002481201007387 */ /* 0x000fe80000100a00 */
[----:B------:R-:W-:Y:S04]  /*2daa0*/  STL.64 [R1+0x13f0], R14 ;  /* 0x0013f00e01007387 */ /* 0x000fe80000100a00 */
[----:B------:R0:W-:Y:S04]  /*2dab0*/  STL.64 [R1+0x13e8], R12 ;  /* 0x0013e80c01007387 */ /* 0x0001e80000100a00 */
[----:B0-----:R-:W3:Y:S04]  /*2dac0*/  LDL.LU R12, [R1+0x1a0] ;  /* 0x0001a000010c7983 */ /* 0x001ee80000300800 */
[----:B------:R-:W3:Y:S04]  /*2dad0*/  LDL.LU R13, [R1+0x1a4] ;  /* 0x0001a400010d7983 */ /* 0x000ee80000300800 */
[----:B------:R-:W3:Y:S04]  /*2dae0*/  LDL.LU R14, [R1+0x1a8] ;  /* 0x0001a800010e7983 */ /* 0x000ee80000300800 */
[----:B------:R-:W3:Y:S04]  /*2daf0*/  LDL.LU R15, [R1+0x1ac] ;  /* 0x0001ac00010f7983 */ /* 0x000ee80000300800 */
[----:B------:R-:W4:Y:S04]  /*2db00*/  LDL.LU R8, [R1+0x80] ;  /* 0x0000800001087983 */ /* 0x000f280000300800 */
[----:B------:R-:W4:Y:S04]  /*2db10*/  LDL.LU R9, [R1+0x84] ;  /* 0x0000840001097983 */ /* 0x000f280000300800 */
[----:B------:R-:W3:Y:S04]  /*2db20*/  LDL.LU R10, [R1+0x88] ;  /* 0x00008800010a7983 */ /* 0x000ee80000300800 */
[----:B------:R-:W3:Y:S01]  /*2db30*/  LDL.LU R11, [R1+0x8c] ;  /* 0x00008c00010b7983 */ /* 0x000ee20000300800 */
[----:B--2---:R-:W-:Y:S03]  /*2db40*/  HMMA.16816.F32.BF16 R4, R20, R26, R4 ;  /* 0x0000001a1404723c */ /* 0x004fe60000041804 */
[----:B---3--:R-:W-:Y:S04]  /*2db50*/  STL.64 [R1+0x1300], R10 ;  /* 0x0013000a01007387 */ /* 0x008fe80000100a00 */
[----:B----4-:R-:W-:Y:S04]  /*2db60*/  STL.64 [R1+0x12f8], R8 ;  /* 0x0012f80801007387 */ /* 0x010fe80000100a00 */
[----:B------:R-:W2:Y:S04]  /*2db70*/  LDL.LU.64 R16, [R1+0x3e8] ;  /* 0x0003e80001107983 */ /* 0x000ea80000300a00 */
[----:B--2---:R0:W-:Y:S04]  /*2db80*/  STL.64 [R1+0x13a0], R16 ;  /* 0x0013a01001007387 */ /* 0x0041e80000100a00 */
[----:B0-----:R-:W2:Y:S04]  /*2db90*/  LDL.LU R16, [R1+0x180] ;  /* 0x0001800001107983 */ /* 0x001ea80000300800 */
[----:B------:R-:W2:Y:S04]  /*2dba0*/  LDL.LU R17, [R1+0x184] ;  /* 0x0001840001117983 */ /* 0x000ea80000300800 */
[----:B------:R-:W2:Y:S04]  /*2dbb0*/  LDL.LU R18, [R1+0x188] ;  /* 0x0001880001127983 */ /* 0x000ea80000300800 */
[----:B------:R-:W2:Y:S04]  /*2dbc0*/  LDL.LU R19, [R1+0x18c] ;  /* 0x00018c0001137983 */ /* 0x000ea80000300800 */
[----:B------:R0:W-:Y:S04]  /*2dbd0*/  STL.64 [R1+0x230], R4 ;  /* 0x0002300401007387 */ /* 0x0001e80000100a00 */
[----:B------:R1:W-:Y:S01]  /*2dbe0*/  STL.64 [R1+0x238], R6 ;  /* 0x0002380601007387 */ /* 0x0003e20000100a00 */
[----:B0-----:R-:W-:-:S03]  /*2dbf0*/  IMAD.MOV.U32 R5, RZ, RZ, R26 ;  /* 0x000000ffff057224 */ /* 0x001fc600078e001a */
[----:B-1----:R-:W2:Y:S01]  /*2dc00*/  LDL.LU.64 R6, [R1+0x1400] ;  /* 0x0014000001067983 */ /* 0x002ea20000300a00 */
[----:B------:R-:W-:-:S03]  /*2dc10*/  IMAD.MOV.U32 R4, RZ, RZ, R27 ;  /* 0x000000ffff047224 */ /* 0x000fc600078e001b */
[----:B------:R-:W3:Y:S02]  /*2dc20*/  LDL.LU.64 R26, [R1+0x13f8] ;  /* 0x0013f800011a7983 */ /* 0x000ee40000300a00 */
[----:B---3--:R-:W-:Y:S06]  /*2dc30*/  HMMA.16816.F32.BF16 R12, R20, R26, R12 ;  /* 0x0000001a140c723c */ /* 0x008fec000004180c */
[----:B------:R-:W-:Y:S02]  /*2dc40*/  IMAD.MOV.U32 R9, RZ, RZ, R26 ;  /* 0x000000ffff097224 */ /* 0x000fe400078e001a */
[----:B------:R-:W-:-:S15]  /*2dc50*/  IMAD.MOV.U32 R8, RZ, RZ, R27 ;  /* 0x000000ffff087224 */ /* 0x000fde00078e001b */
[----:B------:R-:W-:Y:S04]  /*2dc60*/  STL.64 [R1+0x210], R12 ;  /* 0x0002100c01007387 */ /* 0x000fe80000100a00 */
[----:B------:R0:W-:Y:S04]  /*2dc70*/  STL.64 [R1+0x218], R14 ;  /* 0x0002180e01007387 */ /* 0x0001e80000100a00 */
[----:B0-----:R-:W3:Y:S04]  /*2dc80*/  LDL.LU.64 R14, [R1+0x13f0] ;  /* 0x0013f000010e7983 */ /* 0x001ee80000300a00 */
[----:B------:R-:W4:Y:S04]  /*2dc90*/  LDL.LU.64 R12, [R1+0x13e8] ;  /* 0x0013e800010c7983 */ /* 0x000f280000300a00 */
[----:B------:R-:W3:Y:S04]  /*2dca0*/  LDL.LU.64 R26, [R1+0x13e0] ;  /* 0x0013e000011a7983 */ /* 0x000ee80000300a00 */
[----:B------:R-:W3:Y:S01]  /*2dcb0*/  LDL.LU.64 R24, [R1+0x13d8] ;  /* 0x0013d80001187983 */ /* 0x000ee20000300a00 */
[----:B------:R-:W-:-:S02]  /*2dcc0*/  IMAD.MOV.U32 R10, RZ, RZ, R29 ;  /* 0x000000ffff0a7224 */ /* 0x000fc400078e001d */
[----:B------:R-:W-:Y:S01]  /*2dcd0*/  IMAD.MOV.U32 R11, RZ, RZ, R28 ;  /* 0x000000ffff0b7224 */ /* 0x000fe200078e001c */
[C---:B--2---:R-:W-:Y:S06]  /*2dce0*/  HMMA.16816.F32.BF16 R16, R20.reuse, R6, R16 ;  /* 0x000000061410723c */ /* 0x044fec0000041810 */
[----:B---3--:R-:W-:-:S15]  /*2dcf0*/  HMMA.16816.F32.BF16 R24, R20, R10, R24 ;  /* 0x0000000a1418723c */ /* 0x008fde0000041818 */
[----:B------:R-:W-:-:S08]  /*2dd00*/  NOP ;  /* 0x0000000000007918 */ /* 0x000fd00000000000 */
[----:B------:R-:W-:Y:S04]  /*2dd10*/  STL.64 [R1+0x1a0], R24 ;  /* 0x0001a01801007387 */ /* 0x000fe80000100a00 */
[----:B------:R0:W-:Y:S04]  /*2dd20*/  STL.64 [R1+0x1a8], R26 ;  /* 0x0001a81a01007387 */ /* 0x0001e80000100a00 */
[----:B0-----:R-:W2:Y:S04]  /*2dd30*/  LDL.LU.64 R26, [R1+0x13d0] ;  /* 0x0013d000011a7983 */ /* 0x001ea80000300a00 */
[----:B------:R-:W3:Y:S04]  /*2dd40*/  LDL.LU.64 R24, [R1+0x13c8] ;  /* 0x0013c80001187983 */ /* 0x000ee80000300a00 */
[----:B------:R0:W-:Y:S02]  /*2dd50*/  STL.64 [R1+0x1310], R10 ;  /* 0x0013100a01007387 */ /* 0x0001e40000100a00 */
[----:B0-----:R-:W-:-:S02]  /*2dd60*/  IMAD.MOV.U32 R10, RZ, RZ, R9 ;  /* 0x000000ffff0a7224 */ /* 0x001fc400078e0009 */
[----:B------:R-:W-:-:S05]  /*2dd70*/  IMAD.MOV.U32 R11, RZ, RZ, R8 ;  /* 0x000000ffff0b7224 */ /* 0x000fca00078e0008 */
[----:B------:R0:W-:Y:S04]  /*2dd80*/  STL.64 [R1+0x1328], R10 ;  /* 0x0013280a01007387 */ /* 0x0001e80000100a00 */
[----:B------:R-:W-:Y:S04]  /*2dd90*/  STL.64 [R1+0x1b0], R16 ;  /* 0x0001b01001007387 */ /* 0x000fe80000100a00 */
[----:B------:R-:W-:Y:S01]  /*2dda0*/  STL.64 [R1+0x1b8], R18 ;  /* 0x0001b81201007387 */ /* 0x000fe20000100a00 */
[----:B0-----:R-:W-:Y:S02]  /*2ddb0*/  IMAD.MOV.U32 R10, RZ, RZ, R5 ;  /* 0x000000ffff0a7224 */ /* 0x001fe400078e0005 */
[----:B------:R-:W-:-:S05]  /*2ddc0*/  IMAD.MOV.U32 R11, RZ, RZ, R4 ;  /* 0x000000ffff0b7224 */ /* 0x000fca00078e0004 */
[----:B------:R0:W-:Y:S04]  /*2ddd0*/  STL.64 [R1+0x1340], R10 ;  /* 0x0013400a01007387 */ /* 0x0001e80000100a00 */
[----:B------:R1:W-:Y:S04]  /*2dde0*/  STL.64 [R1+0x1308], R6 ;  /* 0x0013080601007387 */ /* 0x0003e80000100a00 */
[----:B------:R-:W4:Y:S01]  /*2ddf0*/  LDL.LU R4, [R1+0x90] ;  /* 0x0000900001047983 */ /* 0x000f220000300800 */
[----:B------:R-:W-:-:S03]  /*2de00*/  IMAD.MOV.U32 R5, RZ, RZ, R0 ;  /* 0x000000ffff057224 */ /* 0x000fc600078e0000 */
[----:B------:R-:W2:Y:S01]  /*2de10*/  LDL.LU R0, [R1+0x13c0] ;  /* 0x0013c00001007983 */ /* 0x000ea20000300800 */
[----:B0-----:R-:W-:Y:S02]  /*2de20*/  IMAD.MOV.U32 R10, RZ, RZ, R15 ;  /* 0x000000ffff0a7224 */ /* 0x001fe400078e000f */
[----:B------:R-:W-:Y:S02]  /*2de30*/  IMAD.MOV.U32 R11, RZ, RZ, R14 ;  /* 0x000000ffff0b7224 */ /* 0x000fe400078e000e */
[----:B-1----:R-:W-:Y:S02]  /*2de40*/  IMAD.MOV.U32 R6, RZ, RZ, R3 ;  /* 0x000000ffff067224 */ /* 0x002fe400078e0003 */
[----:B------:R-:W-:Y:S01]  /*2de50*/  IMAD.MOV.U32 R7, RZ, RZ, R2 ;  /* 0x000000ffff077224 */ /* 0x000fe200078e0002 */
[----:B------:R-:W2:Y:S04]  /*2de60*/  LDL.LU R3, [R1+0x13bc] ;  /* 0x0013bc0001037983 */ /* 0x000ea80000300800 */
[----:B------:R-:W2:Y:S04]  /*2de70*/  LDL.LU R2, [R1+0x13b8] ;  /* 0x0013b80001027983 */ /* 0x000ea80000300800 */
[----:B------:R-:W-:Y:S04]  /*2de80*/  STL.64 [R1+0x1358], R10 ;  /* 0x0013580a01007387 */ /* 0x000fe80000100a00 */
[----:B------:R3:W-:Y:S02]  /*2de90*/  STL.64 [R1+0x1320], R6 ;  /* 0x0013200601007387 */ /* 0x0007e40000100a00 */
[----:B---3--:R-:W-:-:S02]  /*2dea0*/  IMAD.MOV.U32 R7, RZ, RZ, R24 ;  /* 0x000000ffff077224 */ /* 0x008fc400078e0018 */
[----:B------:R-:W-:Y:S01]  /*2deb0*/  IMAD.MOV.U32 R6, RZ, RZ, R25 ;  /* 0x000000ffff067224 */ /* 0x000fe200078e0019 */
[----:B----4-:R2:W-:Y:S04]  /*2dec0*/  STL.64 [R1+0x1318], R4 ;  /* 0x0013180401007387 */ /* 0x0105e80000100a00 */
[----:B------:R-:W3:Y:S04]  /*2ded0*/  LDL.LU.64 R18, [R1+0x18] ;  /* 0x0000180001127983 */ /* 0x000ee80000300a00 */
[----:B------:R-:W4:Y:S04]  /*2dee0*/  LDL.LU R24, [R1+0x160] ;  /* 0x0001600001187983 */ /* 0x000f280000300800 */
[----:B------:R-:W4:Y:S01]  /*2def0*/  LDL.LU R25, [R1+0x164] ;  /* 0x0001640001197983 */ /* 0x000f220000300800 */
[----:B--2---:R-:W-:-:S02]  /*2df00*/  IMAD.MOV.U32 R5, RZ, RZ, R26 ;  /* 0x000000ffff057224 */ /* 0x004fc400078e001a */
[----:B------:R-:W-:Y:S01]  /*2df10*/  IMAD.MOV.U32 R4, RZ, RZ, R27 ;  /* 0x000000ffff047224 */ /* 0x000fe200078e001b */
[----:B------:R-:W2:Y:S04]  /*2df20*/  LDL.LU R26, [R1+0x168] ;  /* 0x00016800011a7983 */ /* 0x000ea80000300800 */
[----:B------:R-:W2:Y:S04]  /*2df30*/  LDL.LU R27, [R1+0x16c] ;  /* 0x00016c00011b7983 */ /* 0x000ea80000300800 */
[----:B--2---:R-:W-:Y:S04]  /*2df40*/  STL.64 [R1+0x1398], R26 ;  /* 0x0013981a01007387 */ /* 0x004fe80000100a00 */
[----:B----4-:R0:W-:Y:S04]  /*2df50*/  STL.64 [R1+0x1390], R24 ;  /* 0x0013901801007387 */ /* 0x0101e80000100a00 */
[----:B0-----:R-:W3:Y:S04]  /*2df60*/  LDL.LU R24, [R1+0x170] ;  /* 0x0001700001187983 */ /* 0x001ee80000300800 */
[----:B------:R-:W3:Y:S04]  /*2df70*/  LDL.LU R25, [R1+0x174] ;  /* 0x0001740001197983 */ /* 0x000ee80000300800 */
[----:B------:R-:W3:Y:S04]  /*2df80*/  LDL.LU R26, [R1+0x178] ;  /* 0x00017800011a7983 */ /* 0x000ee80000300800 */
[----:B------:R-:W3:Y:S04]  /*2df90*/  LDL.LU R27, [R1+0x17c] ;  /* 0x00017c00011b7983 */ /* 0x000ee80000300800 */
[----:B------:R-:W-:Y:S04]  /*2dfa0*/  STL.64 [R1+0x1338], R6 ;  /* 0x0013380601007387 */ /* 0x000fe80000100a00 */
[----:B------:R0:W-:Y:S04]  /*2dfb0*/  STL.64 [R1+0x1330], R4 ;  /* 0x0013300401007387 */ /* 0x0001e80000100a00 */
[----:B0-----:R-:W2:Y:S01]  /*2dfc0*/  LDL.LU R4, [R1+0xb0] ;  /* 0x0000b00001047983 */ /* 0x001ea20000300800 */
[----:B------:R-:W-:-:S02]  /*2dfd0*/  IMAD.MOV.U32 R6, RZ, RZ, R3 ;  /* 0x000000ffff067224 */ /* 0x000fc400078e0003 */
[----:B------:R-:W-:Y:S02]  /*2dfe0*/  IMAD.MOV.U32 R7, RZ, RZ, R0 ;  /* 0x000000ffff077224 */ /* 0x000fe400078e0000 */
[----:B------:R-:W-:Y:S02]  /*2dff0*/  IMAD.MOV.U32 R5, RZ, RZ, R2 ;  /* 0x000000ffff057224 */ /* 0x000fe400078e0002 */
[----:B------:R-:W4:Y:S04]  /*2e000*/  LDL.LU R2, [R1+0x13b4] ;  /* 0x0013b40001027983 */ /* 0x000f280000300800 */
[----:B------:R-:W4:Y:S04]  /*2e010*/  LDL.LU R3, [R1+0x13b0] ;  /* 0x0013b00001037983 */ /* 0x000f280000300800 */
[----:B------:R-:W4:Y:S04]  /*2e020*/  LDL.LU R0, [R1+0x13ac] ;  /* 0x0013ac0001007983 */ /* 0x000f280000300800 */
[----:B------:R-:W-:Y:S04]  /*2e030*/  STL.64 [R1+0x1350], R6 ;  /* 0x0013500601007387 */ /* 0x000fe80000100a00 */
        /* <DEDUP_REMOVED lines=8> */
[----:B0-----:R-:W2:Y:S01]  /*2e0c0*/  LDL.LU R4, [R1+0xd0] ;  /* 0x0000d00001047983 */ /* 0x001ea20000300800 */
[----:B------:R-:W-:-:S02]  /*2e0d0*/  IMAD.MOV.U32 R6, RZ, RZ, R3 ;  /* 0x000000ffff067224 */ /* 0x000fc400078e0003 */
[----:B------:R-:W-:Y:S01]  /*2e0e0*/  IMAD.MOV.U32 R7, RZ, RZ, R2 ;  /* 0x000000ffff077224 */ /* 0x000fe200078e0002 */
[----:B------:R-:W-:Y:S02]  /*2e0f0*/  MOV R5, R0 ;  /* 0x0000000000057202 */ /* 0x000fe40000000f00 */
[----:B------:R-:W3:Y:S04]  /*2e100*/  LDL.LU R0, [R1+0x13a8] ;  /* 0x0013a80001007983 */ /* 0x000ee80000300800 */
[----:B------:R0:W-:Y:S01]  /*2e110*/  STL.64 [R1+0x1388], R6 ;  /* 0x0013880601007387 */ /* 0x0001e20000100a00 */
[----:B------:R-:W-:Y:S02]  /*2e120*/  IMAD.MOV.U32 R10, RZ, RZ, R13 ;  /* 0x000000ffff0a7224 */ /* 0x000fe400078e000d */
[----:B------:R-:W-:-:S02]  /*2e130*/  IMAD.MOV.U32 R3, RZ, RZ, R19 ;  /* 0x000000ffff037224 */ /* 0x000fc400078e0013 */
[----:B------:R-:W-:Y:S02]  /*2e140*/  IMAD.MOV.U32 R8, RZ, RZ, R18 ;  /* 0x000000ffff087224 */ /* 0x000fe400078e0012 */
[----:B------:R-:W-:Y:S02]  /*2e150*/  IMAD.MOV.U32 R19, RZ, RZ, R27 ;  /* 0x000000ffff137224 */ /* 0x000fe400078e001b */
[----:B------:R-:W-:Y:S02]  /*2e160*/  IMAD.MOV.U32 R15, RZ, RZ, R26 ;  /* 0x000000ffff0f7224 */ /* 0x000fe400078e001a */
[----:B------:R-:W-:Y:S02]  /*2e170*/  IMAD.MOV.U32 R18, RZ, RZ, R25 ;  /* 0x000000ffff127224 */ /* 0x000fe400078e0019 */
[----:B------:R-:W-:Y:S01]  /*2e180*/  IMAD.MOV.U32 R14, RZ, RZ, R24 ;  /* 0x000000ffff0e7224 */ /* 0x000fe200078e0018 */
[----:B--2---:R-:W-:Y:S04]  /*2e190*/  STL.64 [R1+0x1380], R4 ;  /* 0x0013800401007387 */ /* 0x004fe80000100a00 */
[----:B0-----:R-:W2:Y:S04]  /*2e1a0*/  LDL.LU.64 R6, [R1+0x8] ;  /* 0x0000080001067983 */ /* 0x001ea80000300a00 */
[----:B------:R-:W4:Y:S04]  /*2e1b0*/  LDL.LU R13, [R1+0x5c8] ;  /* 0x0005c800010d7983 */ /* 0x000f280000300800 */
[----:B------:R-:W3:Y:S04]  /*2e1c0*/  LDL.LU.64 R28, [R1+0x3e0] ;  /* 0x0003e000011c7983 */ /* 0x000ee80000300a00 */
[----:B------:R-:W4:Y:S04]  /*2e1d0*/  LDL.LU.64 R16, [R1+0x13a0] ;  /* 0x0013a00001107983 */ /* 0x000f280000300a00 */
[----:B------:R-:W-:Y:S04]  /*2e1e0*/  STL.64 [R1+0x1d0], R24 ;  /* 0x0001d01801007387 */ /* 0x000fe80000100a00 */
[----:B------:R0:W-:Y:S04]  /*2e1f0*/  STL.64 [R1+0x1d8], R26 ;  /* 0x0001d81a01007387 */ /* 0x0001e80000100a00 */
[----:B0-----:R-:W2:Y:S04]  /*2e200*/  LDL.LU.64 R26, [R1+0x1398] ;  /* 0x00139800011a7983 */ /* 0x001ea80000300a00 */
[----:B------:R-:W2:Y:S04]  /*2e210*/  LDL.LU.64 R24, [R1+0x1390] ;  /* 0x0013900001187983 */ /* 0x000ea80000300a00 */
[----:B------:R-:W-:Y:S04]  /*2e220*/  STL [R1+0x120c], R14 ;  /* 0x00120c0e01007387 */ /* 0x000fe80000100800 */
[----:B------:R-:W-:Y:S01]  /*2e230*/  STL [R1+0x1208], R15 ;  /* 0x0012080f01007387 */ /* 0x000fe20000100800 */
[----:B------:R-:W-:-:S03]  /*2e240*/  IMAD.MOV.U32 R11, RZ, RZ, R12 ;  /* 0x000000ffff0b7224 */ /* 0x000fc600078e000c */
[----:B------:R-:W-:Y:S04]  /*2e250*/  STL [R1+0x1204], R18 ;  /* 0x0012041201007387 */ /* 0x000fe80000100800 */
[----:B------:R-:W-:Y:S01]  /*2e260*/  STL [R1+0x1200], R19 ;  /* 0x0012001301007387 */ /* 0x000fe20000100800 */
[----:B--2---:R-:W-:Y:S06]  /*2e270*/  HMMA.16816.F32.BF16 R24, R20, R6, R24 ;  /* 0x000000061418723c */ /* 0x004fec0000041818 */
[----:B------:R-:W-:-:S02]  /*2e280*/  IMAD.MOV.U32 R12, RZ, RZ, R6 ;  /* 0x000000ffff0c7224 */ /* 0x000fc400078e0006 */
[----:B------:R-:W-:Y:S02]  /*2e290*/  IMAD.MOV.U32 R2, RZ, RZ, R7 ;  /* 0x000000ffff027224 */ /* 0x000fe400078e0007 */
[----:B------:R-:W2:Y:S04]  /*2e2a0*/  LDL.LU.64 R6, [R1+0x1388] ;  /* 0x0013880001067983 */ /* 0x000ea80000300a00 */
[----:B------:R-:W2:Y:S09]  /*2e2b0*/  LDL.LU.64 R4, [R1+0x1380] ;  /* 0x0013800001047983 */ /* 0x000eb20000300a00 */
[----:B------:R-:W-:Y:S01]  /*2e2c0*/  STL.64 [R1+0x1c0], R24 ;  /* 0x0001c01801007387 */ /* 0x000fe20000100a00 */
[----:B------:R-:W-:-:S03]  /*2e2d0*/  IMAD.MOV.U32 R21, RZ, RZ, R26 ;  /* 0x000000ffff157224 */ /* 0x000fc600078e001a */
[----:B------:R0:W-:Y:S01]  /*2e2e0*/  STL.64 [R1+0x1c8], R26 ;  /* 0x0001c81a01007387 */ /* 0x0001e20000100a00 */
[----:B------:R-:W-:-:S03]  /*2e2f0*/  IMAD.MOV.U32 R20, RZ, RZ, R24 ;  /* 0x000000ffff147224 */ /* 0x000fc600078e0018 */
[----:B0-----:R-:W2:Y:S04]  /*2e300*/  LDL.LU.64 R26, [R1+0x1378] ;  /* 0x00137800011a7983 */ /* 0x001ea80000300a00 */
[----:B------:R-:W2:Y:S01]  /*2e310*/  LDL.LU.64 R24, [R1+0x1370] ;  /* 0x0013700001187983 */ /* 0x000ea20000300a00 */
[----:B------:R-:W-:-:S03]  /*2e320*/  IMAD.MOV.U32 R22, RZ, RZ, R8 ;  /* 0x000000ffff167224 */ /* 0x000fc600078e0008 */
        /* <DEDUP_REMOVED lines=43> */
[----:B0-----:R-:W3:Y:S04]  /*2e5e0*/  LDL.LU.64 R6, [R1+0x12e0] ;  /* 0x0012e00001067983 */ /* 0x001ee80000300a00 */
[----:B------:R-:W3:Y:S01]  /*2e5f0*/  LDL.LU.64 R4, [R1+0x12d8] ;  /* 0x0012d80001047983 */ /* 0x000ee20000300a00 */
[----:B------:R-:W-:-:S02]  /*2e600*/  IMAD.MOV.U32 R23, RZ, RZ, R3 ;  /* 0x000000ffff177224 */ /* 0x000fc400078e0003 */
[----:B------:R-:W0:Y:S02]  /*2e610*/  LDC R3, c[0x0][0x238] ;  /* 0x00008e00ff037b82 */ /* 0x000e240000000800 */
[----:B0-----:R-:W-:-:S04]  /*2e620*/  IMAD.SHL.U32 R3, R3, 0x80, RZ ;  /* 0x0000008003037824 */ /* 0x001fc800078e00ff */
[----:B------:R-:W-:-:S05]  /*2e630*/  IMAD.SHL.U32 R3, R3, 0x2, RZ ;  /* 0x0000000203037824 */ /* 0x000fca00078e00ff */
[----:B----4-:R-:W-:Y:S01]  /*2e640*/  IADD3 R3, P0, R16, R3, RZ ;  /* 0x0000000310037210 */ /* 0x010fe20007f1e0ff */
[----:B------:R-:W-:Y:S01]  /*2e650*/  VIADD R13, R13, 0x1 ;  /* 0x000000010d0d7836 */ /* 0x000fe20000000000 */
[----:B---3--:R-:W-:-:S15]  /*2e660*/  HMMA.16816.F32.BF16 R4, R24, R22, R4 ;  /* 0x000000161804723c */ /* 0x008fde0000041804 */
[----:B------:R-:W-:-:S08]  /*2e670*/  NOP ;  /* 0x0000000000007918 */ /* 0x000fd00000000000 */
[----:B------:R-:W-:Y:S04]  /*2e680*/  STL.64 [R1+0x1f0], R4 ;  /* 0x0001f00401007387 */ /* 0x000fe80000100a00 */
[----:B------:R-:W-:Y:S04]  /*2e690*/  STL.64 [R1+0x1f8], R6 ;  /* 0x0001f80601007387 */ /* 0x000fe80000100a00 */
[----:B------:R-:W-:Y:S04]  /*2e6a0*/  STL [R1+0x1218], R7 ;  /* 0x0012180701007387 */ /* 0x000fe80000100800 */
[----:B------:R0:W-:Y:S02]  /*2e6b0*/  STL [R1+0x121c], R3 ;  /* 0x00121c0301007387 */ /* 0x0001e40000100800 */
[----:B0-----:R-:W0:Y:S01]  /*2e6c0*/  LDC R3, c[0x0][0x238] ;  /* 0x00008e00ff037b82 */ /* 0x001e220000000800 */
[----:B------:R-:W-:-:S02]  /*2e6d0*/  IMAD.X R5, R17, 0x1, R0, P0 ;  /* 0x0000000111057824 */ /* 0x000fc400000e0600 */
[----:B0-----:R-:W-:-:S04]  /*2e6e0*/  IMAD.SHL.U32 R3, R3, 0x80, RZ ;  /* 0x0000008003037824 */ /* 0x001fc800078e00ff */
[----:B------:R-:W-:-:S05]  /*2e6f0*/  IMAD.SHL.U32 R3, R3, 0x2, RZ ;  /* 0x0000000203037824 */ /* 0x000fca00078e00ff */
[----:B------:R-:W-:-:S05]  /*2e700*/  IADD3 R4, P1, R28, R3, RZ ;  /* 0x000000031c047210 */ /* 0x000fca0007f3e0ff */
[----:B------:R-:W-:Y:S04]  /*2e710*/  STL [R1+0x1220], R4 ;  /* 0x0012200401007387 */ /* 0x000fe80000100800 */
[----:B------:R-:W3:Y:S04]  /*2e720*/  LDL.LU R17, [R1+0x107c] ;  /* 0x00107c0001117983 */ /* 0x000ee80000300800 */
[----:B------:R0:W-:Y:S04]  /*2e730*/  STL [R1+0x1224], R5 ;  /* 0x0012240501007387 */ /* 0x0001e80000100800 */
[----:B------:R-:W-:Y:S01]  /*2e740*/  STL [R1+0x5c8], R13 ;  /* 0x0005c80d01007387 */ /* 0x000fe20000100800 */
[----:B------:R-:W-:-:S03]  /*2e750*/  IMAD.X R6, R29, 0x1, R0, P1 ;  /* 0x000000011d067824 */ /* 0x000fc600008e0600 */
[----:B0-----:R-:W4:Y:S04]  /*2e760*/  LDL.LU R5, [R1+0x106c] ;  /* 0x00106c0001057983 */ /* 0x001f280000300800 */
[----:B------:R-:W4:Y:S04]  /*2e770*/  LDL.LU R29, [R1+0x1064] ;  /* 0x00106400011d7983 */ /* 0x000f280000300800 */
[----:B------:R-:W4:Y:S04]  /*2e780*/  LDL.LU R4, [R1+0x105c] ;  /* 0x00105c0001047983 */ /* 0x000f280000300800 */
[----:B------:R-:W4:Y:S04]  /*2e790*/  LDL.LU R7, [R1+0x1054] ;  /* 0x0010540001077983 */ /* 0x000f280000300800 */
[----:B------:R-:W2:Y:S04]  /*2e7a0*/  LDL.LU R21, [R1+0x1078] ;  /* 0x0010780001157983 */ /* 0x000ea80000300800 */
[----:B------:R-:W2:Y:S04]  /*2e7b0*/  LDL.LU R20, [R1+0x104c] ;  /* 0x00104c0001147983 */ /* 0x000ea80000300800 */
[----:B------:R-:W3:Y:S04]  /*2e7c0*/  LDL.LU R22, [R1+0x1070] ;  /* 0x0010700001167983 */ /* 0x000ee80000300800 */
[----:B------:R-:W3:Y:S04]  /*2e7d0*/  LDL.LU R23, [R1+0x1044] ;  /* 0x0010440001177983 */ /* 0x000ee80000300800 */
[----:B---3--:R0:W-:Y:S04]  /*2e7e0*/  STL.64 [R1+0x12d0], R22 ;  /* 0x0012d01601007387 */ /* 0x0081e80000100a00 */
[----:B--2---:R1:W-:Y:S01]  /*2e7f0*/  STL.64 [R1+0x12c8], R20 ;  /* 0x0012c81401007387 */ /* 0x0043e20000100a00 */
[----:B0-----:R-:W-:-:S02]  /*2e800*/  IMAD.MOV.U32 R22, RZ, RZ, R12 ;  /* 0x000000ffff167224 */ /* 0x001fc400078e000c */
[----:B------:R-:W-:Y:S01]  /*2e810*/  IMAD.MOV.U32 R23, RZ, RZ, R2 ;  /* 0x000000ffff177224 */ /* 0x000fe200078e0002 */
[----:B------:R-:W2:Y:S04]  /*2e820*/  LDL.LU R12, [R1+0x1068] ;  /* 0x00106800010c7983 */ /* 0x000ea80000300800 */
[----:B------:R-:W3:Y:S04]  /*2e830*/  LDL.LU R19, [R1+0x103c] ;  /* 0x00103c0001137983 */ /* 0x000ee80000300800 */
[----:B------:R-:W3:Y:S04]  /*2e840*/  LDL.LU R18, [R1+0x1060] ;  /* 0x0010600001127983 */ /* 0x000ee80000300800 */
[----:B------:R-:W3:Y:S04]  /*2e850*/  LDL.LU R15, [R1+0x1034] ;  /* 0x00103400010f7983 */ /* 0x000ee80000300800 */
[----:B------:R-:W3:Y:S04]  /*2e860*/  LDL.LU R14, [R1+0x1058] ;  /* 0x00105800010e7983 */ /* 0x000ee80000300800 */
[----:B------:R-:W3:Y:S01]  /*2e870*/  LDL.LU R28, [R1+0x102c] ;  /* 0x00102c00011c7983 */ /* 0x000ee20000300800 */
[----:B-1----:R-:W-:Y:S03]  /*2e880*/  HMMA.16816.F32.BF16 R20, R24, R22, R8 ;  /* 0x000000161814723c */ /* 0x002fe60000041808 */
[----:B------:R-:W3:Y:S04]  /*2e890*/  LDL.LU R16, [R1+0x1050] ;  /* 0x0010500001107983 */ /* 0x000ee80000300800 */
[----:B------:R-:W3:Y:S04]  /*2e8a0*/  LDL.LU R13, [R1+0x1024] ;  /* 0x00102400010d7983 */ /* 0x000ee80000300800 */
[----:B------:R-:W3:Y:S04]  /*2e8b0*/  LDL.LU R2, [R1+0x1048] ;  /* 0x0010480001027983 */ /* 0x000ee80000300800 */
[----:B------:R0:W-:Y:S01]  /*2e8c0*/  STL [R1+0x1228], R6 ;  /* 0x0012280601007387 */ /* 0x0001e20000100800 */
[----:B------:R-:W-:Y:S01]  /*2e8d0*/  IADD3 R17, P5, R17, R3, RZ ;  /* 0x0000000311117210 */ /* 0x000fe20007fbe0ff */
[----:B------:R-:W1:Y:S02]  /*2e8e0*/  LDC R27, c[0x0][0x230] ;  /* 0x00008c00ff1b7b82 */ /* 0x000e640000000800 */
[----:B0-----:R-:W3:Y:S04]  /*2e8f0*/  LDL.LU R6, [R1+0x1074] ;  /* 0x0010740001067983 */ /* 0x001ee80000300800 */
[----:B------:R-:W-:Y:S01]  /*2e900*/  STL.64 [R1+0x1e0], R20 ;  /* 0x0001e01401007387 */ /* 0x000fe20000100a00 */
[----:B------:R-:W-:-:S02]  /*2e910*/  IMAD.MOV.U32 R25, RZ, RZ, R23 ;  /* 0x000000ffff197224 */ /* 0x000fc400078e0017 */
[----:B------:R-:W-:Y:S01]  /*2e920*/  IMAD.MOV.U32 R9, RZ, RZ, R22 ;  /* 0x000000ffff097224 */ /* 0x000fe200078e0016 */
[----:B------:R0:W-:Y:S01]  /*2e930*/  STL.64 [R1+0x1e8], R22 ;  /* 0x0001e81601007387 */ /* 0x0001e20000100a00 */
[----:B------:R-:W-:Y:S02]  /*2e940*/  IMAD.MOV.U32 R24, RZ, RZ, R21 ;  /* 0x000000ffff187224 */ /* 0x000fe400078e0015 */
[----:B------:R-:W-:Y:S01]  /*2e950*/  IMAD.MOV.U32 R8, RZ, RZ, R20 ;  /* 0x000000ffff087224 */ /* 0x000fe200078e0014 */
[----:B0-----:R-:W3:Y:S04]  /*2e960*/  LDL.LU.64 R22, [R1+0x12d0] ;  /* 0x0012d00001167983 */ /* 0x001ee80000300a00 */
[----:B------:R-:W3:Y:S04]  /*2e970*/  LDL.LU.64 R20, [R1+0x12c8] ;  /* 0x0012c80001147983 */ /* 0x000ee80000300a00 */
[----:B------:R-:W3:Y:S04]  /*2e980*/  LDL R11, [R1+0x5c8] ;  /* 0x0005c800010b7983 */ /* 0x000ee80000100800 */
[----:B------:R-:W-:Y:S04]  /*2e990*/  STL [R1+0x1238], R8 ;  /* 0x0012380801007387 */ /* 0x000fe80000100800 */
[----:B------:R-:W-:Y:S04]  /*2e9a0*/  STL [R1+0x1234], R9 ;  /* 0x0012340901007387 */ /* 0x000fe80000100800 */
[----:B------:R-:W-:Y:S04]  /*2e9b0*/  STL [R1+0x1230], R24 ;  /* 0x0012301801007387 */ /* 0x000fe80000100800 */
[----:B------:R-:W-:Y:S01]  /*2e9c0*/  STL [R1+0x122c], R25 ;  /* 0x00122c1901007387 */ /* 0x000fe20000100800 */
[----:B----4-:R-:W-:-:S03]  /*2e9d0*/  IADD3 R29, P2, R29, R3, RZ ;  /* 0x000000031d1d7210 */ /* 0x010fc60007f5e0ff */
[----:B------:R0:W-:Y:S01]  /*2e9e0*/  STL [R1+0x107c], R17 ;  /* 0x00107c1101007387 */ /* 0x0001e20000100800 */
[-C--:B------:R-:W-:Y:S02]  /*2e9f0*/  IADD3 R5, P1, R5, R3.reuse, RZ ;  /* 0x0000000305057210 */ /* 0x080fe40007f3e0ff */
[-C--:B------:R-:W-:Y:S02]  /*2ea00*/  IADD3 R4, P3, R4, R3.reuse, RZ ;  /* 0x0000000304047210 */ /* 0x080fe40007f7e0ff */
[----:B------:R-:W-:Y:S01]  /*2ea10*/  IADD3 R7, P4, R7, R3, RZ ;  /* 0x0000000307077210 */ /* 0x000fe20007f9e0ff */
[----:B0-----:R-:W4:Y:S04]  /*2ea20*/  LDL.LU R17, [R1+0x101c] ;  /* 0x00101c0001117983 */ /* 0x001f280000300800 */
[----:B------:R0:W-:Y:S01]  /*2ea30*/  STL [R1+0x1064], R29 ;  /* 0x0010641d01007387 */ /* 0x0001e20000100800 */
[----:B-1----:R-:W-:-:S05]  /*2ea40*/  VIADD R27, R27, 0x7f ;  /* 0x0000007f1b1b7836 */ /* 0x002fca0000000000 */
[----:B------:R-:W-:-:S04]  /*2ea50*/  SHF.R.S32.HI R10, RZ, 0x1f, R27 ;  /* 0x0000001fff0a7819 */ /* 0x000fc8000001141b */
[----:B------:R-:W-:-:S04]  /*2ea60*/  LEA.HI R10, R10, R27, RZ, 0x7 ;  /* 0x0000001b0a0a7211 */ /* 0x000fc800078f38ff */
[----:B------:R-:W-:Y:S01]  /*2ea70*/  SHF.R.S32.HI R10, RZ, 0x7, R10 ;  /* 0x00000007ff0a7819 */ /* 0x000fe2000001140a */
[----:B--2---:R-:W-:Y:S01]  /*2ea80*/  IMAD.X R12, R12, 0x1, R0, P1 ;  /* 0x000000010c0c7824 */ /* 0x004fe200008e0600 */
[-C--:B---3--:R-:W-:Y:S02]  /*2ea90*/  IADD3 R19, P1, R19, R3.reuse, RZ ;  /* 0x0000000313137210 */ /* 0x088fe40007f3e0ff */
[----:B------:R-:W-:-:S05]  /*2eaa0*/  IADD3 R6, P6, R6, R3, RZ ;  /* 0x0000000306067210 */ /* 0x000fca0007fde0ff */
[----:B------:R-:W-:Y:S04]  /*2eab0*/  STL [R1+0x1074], R6 ;  /* 0x0010740601007387 */ /* 0x000fe80000100800 */
[----:B0-----:R-:W2:Y:S04]  /*2eac0*/  LDL.LU R29, [R1+0x1040] ;  /* 0x00104000011d7983 */ /* 0x001ea80000300800 */
[----:B------:R-:W-:Y:S04]  /*2ead0*/  STL [R1+0x106c], R5 ;  /* 0x00106c0501007387 */ /* 0x000fe80000100800 */
[----:B------:R-:W-:Y:S04]  /*2eae0*/  STL [R1+0x105c], R4 ;  /* 0x00105c0401007387 */ /* 0x000fe80000100800 */
[----:B------:R-:W-:Y:S01]  /*2eaf0*/  STL [R1+0x1054], R7 ;  /* 0x0010540701007387 */ /* 0x000fe20000100800 */
[----:B------:R-:W-:-:S02]  /*2eb00*/  IMAD.X R18, R18, 0x1, R0, P2 ;  /* 0x0000000112127824 */ /* 0x000fc400010e0600 */
[--C-:B------:R-:W-:Y:S01]  /*2eb10*/  IMAD.X R14, R14, 0x1, R0.reuse, P3 ;  /* 0x000000010e0e7824 */ /* 0x100fe200018e0600 */
[-C--:B------:R-:W-:Y:S01]  /*2eb20*/  IADD3 R28, P3, R28, R3.reuse, RZ ;  /* 0x000000031c1c7210 */ /* 0x080fe20007f7e0ff */
[--C-:B------:R-:W-:Y:S01]  /*2eb30*/  IMAD.X R21, R21, 0x1, R0.reuse, P5 ;  /* 0x0000000115157824 */ /* 0x100fe200028e0600 */
[----:B------:R-:W-:Y:S01]  /*2eb40*/  IADD3 R20, P5, R20, R3, RZ ;  /* 0x0000000314147210 */ /* 0x000fe20007fbe0ff */
[----:B------:R-:W-:-:S03]  /*2eb50*/  IMAD.X R22, R22, 0x1, R0, P6 ;  /* 0x0000000116167824 */ /* 0x000fc600030e0600 */
[----:B------:R-:W-:Y:S04]  /*2eb60*/  STL [R1+0x1078], R21 ;  /* 0x0010781501007387 */ /* 0x000fe80000100800 */
[----:B------:R-:W-:Y:S04]  /*2eb70*/  STL [R1+0x104c], R20 ;  /* 0x00104c1401007387 */ /* 0x000fe80000100800 */
[----:B------:R0:W-:Y:S04]  /*2eb80*/  STL [R1+0x1068], R12 ;  /* 0x0010680c01007387 */ /* 0x0001e80000100800 */
[----:B------:R-:W-:Y:S01]  /*2eb90*/  STL [R1+0x1070], R22 ;  /* 0x0010701601007387 */ /* 0x000fe20000100800 */
[----:B------:R-:W-:-:S02]  /*2eba0*/  IADD3 R23, P6, R23, R3, RZ ;  /* 0x0000000317177210 */ /* 0x000fc40007fde0ff */
[----:B------:R-:W-:Y:S01]  /*2ebb0*/  IADD3 R15, P2, R15, R3, RZ ;  /* 0x000000030f0f7210 */ /* 0x000fe20007f5e0ff */
[----:B0-----:R-:W3:Y:S04]  /*2ebc0*/  LDL.LU R12, [R1+0x1014] ;  /* 0x00101400010c7983 */ /* 0x001ee80000300800 */
[----:B------:R-:W-:Y:S04]  /*2ebd0*/  STL [R1+0x1044], R23 ;  /* 0x0010441701007387 */ /* 0x000fe80000100800 */
[----:B------:R-:W-:Y:S04]  /*2ebe0*/  STL [R1+0x103c], R19 ;  /* 0x00103c1301007387 */ /* 0x000fe80000100800 */
[----:B------:R-:W-:Y:S04]  /*2ebf0*/  STL [R1+0x1060], R18 ;  /* 0x0010601201007387 */ /* 0x000fe80000100800 */
[----:B------:R0:W-:Y:S01]  /*2ec00*/  STL [R1+0x102c], R28 ;  /* 0x00102c1c01007387 */ /* 0x0001e20000100800 */
[----:B------:R-:W-:-:S03]  /*2ec10*/  IMAD.X R16, R16, 0x1, R0, P4 ;  /* 0x0000000110107824 */ /* 0x000fc600020e0600 */
[----:B------:R-:W-:Y:S01]  /*2ec20*/  STL [R1+0x1034], R15 ;  /* 0x0010340f01007387 */ /* 0x000fe20000100800 */
[----:B------:R-:W-:Y:S01]  /*2ec30*/  IADD3 R13, P4, R13, R3, RZ ;  /* 0x000000030d0d7210 */ /* 0x000fe20007f9e0ff */
[----:B------:R-:W-:Y:S02]  /*2ec40*/  IMAD.X R2, R2, 0x1, R0, P5 ;  /* 0x0000000102027824 */ /* 0x000fe400028e0600 */
[----:B0-----:R-:W3:Y:S04]  /*2ec50*/  LDL.LU R28, [R1+0x1038] ;  /* 0x00103800011c7983 */ /* 0x001ee80000300800 */
[----:B------:R-:W-:Y:S04]  /*2ec60*/  STL [R1+0x1058], R14 ;  /* 0x0010580e01007387 */ /* 0x000fe80000100800 */
[----:B------:R-:W3:Y:S04]  /*2ec70*/  LDL.LU R25, [R1+0x100c] ;  /* 0x00100c0001197983 */ /* 0x000ee80000300800 */
[----:B------:R-:W-:Y:S04]  /*2ec80*/  STL [R1+0x1050], R16 ;  /* 0x0010501001007387 */ /* 0x000fe80000100800 */
[----:B------:R-:W3:Y:S04]  /*2ec90*/  LDL.LU R24, [R1+0x1030] ;  /* 0x0010300001187983 */ /* 0x000ee80000300800 */
[----:B------:R-:W-:Y:S04]  /*2eca0*/  STL [R1+0x1024], R13 ;  /* 0x0010240d01007387 */ /* 0x000fe80000100800 */
[----:B------:R-:W3:Y:S04]  /*2ecb0*/  LDL.LU R9, [R1+0x1004] ;  /* 0x0010040001097983 */ /* 0x000ee80000300800 */
[----:B------:R0:W-:Y:S04]  /*2ecc0*/  STL [R1+0x1048], R2 ;  /* 0x0010480201007387 */ /* 0x0001e80000100800 */
[----:B------:R-:W3:Y:S04]  /*2ecd0*/  LDL.LU R8, [R1+0x1028] ;  /* 0x0010280001087983 */ /* 0x000ee80000300800 */
[----:B------:R-:W3:Y:S01]  /*2ece0*/  LDL.LU R26, [R1+0xffc] ;  /* 0x000ffc00011a7983 */ /* 0x000ee20000300800 */
[----:B------:R-:W-:-:S03]  /*2ecf0*/  ISETP.NE.U32.AND P0, PT, R11, R10, PT ;  /* 0x0000000a0b00720c */ /* 0x000fc60003f05070 */
[----:B------:R-:W3:Y:S04]  /*2ed00*/  LDL.LU R27, [R1+0x1020] ;  /* 0x00102000011b7983 */ /* 0x000ee80000300800 */
[----:B------:R-:W3:Y:S04]  /*2ed10*/  LDL.LU R10, [R1+0xff4] ;  /* 0x000ff400010a7983 */ /* 0x000ee80000300800 */
[----:B------:R-:W3:Y:S04]  /*2ed20*/  LDL.LU R11, [R1+0x1018] ;  /* 0x00101800010b7983 */ /* 0x000ee80000300800 */
[----:B0-----:R-:W3:Y:S01]  /*2ed30*/  LDL.LU R2, [R1+0xfec] ;  /* 0x000fec0001027983 */ /* 0x001ee20000300800 */
[----:B----4-:R-:W-:-:S03]  /*2ed40*/  IADD3 R17, P5, R17, R3, RZ ;  /* 0x0000000311117210 */ /* 0x010fc60007fbe0ff */
[----:B------:R-:W4:Y:S04]  /*2ed50*/  LDL.LU R6, [R1+0x1010] ;  /* 0x0010100001067983 */ /* 0x000f280000300800 */
[----:B------:R-:W4:Y:S04]  /*2ed60*/  LDL.LU R5, [R1+0xfe4] ;  /* 0x000fe40001057983 */ /* 0x000f280000300800 */
[----:B------:R0:W-:Y:S04]  /*2ed70*/  STL [R1+0x101c], R17 ;  /* 0x00101c1101007387 */ /* 0x0001e80000100800 */
[----:B0-----:R-:W4:Y:S04]  /*2ed80*/  LDL.LU R17, [R1+0x1008] ;  /* 0x0010080001117983 */ /* 0x001f280000300800 */
[----:B------:R-:W4:Y:S04]  /*2ed90*/  LDL.LU R4, [R1+0xfdc] ;  /* 0x000fdc0001047983 */ /* 0x000f280000300800 */
[----:B------:R-:W4:Y:S04]  /*2eda0*/  LDL.LU R7, [R1+0x1000] ;  /* 0x0010000001077983 */ /* 0x000f280000300800 */
[----:B------:R-:W4:Y:S01]  /*2edb0*/  LDL.LU R21, [R1+0xfd4] ;  /* 0x000fd40001157983 */ /* 0x000f220000300800 */
[----:B--2---:R-:W-:-:S05]  /*2edc0*/  IMAD.X R29, R29, 0x1, R0, P6 ;  /* 0x000000011d1d7824 */ /* 0x004fca00030e0600 */
[----:B------:R0:W-:Y:S04]  /*2edd0*/  STL [R1+0x1040], R29 ;  /* 0x0010401d01007387 */ /* 0x0001e80000100800 */
[----:B------:R-:W2:Y:S04]  /*2ede0*/  LDL.LU R20, [R1+0xff8] ;  /* 0x000ff80001147983 */ /* 0x000ea80000300800 */
[----:B------:R-:W2:Y:S04]  /*2edf0*/  LDL.LU R22, [R1+0xfcc] ;  /* 0x000fcc0001167983 */ /* 0x000ea80000300800 */
[----:B------:R-:W2:Y:S04]  /*2ee00*/  LDL.LU R23, [R1+0xff0] ;  /* 0x000ff00001177983 */ /* 0x000ea80000300800 */
[----:B0-----:R-:W2:Y:S04]  /*2ee10*/  LDL.LU R29, [R1+0xfc4] ;  /* 0x000fc400011d7983 */ /* 0x001ea80000300800 */
[----:B------:R-:W2:Y:S04]  /*2ee20*/  LDL.LU R19, [R1+0xfe8] ;  /* 0x000fe80001137983 */ /* 0x000ea80000300800 */
[----:B------:R-:W2:Y:S04]  /*2ee30*/  LDL.LU R18, [R1+0xfbc] ;  /* 0x000fbc0001127983 */ /* 0x000ea80000300800 */
[----:B------:R-:W2:Y:S01]  /*2ee40*/  LDL.LU R15, [R1+0xfe0] ;  /* 0x000fe000010f7983 */ /* 0x000ea20000300800 */
[----:B---3--:R-:W-:-:S05]  /*2ee50*/  IADD3 R12, P6, R12, R3, RZ ;  /* 0x000000030c0c7210 */ /* 0x008fca0007fde0ff */
[----:B------:R0:W-:Y:S04]  /*2ee60*/  STL [R1+0x1014], R12 ;  /* 0x0010140c01007387 */ /* 0x0001e80000100800 */
[----:B------:R-:W3:Y:S04]  /*2ee70*/  LDL.LU R14, [R1+0xfb4] ;  /* 0x000fb400010e7983 */ /* 0x000ee80000300800 */
[----:B0-----:R-:W3:Y:S01]  /*2ee80*/  LDL.LU R12, [R1+0xfd8] ;  /* 0x000fd800010c7983 */ /* 0x001ee20000300800 */
[----:B------:R-:W-:-:S03]  /*2ee90*/  IMAD.X R28, R28, 0x1, R0, P1 ;  /* 0x000000011c1c7824 */ /* 0x000fc600008e0600 */
[----:B------:R-:W3:Y:S04]  /*2eea0*/  LDL.LU R16, [R1+0xfac] ;  /* 0x000fac0001107983 */ /* 0x000ee80000300800 */
[----:B------:R-:W3:Y:S01]  /*2eeb0*/  LDL.LU R13, [R1+0xfd0] ;  /* 0x000fd000010d7983 */ /* 0x000ee20000300800 */
[----:B------:R-:W-:-:S03]  /*2eec0*/  IADD3 R25, P1, R25, R3, RZ ;  /* 0x0000000319197210 */ /* 0x000fc60007f3e0ff */
[----:B------:R0:W-:Y:S01]  /*2eed0*/  STL [R1+0x1038], R28 ;  /* 0x0010381c01007387 */ /* 0x0001e20000100800 */
[--C-:B------:R-:W-:Y:S01]  /*2eee0*/  IMAD.X R24, R24, 0x1, R0.reuse, P2 ;  /* 0x0000000118187824 */ /* 0x100fe200010e0600 */
[-C--:B------:R-:W-:Y:S01]  /*2eef0*/  IADD3 R9, P2, R9, R3.reuse, RZ ;  /* 0x0000000309097210 */ /* 0x080fe20007f5e0ff */
[--C-:B------:R-:W-:Y:S01]  /*2ef00*/  IMAD.X R8, R8, 0x1, R0.reuse, P3 ;  /* 0x0000000108087824 */ /* 0x100fe200018e0600 */
[----:B------:R-:W-:Y:S01]  /*2ef10*/  IADD3 R26, P3, R26, R3, RZ ;  /* 0x000000031a1a7210 */ /* 0x000fe20007f7e0ff */
[----:B0-----:R-:W3:Y:S04]  /*2ef20*/  LDL.LU R28, [R1+0xfa4] ;  /* 0x000fa400011c7983 */ /* 0x001ee80000300800 */
[----:B------:R-:W-:Y:S01]  /*2ef30*/  STL [R1+0x100c], R25 ;  /* 0x00100c1901007387 */ /* 0x000fe20000100800 */
[----:B------:R-:W-:-:S02]  /*2ef40*/  IMAD.X R27, R27, 0x1, R0, P4 ;  /* 0x000000011b1b7824 */ /* 0x000fc400020e0600 */
[----:B------:R-:W-:Y:S01]  /*2ef50*/  IMAD.X R11, R11, 0x1, R0, P5 ;  /* 0x000000010b0b7824 */ /* 0x000fe200028e0600 */
[----:B------:R-:W-:Y:S01]  /*2ef60*/  STL [R1+0x1030], R24 ;  /* 0x0010301801007387 */ /* 0x000fe20000100800 */
[----:B------:R-:W-:-:S03]  /*2ef70*/  IADD3 R2, P5, R2, R3, RZ ;  /* 0x0000000302027210 */ /* 0x000fc60007fbe0ff */
[----:B------:R-:W-:Y:S01]  /*2ef80*/  STL [R1+0x1004], R9 ;  /* 0x0010040901007387 */ /* 0x000fe20000100800 */
[----:B------:R-:W-:-:S03]  /*2ef90*/  IADD3 R10, P4, R10, R3, RZ ;  /* 0x000000030a0a7210 */ /* 0x000fc60007f9e0ff */
[----:B------:R-:W-:Y:S04]  /*2efa0*/  STL [R1+0x1028], R8 ;  /* 0x0010280801007387 */ /* 0x000fe80000100800 */
[----:B------:R-:W-:Y:S04]  /*2efb0*/  STL [R1+0xffc], R26 ;  /* 0x000ffc1a01007387 */ /* 0x000fe80000100800 */
[----:B------:R-:W-:Y:S04]  /*2efc0*/  STL [R1+0x1020], R27 ;  /* 0x0010201b01007387 */ /* 0x000fe80000100800 */
[----:B------:R0:W-:Y:S04]  /*2efd0*/  STL [R1+0xfec], R2 ;  /* 0x000fec0201007387 */ /* 0x0001e80000100800 */
[----:B------:R-:W-:Y:S04]  /*2efe0*/  STL [R1+0xff4], R10 ;  /* 0x000ff40a01007387 */ /* 0x000fe80000100800 */
[----:B0-----:R-:W3:Y:S01]  /*2eff0*/  LDL.LU R2, [R1+0xfc8] ;  /* 0x000fc80001027983 */ /* 0x001ee20000300800 */
[----:B----4-:R-:W-:Y:S01]  /*2f000*/  IADD3.X R17, R17, R0, RZ, P1, !PT ;  /* 0x0000000011117210 */ /* 0x010fe20000ffe4ff */
[----:B------:R-:W-:Y:S01]  /*2f010*/  IMAD.X R6, R6, 0x1, R0, P6 ;  /* 0x0000000106067824 */ /* 0x000fe200030e0600 */
[-C--:B------:R-:W-:Y:S01]  /*2f020*/  IADD3 R5, P6, R5, R3.reuse, RZ ;  /* 0x0000000305057210 */ /* 0x080fe20007fde0ff */
[----:B------:R-:W-:Y:S01]  /*2f030*/  STL [R1+0x1018], R11 ;  /* 0x0010180b01007387 */ /* 0x000fe20000100800 */
[----:B------:R-:W-:-:S03]  /*2f040*/  IADD3 R4, P1, R4, R3, RZ ;  /* 0x0000000304047210 */ /* 0x000fc60007f3e0ff */
[----:B------:R0:W-:Y:S01]  /*2f050*/  STL [R1+0x1008], R17 ;  /* 0x0010081101007387 */ /* 0x0001e20000100800 */
[----:B------:R-:W-:-:S03]  /*2f060*/  IMAD.X R7, R7, 0x1, R0, P2 ;  /* 0x0000000107077824 */ /* 0x000fc600010e0600 */
[----:B------:R-:W-:Y:S01]  /*2f070*/  STL [R1+0x1010], R6 ;  /* 0x0010100601007387 */ /* 0x000fe20000100800 */
[----:B------:R-:W-:-:S03]  /*2f080*/  IADD3 R21, P2, R21, R3, RZ ;  /* 0x0000000315157210 */ /* 0x000fc60007f5e0ff */
[----:B0-----:R-:W4:Y:S04]  /*2f090*/  LDL.LU R17, [R1+0xf9c] ;  /* 0x000f9c0001117983 */ /* 0x001f280000300800 */
[----:B------:R-:W-:Y:S04]  /*2f0a0*/  STL [R1+0xfe4], R5 ;  /* 0x000fe40501007387 */ /* 0x000fe80000100800 */
[----:B------:R-:W-:Y:S04]  /*2f0b0*/  STL [R1+0xfdc], R4 ;  /* 0x000fdc0401007387 */ /* 0x000fe80000100800 */
[----:B------:R-:W-:Y:S04]  /*2f0c0*/  STL [R1+0x1000], R7 ;  /* 0x0010000701007387 */ /* 0x000fe80000100800 */
[----:B------:R-:W-:Y:S01]  /*2f0d0*/  STL [R1+0xfd4], R21 ;  /* 0x000fd41501007387 */ /* 0x000fe20000100800 */
[----:B--2---:R-:W-:-:S02]  /*2f0e0*/  IMAD.X R20, R20, 0x1, R0, P3 ;  /* 0x0000000114147824 */ /* 0x004fc400018e0600 */
[--C-:B------:R-:W-:Y:S01]  /*2f0f0*/  IMAD.X R23, R23, 0x1, R0.reuse, P4 ;  /* 0x0000000117177824 */ /* 0x100fe200020e0600 */
[-C--:B------:R-:W-:Y:S02]  /*2f100*/  IADD3 R22, P3, R22, R3.reuse, RZ ;  /* 0x0000000316167210 */ /* 0x080fe40007f7e0ff */
[----:B------:R-:W-:Y:S01]  /*2f110*/  STL [R1+0xff8], R20 ;  /* 0x000ff81401007387 */ /* 0x000fe20000100800 */
[----:B------:R-:W-:Y:S01]  /*2f120*/  IADD3 R29, P4, R29, R3, RZ ;  /* 0x000000031d1d7210 */ /* 0x000fe20007f9e0ff */
[----:B------:R-:W-:-:S04]  /*2f130*/  IMAD.X R19, R19, 0x1, R0, P5 ;  /* 0x0000000113137824 */ /* 0x000fc800028e0600 */
[----:B------:R0:W-:Y:S04]  /*2f140*/  STL [R1+0xfc4], R29 ;  /* 0x000fc41d01007387 */ /* 0x0001e80000100800 */
[----:B------:R-:W-:Y:S01]  /*2f150*/  STL [R1+0xfcc], R22 ;  /* 0x000fcc1601007387 */ /* 0x000fe20000100800 */
[-C--:B------:R-:W-:Y:S01]  /*2f160*/  IADD3 R18, P5, R18, R3.reuse, RZ ;  /* 0x0000000312127210 */ /* 0x080fe20007fbe0ff */
[--C-:B------:R-:W-:Y:S02]  /*2f170*/  IMAD.X R15, R15, 0x1, R0.reuse, P6 ;  /* 0x000000010f0f7824 */ /* 0x100fe400030e0600 */
[----:B0-----:R-:W2:Y:S04]  /*2f180*/  LDL.LU R29, [R1+0xfc0] ;  /* 0x000fc000011d7983 */ /* 0x001ea80000300800 */
[----:B------:R-:W-:Y:S04]  /*2f190*/  STL [R1+0xff0], R23 ;  /* 0x000ff01701007387 */ /* 0x000fe80000100800 */
[----:B------:R-:W-:Y:S04]  /*2f1a0*/  STL [R1+0xfe8], R19 ;  /* 0x000fe81301007387 */ /* 0x000fe80000100800 */
[----:B------:R-:W-:Y:S01]  /*2f1b0*/  STL [R1+0xfbc], R18 ;  /* 0x000fbc1201007387 */ /* 0x000fe20000100800 */
[-C--:B---3--:R-:W-:Y:S01]  /*2f1c0*/  IADD3 R14, P6, R14, R3.reuse, RZ ;  /* 0x000000030e0e7210 */ /* 0x088fe20007fde0ff */
[--C-:B------:R-:W-:Y:S01]  /*2f1d0*/  IMAD.X R12, R12, 0x1, R0.reuse, P1 ;  /* 0x000000010c0c7824 */ /* 0x100fe200008e0600 */
[----:B------:R-:W-:Y:S01]  /*2f1e0*/  IADD3 R16, P1, R16, R3, RZ ;  /* 0x0000000310107210 */ /* 0x000fe20007f3e0ff */
[----:B------:R-:W-:-:S03]  /*2f1f0*/  IMAD.X R13, R13, 0x1, R0, P2 ;  /* 0x000000010d0d7824 */ /* 0x000fc600010e0600 */
[----:B------:R0:W-:Y:S04]  /*2f200*/  STL [R1+0xfd8], R12 ;  /* 0x000fd80c01007387 */ /* 0x0001e80000100800 */
[----:B------:R-:W-:Y:S04]  /*2f210*/  STL [R1+0xfe0], R15 ;  /* 0x000fe00f01007387 */ /* 0x000fe80000100800 */
[----:B0-----:R-:W3:Y:S04]  /*2f220*/  LDL.LU R12, [R1+0xf94] ;  /* 0x000f9400010c7983 */ /* 0x001ee80000300800 */
[----:B------:R-:W-:Y:S01]  /*2f230*/  STL [R1+0xfb4], R14 ;  /* 0x000fb40e01007387 */ /* 0x000fe20000100800 */
[----:B------:R-:W-:-:S03]  /*2f240*/  IADD3 R28, P2, R28, R3, RZ ;  /* 0x000000031c1c7210 */ /* 0x000fc60007f5e0ff */
[----:B------:R-:W3:Y:S04]  /*2f250*/  LDL.LU R25, [R1+0xfb8] ;  /* 0x000fb80001197983 */ /* 0x000ee80000300800 */
[----:B------:R-:W-:Y:S04]  /*2f260*/  STL [R1+0xfac], R16 ;  /* 0x000fac1001007387 */ /* 0x000fe80000100800 */
[----:B------:R-:W3:Y:S04]  /*2f270*/  LDL.LU R24, [R1+0xf8c] ;  /* 0x000f8c0001187983 */ /* 0x000ee80000300800 */
[----:B------:R-:W-:Y:S04]  /*2f280*/  STL [R1+0xfd0], R13 ;  /* 0x000fd00d01007387 */ /* 0x000fe80000100800 */
[----:B------:R-:W3:Y:S04]  /*2f290*/  LDL.LU R9, [R1+0xfb0] ;  /* 0x000fb00001097983 */ /* 0x000ee80000300800 */
[----:B------:R0:W-:Y:S04]  /*2f2a0*/  STL [R1+0xfa4], R28 ;  /* 0x000fa41c01007387 */ /* 0x0001e80000100800 */
[----:B------:R-:W3:Y:S04]  /*2f2b0*/  LDL.LU R8, [R1+0xf84] ;  /* 0x000f840001087983 */ /* 0x000ee80000300800 */
[----:B------:R-:W3:Y:S04]  /*2f2c0*/  LDL.LU R26, [R1+0xfa8] ;  /* 0x000fa800011a7983 */ /* 0x000ee80000300800 */
[----:B------:R-:W3:Y:S04]  /*2f2d0*/  LDL.LU R27, [R1+0xf7c] ;  /* 0x000f7c00011b7983 */ /* 0x000ee80000300800 */
[----:B------:R-:W3:Y:S04]  /*2f2e0*/  LDL.LU R10, [R1+0xfa0] ;  /* 0x000fa000010a7983 */ /* 0x000ee80000300800 */
[----:B------:R-:W3:Y:S04]  /*2f2f0*/  LDL.LU R11, [R1+0xf74] ;  /* 0x000f7400010b7983 */ /* 0x000ee80000300800 */
[----:B0-----:R-:W3:Y:S04]  /*2f300*/  LDL.LU R28, [R1+0xf98] ;  /* 0x000f9800011c7983 */ /* 0x001ee80000300800 */
[----:B------:R-:W3:Y:S01]  /*2f310*/  LDL.LU R6, [R1+0xf6c] ;  /* 0x000f6c0001067983 */ /* 0x000ee20000300800 */
[----:B------:R-:W-:-:S03]  /*2f320*/  IMAD.X R2, R2, 0x1, R0, P3 ;  /* 0x0000000102027824 */ /* 0x000fc600018e0600 */
[----:B------:R-:W3:Y:S04]  /*2f330*/  LDL.LU R5, [R1+0xf90] ;  /* 0x000f900001057983 */ /* 0x000ee80000300800 */
[----:B------:R0:W-:Y:S04]  /*2f340*/  STL [R1+0xfc8], R2 ;  /* 0x000fc80201007387 */ /* 0x0001e80000100800 */
[----:B0-----:R-:W3:Y:S04]  /*2f350*/  LDL.LU R2, [R1+0xf64] ;  /* 0x000f640001027983 */ /* 0x001ee80000300800 */
[----:B------:R-:W3:Y:S04]  /*2f360*/  LDL.LU R4, [R1+0xf88] ;  /* 0x000f880001047983 */ /* 0x000ee80000300800 */
[----:B------:R-:W3:Y:S01]  /*2f370*/  LDL.LU R7, [R1+0xf5c] ;  /* 0x000f5c0001077983 */ /* 0x000ee20000300800 */
[----:B----4-:R-:W-:-:S03]  /*2f380*/  IADD3 R17, P3, R17, R3, RZ ;  /* 0x0000000311117210 */ /* 0x010fc60007f7e0ff */
[----:B------:R-:W4:Y:S04]  /*2f390*/  LDL.LU R21, [R1+0xf80] ;  /* 0x000f800001157983 */ /* 0x000f280000300800 */
[----:B------:R0:W-:Y:S04]  /*2f3a0*/  STL [R1+0xf9c], R17 ;  /* 0x000f9c1101007387 */ /* 0x0001e80000100800 */
[----:B------:R-:W4:Y:S04]  /*2f3b0*/  LDL.LU R20, [R1+0xf54] ;  /* 0x000f540001147983 */ /* 0x000f280000300800 */
[----:B------:R-:W4:Y:S04]  /*2f3c0*/  LDL.LU R22, [R1+0xf78] ;  /* 0x000f780001167983 */ /* 0x000f280000300800 */
[----:B------:R-:W4:Y:S04]  /*2f3d0*/  LDL.LU R23, [R1+0xf4c] ;  /* 0x000f4c0001177983 */ /* 0x000f280000300800 */
[----:B0-----:R-:W4:Y:S04]  /*2f3e0*/  LDL.LU R17, [R1+0xf70] ;  /* 0x000f700001117983 */ /* 0x001f280000300800 */
[----:B------:R-:W4:Y:S04]  /*2f3f0*/  LDL.LU R19, [R1+0xf44] ;  /* 0x000f440001137983 */ /* 0x000f280000300800 */
[----:B------:R-:W4:Y:S04]  /*2f400*/  LDL.LU R18, [R1+0xf68] ;  /* 0x000f680001127983 */ /* 0x000f280000300800 */
[----:B------:R-:W4:Y:S01]  /*2f410*/  LDL.LU R15, [R1+0xf3c] ;  /* 0x000f3c00010f7983 */ /* 0x000f220000300800 */
[----:B--2---:R-:W-:-:S05]  /*2f420*/  IMAD.X R29, R29, 0x1, R0, P4 ;  /* 0x000000011d1d7824 */ /* 0x004fca00020e0600 */
[----:B------:R0:W-:Y:S04]  /*2f430*/  STL [R1+0xfc0], R29 ;  /* 0x000fc01d01007387 */ /* 0x0001e80000100800 */
[----:B------:R-:W2:Y:S04]  /*2f440*/  LDL.LU R14, [R1+0xf60] ;  /* 0x000f6000010e7983 */ /* 0x000ea80000300800 */
[----:B0-----:R-:W2:Y:S04]  /*2f450*/  LDL.LU R29, [R1+0xf34] ;  /* 0x000f3400011d7983 */ /* 0x001ea80000300800 */
[----:B------:R-:W2:Y:S04]  /*2f460*/  LDL.LU R16, [R1+0xf58] ;  /* 0x000f580001107983 */ /* 0x000ea80000300800 */
[----:B------:R-:W2:Y:S01]  /*2f470*/  LDL.LU R13, [R1+0xf2c] ;  /* 0x000f2c00010d7983 */ /* 0x000ea20000300800 */
[----:B---3--:R-:W-:Y:S01]  /*2f480*/  IADD3 R12, P4, R12, R3, RZ ;  /* 0x000000030c0c7210 */ /* 0x008fe20007f9e0ff */
[----:B------:R-:W-:-:S04]  /*2f490*/  IMAD.X R25, R25, 0x1, R0, P5 ;  /* 0x0000000119197824 */ /* 0x000fc800028e0600 */
[----:B------:R0:W-:Y:S01]  /*2f4a0*/  STL [R1+0xf94], R12 ;  /* 0x000f940c01007387 */ /* 0x0001e20000100800 */
[-C--:B------:R-:W-:Y:S01]  /*2f4b0*/  IADD3 R24, P5, R24, R3.reuse, RZ ;  /* 0x0000000318187210 */ /* 0x080fe20007fbe0ff */
[--C-:B------:R-:W-:Y:S01]  /*2f4c0*/  IMAD.X R9, R9, 0x1, R0.reuse, P6 ;  /* 0x0000000109097824 */ /* 0x100fe200030e0600 */
[-C--:B------:R-:W-:Y:S01]  /*2f4d0*/  IADD3 R8, P6, R8, R3.reuse, RZ ;  /* 0x0000000308087210 */ /* 0x080fe20007fde0ff */
[----:B------:R-:W-:Y:S01]  /*2f4e0*/  IMAD.X R26, R26, 0x1, R0, P1 ;  /* 0x000000011a1a7824 */ /* 0x000fe200008e0600 */
[----:B0-----:R-:W3:Y:S04]  /*2f4f0*/  LDL.LU R12, [R1+0xf50] ;  /* 0x000f5000010c7983 */ /* 0x001ee80000300800 */
[----:B------:R-:W-:Y:S01]  /*2f500*/  STL [R1+0xfb8], R25 ;  /* 0x000fb81901007387 */ /* 0x000fe20000100800 */
[----:B------:R-:W-:-:S03]  /*2f510*/  IADD3 R27, P1, R27, R3, RZ ;  /* 0x000000031b1b7210 */ /* 0x000fc60007f3e0ff */
[----:B------:R-:W-:Y:S01]  /*2f520*/  STL [R1+0xf8c], R24 ;  /* 0x000f8c1801007387 */ /* 0x000fe20000100800 */
[----:B------:R-:W-:-:S03]  /*2f530*/  IMAD.X R28, R28, 0x1, R0, P3 ;  /* 0x000000011c1c7824 */ /* 0x000fc600018e0600 */
[----:B------:R-:W-:Y:S01]  /*2f540*/  STL [R1+0xfb0], R9 ;  /* 0x000fb00901007387 */ /* 0x000fe20000100800 */
[----:B------:R-:W-:-:S03]  /*2f550*/  IMAD.X R10, R10, 0x1, R0, P2 ;  /* 0x000000010a0a7824 */ /* 0x000fc600010e0600 */
[----:B------:R-:W-:Y:S04]  /*2f560*/  STL [R1+0xf84], R8 ;  /* 0x000f840801007387 */ /* 0x000fe80000100800 */
[----:B------:R-:W-:Y:S04]  /*2f570*/  STL [R1+0xfa8], R26 ;  /* 0x000fa81a01007387 */ /* 0x000fe80000100800 */
[----:B------:R-:W-:Y:S04]  /*2f580*/  STL [R1+0xf7c], R27 ;  /* 0x000f7c1b01007387 */ /* 0x000fe80000100800 */
[----:B------:R0:W-:Y:S04]  /*2f590*/  STL [R1+0xf98], R28 ;  /* 0x000f981c01007387 */ /* 0x0001e80000100800 */
[----:B------:R-:W-:Y:S01]  /*2f5a0*/  STL [R1+0xfa0], R10 ;  /* 0x000fa00a01007387 */ /* 0x000fe20000100800 */
[-C--:B------:R-:W-:Y:S01]  /*2f5b0*/  IADD3 R11, P2, R11, R3.reuse, RZ ;  /* 0x000000030b0b7210 */ /* 0x080fe20007f5e0ff */
[----:B------:R-:W-:Y:S01]  /*2f5c0*/  IMAD.X R5, R5, 0x1, R0, P4 ;  /* 0x0000000105057824 */ /* 0x000fe200020e0600 */
[-C--:B------:R-:W-:Y:S01]  /*2f5d0*/  IADD3 R6, P3, R6, R3.reuse, RZ ;  /* 0x0000000306067210 */ /* 0x080fe20007f7e0ff */
[----:B0-----:R-:W3:Y:S01]  /*2f5e0*/  LDL.LU R28, [R1+0xf24] ;  /* 0x000f2400011c7983 */ /* 0x001ee20000300800 */
[----:B------:R-:W-:-:S03]  /*2f5f0*/  IADD3 R2, P4, R2, R3, RZ ;  /* 0x0000000302027210 */ /* 0x000fc60007f9e0ff */
[----:B------:R-:W-:Y:S04]  /*2f600*/  STL [R1+0xf74], R11 ;  /* 0x000f740b01007387 */ /* 0x000fe80000100800 */
[----:B------:R0:W-:Y:S04]  /*2f610*/  STL [R1+0xf64], R2 ;  /* 0x000f640201007387 */ /* 0x0001e80000100800 */
[----:B------:R-:W-:Y:S04]  /*2f620*/  STL [R1+0xf6c], R6 ;  /* 0x000f6c0601007387 */ /* 0x000fe80000100800 */
[----:B0-----:R-:W3:Y:S01]  /*2f630*/  LDL.LU R2, [R1+0xf48] ;  /* 0x000f480001027983 */ /* 0x001ee20000300800 */
[--C-:B------:R-:W-:Y:S01]  /*2f640*/  IMAD.X R4, R4, 0x1, R0.reuse, P5 ;  /* 0x0000000104047824 */ /* 0x100fe200028e0600 */
[-C--:B------:R-:W-:Y:S01]  /*2f650*/  IADD3 R7, P5, R7, R3.reuse, RZ ;  /* 0x0000000307077210 */ /* 0x080fe20007fbe0ff */
[--C-:B----4-:R-:W-:Y:S01]  /*2f660*/  IMAD.X R21, R21, 0x1, R0.reuse, P6 ;  /* 0x0000000115157824 */ /* 0x110fe200030e0600 */
[----:B------:R-:W-:Y:S01]  /*2f670*/  IADD3 R20, P6, R20, R3, RZ ;  /* 0x0000000314147210 */ /* 0x000fe20007fde0ff */
[----:B------:R-:W-:Y:S01]  /*2f680*/  STL [R1+0xf90], R5 ;  /* 0x000f900501007387 */ /* 0x000fe20000100800 */
[----:B------:R-:W-:-:S03]  /*2f690*/  IMAD.X R17, R17, 0x1, R0, P2 ;  /* 0x0000000111117824 */ /* 0x000fc600010e0600 */
[----:B------:R-:W-:Y:S01]  /*2f6a0*/  STL [R1+0xf88], R4 ;  /* 0x000f880401007387 */ /* 0x000fe20000100800 */
[----:B------:R-:W-:-:S03]  /*2f6b0*/  IMAD.X R22, R22, 0x1, R0, P1 ;  /* 0x0000000116167824 */ /* 0x000fc600008e0600 */
[----:B------:R-:W-:Y:S01]  /*2f6c0*/  STL [R1+0xf5c], R7 ;  /* 0x000f5c0701007387 */ /* 0x000fe20000100800 */
[----:B------:R-:W-:-:S03]  /*2f6d0*/  IADD3 R23, P1, R23, R3, RZ ;  /* 0x0000000317177210 */ /* 0x000fc60007f3e0ff */
[----:B------:R-:W-:Y:S04]  /*2f6e0*/  STL [R1+0xf80], R21 ;  /* 0x000f801501007387 */ /* 0x000fe80000100800 */
        /* <DEDUP_REMOVED lines=9> */
[----:B------:R-:W-:Y:S01]  /*2f780*/  STL [R1+0xf68], R18 ;  /* 0x000f681201007387 */ /* 0x000fe20000100800 */
[--C-:B--2---:R-:W-:Y:S01]  /*2f790*/  IMAD.X R14, R14, 0x1, R0.reuse, P4 ;  /* 0x000000010e0e7824 */ /* 0x104fe200020e0600 */
[-C--:B------:R-:W-:Y:S01]  /*2f7a0*/  IADD3 R29, P4, R29, R3.reuse, RZ ;  /* 0x000000031d1d7210 */ /* 0x080fe20007f9e0ff */
[----:B------:R-:W-:Y:S01]  /*2f7b0*/  IMAD.X R16, R16, 0x1, R0, P5 ;  /* 0x0000000110107824 */ /* 0x000fe200028e0600 */
[----:B------:R-:W-:-:S03]  /*2f7c0*/  IADD3 R13, P5, R13, R3, RZ ;  /* 0x000000030d0d7210 */ /* 0x000fc60007fbe0ff */
[----:B------:R0:W-:Y:S04]  /*2f7d0*/  STL [R1+0xf34], R29 ;  /* 0x000f341d01007387 */ /* 0x0001e80000100800 */
[----:B------:R-:W-:Y:S04]  /*2f7e0*/  STL [R1+0xf3c], R15 ;  /* 0x000f3c0f01007387 */ /* 0x000fe80000100800 */
[----:B0-----:R-:W2:Y:S04]  /*2f7f0*/  LDL.LU R29, [R1+0xf40] ;  /* 0x000f4000011d7983 */ /* 0x001ea80000300800 */
[----:B------:R-:W-:Y:S04]  /*2f800*/  STL [R1+0xf60], R14 ;  /* 0x000f600e01007387 */ /* 0x000fe80000100800 */
[----:B------:R-:W2:Y:S04]  /*2f810*/  LDL.LU R25, [R1+0xf14] ;  /* 0x000f140001197983 */ /* 0x000ea80000300800 */
[----:B------:R-:W-:Y:S04]  /*2f820*/  STL [R1+0xf58], R16 ;  /* 0x000f581001007387 */ /* 0x000fe80000100800 */
[----:B------:R-:W2:Y:S04]  /*2f830*/  LDL.LU R24, [R1+0xf38] ;  /* 0x000f380001187983 */ /* 0x000ea80000300800 */
[----:B------:R-:W-:Y:S04]  /*2f840*/  STL [R1+0xf2c], R13 ;  /* 0x000f2c0d01007387 */ /* 0x000fe80000100800 */
[----:B------:R-:W2:Y:S01]  /*2f850*/  LDL.LU R9, [R1+0xf0c] ;  /* 0x000f0c0001097983 */ /* 0x000ea20000300800 */
[----:B---3--:R-:W-:-:S05]  /*2f860*/  IMAD.X R12, R12, 0x1, R0, P6 ;  /* 0x000000010c0c7824 */ /* 0x008fca00030e0600 */
[----:B------:R0:W-:Y:S04]  /*2f870*/  STL [R1+0xf50], R12 ;  /* 0x000f500c01007387 */ /* 0x0001e80000100800 */
[----:B------:R-:W3:Y:S04]  /*2f880*/  LDL.LU R8, [R1+0xf30] ;  /* 0x000f300001087983 */ /* 0x000ee80000300800 */
[----:B------:R-:W3:Y:S04]  /*2f890*/  LDL.LU R26, [R1+0xf04] ;  /* 0x000f0400011a7983 */ /* 0x000ee80000300800 */
[----:B------:R-:W3:Y:S04]  /*2f8a0*/  LDL.LU R27, [R1+0xf28] ;  /* 0x000f2800011b7983 */ /* 0x000ee80000300800 */
[----:B------:R-:W3:Y:S04]  /*2f8b0*/  LDL.LU R10, [R1+0xefc] ;  /* 0x000efc00010a7983 */ /* 0x000ee80000300800 */
[----:B------:R-:W3:Y:S04]  /*2f8c0*/  LDL.LU R11, [R1+0xf20] ;  /* 0x000f2000010b7983 */ /* 0x000ee80000300800 */
[----:B0-----:R-:W3:Y:S04]  /*2f8d0*/  LDL.LU R12, [R1+0xef4] ;  /* 0x000ef400010c7983 */ /* 0x001ee80000300800 */
[----:B------:R-:W3:Y:S04]  /*2f8e0*/  LDL.LU R6, [R1+0xf18] ;  /* 0x000f180001067983 */ /* 0x000ee80000300800 */
[----:B------:R-:W3:Y:S01]  /*2f8f0*/  LDL.LU R5, [R1+0xeec] ;  /* 0x000eec0001057983 */ /* 0x000ee20000300800 */
[----:B------:R-:W-:-:S05]  /*2f900*/  IADD3 R28, P6, R28, R3, RZ ;  /* 0x000000031c1c7210 */ /* 0x000fca0007fde0ff */
[----:B------:R0:W-:Y:S04]  /*2f910*/  STL [R1+0xf24], R28 ;  /* 0x000f241c01007387 */ /* 0x0001e80000100800 */
[----:B0-----:R-:W3:Y:S01]  /*2f920*/  LDL.LU R28, [R1+0xf10] ;  /* 0x000f1000011c7983 */ /* 0x001ee20000300800 */
[----:B------:R-:W-:-:S03]  /*2f930*/  IMAD.X R2, R2, 0x1, R0, P1 ;  /* 0x0000000102027824 */ /* 0x000fc600008e0600 */
[----:B------:R-:W3:Y:S04]  /*2f940*/  LDL.LU R4, [R1+0xee4] ;  /* 0x000ee40001047983 */ /* 0x000ee80000300800 */
[----:B------:R-:W3:Y:S04]  /*2f950*/  LDL.LU R7, [R1+0xf08] ;  /* 0x000f080001077983 */ /* 0x000ee80000300800 */
[----:B------:R-:W3:Y:S04]  /*2f960*/  LDL.LU R21, [R1+0xedc] ;  /* 0x000edc0001157983 */ /* 0x000ee80000300800 */
[----:B------:R0:W-:Y:S04]  /*2f970*/  STL [R1+0xf48], R2 ;  /* 0x000f480201007387 */ /* 0x0001e80000100800 */
[----:B------:R-:W3:Y:S04]  /*2f980*/  LDL.LU R20, [R1+0xf00] ;  /* 0x000f000001147983 */ /* 0x000ee80000300800 */
[----:B------:R-:W3:Y:S04]  /*2f990*/  LDL.LU R22, [R1+0xed4] ;  /* 0x000ed40001167983 */ /* 0x000ee80000300800 */
[----:B------:R-:W3:Y:S04]  /*2f9a0*/  LDL.LU R23, [R1+0xef8] ;  /* 0x000ef80001177983 */ /* 0x000ee80000300800 */
[----:B0-----:R-:W3:Y:S04]  /*2f9b0*/  LDL.LU R2, [R1+0xecc] ;  /* 0x000ecc0001027983 */ /* 0x001ee80000300800 */
[----:B------:R-:W3:Y:S04]  /*2f9c0*/  LDL.LU R19, [R1+0xef0] ;  /* 0x000ef00001137983 */ /* 0x000ee80000300800 */
[----:B------:R-:W3:Y:S04]  /*2f9d0*/  LDL.LU R18, [R1+0xec4] ;  /* 0x000ec40001127983 */ /* 0x000ee80000300800 */
[----:B------:R-:W3:Y:S01]  /*2f9e0*/  LDL.LU R15, [R1+0xee8] ;  /* 0x000ee800010f7983 */ /* 0x000ee20000300800 */
[----:B----4-:R-:W-:-:S05]  /*2f9f0*/  IADD3 R17, P1, R17, R3, RZ ;  /* 0x0000000311117210 */ /* 0x010fca0007f3e0ff */
[----:B------:R0:W-:Y:S04]  /*2fa00*/  STL [R1+0xf1c], R17 ;  /* 0x000f1c1101007387 */ /* 0x0001e80000100800 */
[----:B------:R-:W4:Y:S04]  /*2fa10*/  LDL.LU R14, [R1+0xebc] ;  /* 0x000ebc00010e7983 */ /* 0x000f280000300800 */
[----:B0-----:R-:W4:Y:S04]  /*2fa20*/  LDL.LU R17, [R1+0xee0] ;  /* 0x000ee00001117983 */ /* 0x001f280000300800 */
[----:B------:R-:W4:Y:S04]  /*2fa30*/  LDL.LU R16, [R1+0xeb4] ;  /* 0x000eb40001107983 */ /* 0x000f280000300800 */
[----:B------:R-:W4:Y:S01]  /*2fa40*/  LDL.LU R13, [R1+0xed8] ;  /* 0x000ed800010d7983 */ /* 0x000f220000300800 */
[--C-:B--2---:R-:W-:Y:S01]  /*2fa50*/  IMAD.X R29, R29, 0x1, R0.reuse, P2 ;  /* 0x000000011d1d7824 */ /* 0x104fe200010e0600 */
[----:B------:R-:W-:Y:S01]  /*2fa60*/  IADD3 R25, P2, R25, R3, RZ ;  /* 0x0000000319197210 */ /* 0x000fe20007f5e0ff */
[----:B------:R-:W-:-:S03]  /*2fa70*/  IMAD.X R24, R24, 0x1, R0, P3 ;  /* 0x0000000118187824 */ /* 0x000fc600018e0600 */
[----:B------:R0:W-:Y:S01]  /*2fa80*/  STL [R1+0xf40], R29 ;  /* 0x000f401d01007387 */ /* 0x0001e20000100800 */
[----:B------:R-:W-:-:S03]  /*2fa90*/  IADD3 R9, P3, R9, R3, RZ ;  /* 0x0000000309097210 */ /* 0x000fc60007f7e0ff */
[----:B0-----:R-:W2:Y:S04]  /*2faa0*/  LDL.LU R29, [R1+0xeac] ;  /* 0x000eac00011d7983 */ /* 0x001ea80000300800 */
[----:B------:R-:W-:Y:S04]  /*2fab0*/  STL [R1+0xf14], R25 ;  /* 0x000f141901007387 */ /* 0x000fe80000100800 */
[----:B------:R-:W-:Y:S04]  /*2fac0*/  STL [R1+0xf38], R24 ;  /* 0x000f381801007387 */ /* 0x000fe80000100800 */
[----:B------:R-:W-:Y:S01]  /*2fad0*/  STL [R1+0xf0c], R9 ;  /* 0x000f0c0901007387 */ /* 0x000fe20000100800 */
[--C-:B---3--:R-:W-:Y:S01]  /*2fae0*/  IMAD.X R8, R8, 0x1, R0.reuse, P4 ;  /* 0x0000000108087824 */ /* 0x108fe200020e0600 */
[----:B------:R-:W-:Y:S01]  /*2faf0*/  IADD3 R26, P4, R26, R3, RZ ;  /* 0x000000031a1a7210 */ /* 0x000fe20007f9e0ff */
[----:B------:R-:W-:-:S02]  /*2fb00*/  IMAD.X R27, R27, 0x1, R0, P5 ;  /* 0x000000011b1b7824 */ /* 0x000fc400028e0600 */
[----:B------:R-:W-:Y:S01]  /*2fb10*/  IMAD.X R11, R11, 0x1, R0, P6 ;  /* 0x000000010b0b7824 */ /* 0x000fe200030e0600 */
[-C--:B------:R-:W-:Y:S01]  /*2fb20*/  IADD3 R10, P5, R10, R3.reuse, RZ ;  /* 0x000000030a0a7210 */ /* 0x080fe20007fbe0ff */
[----:B------:R-:W-:Y:S01]  /*2fb30*/  STL [R1+0xf30], R8 ;  /* 0x000f300801007387 */ /* 0x000fe20000100800 */
[----:B------:R-:W-:-:S03]  /*2fb40*/  IADD3 R12, P6, R12, R3, RZ ;  /* 0x000000030c0c7210 */ /* 0x000fc60007fde0ff */
[----:B------:R-:W-:Y:S04]  /*2fb50*/  STL [R1+0xf04], R26 ;  /* 0x000f041a01007387 */ /* 0x000fe80000100800 */
[----:B------:R-:W-:Y:S04]  /*2fb60*/  STL [R1+0xf28], R27 ;  /* 0x000f281b01007387 */ /* 0x000fe80000100800 */
[----:B------:R0:W-:Y:S04]  /*2fb70*/  STL [R1+0xef4], R12 ;  /* 0x000ef40c01007387 */ /* 0x0001e80000100800 */
[----:B------:R-:W-:Y:S01]  /*2fb80*/  STL [R1+0xefc], R10 ;  /* 0x000efc0a01007387 */ /* 0x000fe20000100800 */
[----:B------:R-:W-:-:S03]  /*2fb90*/  IMAD.X R6, R6, 0x1, R0, P1 ;  /* 0x0000000106067824 */ /* 0x000fc600008e0600 */
[----:B0-----:R-:W3:Y:S04]  /*2fba0*/  LDL.LU R12, [R1+0xed0] ;  /* 0x000ed000010c7983 */ /* 0x001ee80000300800 */
[----:B------:R-:W-:Y:S01]  /*2fbb0*/  STL [R1+0xf20], R11 ;  /* 0x000f200b01007387 */ /* 0x000fe20000100800 */
[--C-:B------:R-:W-:Y:S01]  /*2fbc0*/  IMAD.X R28, R28, 0x1, R0.reuse, P2 ;  /* 0x000000011c1c7824 */ /* 0x100fe200010e0600 */
[-C--:B------:R-:W-:Y:S02]  /*2fbd0*/  IADD3 R5, P1, R5, R3.reuse, RZ ;  /* 0x0000000305057210 */ /* 0x080fe40007f3e0ff */
[-C--:B------:R-:W-:Y:S02]  /*2fbe0*/  IADD3 R4, P2, R4, R3.reuse, RZ ;  /* 0x0000000304047210 */ /* 0x080fe40007f5e0ff */
[----:B------:R0:W-:Y:S04]  /*2fbf0*/  STL [R1+0xf10], R28 ;  /* 0x000f101c01007387 */ /* 0x0001e80000100800 */
[----:B------:R-:W-:Y:S01]  /*2fc00*/  STL [R1+0xf18], R6 ;  /* 0x000f180601007387 */ /* 0x000fe20000100800 */
[--C-:B------:R-:W-:Y:S01]  /*2fc10*/  IMAD.X R7, R7, 0x1, R0.reuse, P3 ;  /* 0x0000000107077824 */ /* 0x100fe200018e0600 */
[----:B------:R-:W-:Y:S01]  /*2fc20*/  IADD3 R21, P3, R21, R3, RZ ;  /* 0x0000000315157210 */ /* 0x000fe20007f7e0ff */
[----:B------:R-:W-:-:S02]  /*2fc30*/  IMAD.X R20, R20, 0x1, R0, P4 ;  /* 0x0000000114147824 */ /* 0x000fc400020e0600 */
[----:B------:R-:W-:Y:S01]  /*2fc40*/  IMAD.X R23, R23, 0x1, R0, P5 ;  /* 0x0000000117177824 */ /* 0x000fe200028e0600 */
[----:B0-----:R-:W3:Y:S04]  /*2fc50*/  LDL.LU R28, [R1+0xea4] ;  /* 0x000ea400011c7983 */ /* 0x001ee80000300800 */
        /* <DEDUP_REMOVED lines=10> */
[--C-:B------:R-:W-:Y:S01]  /*2fd00*/  IMAD.X R19, R19, 0x1, R0.reuse, P6 ;  /* 0x0000000113137824 */ /* 0x100fe200030e0600 */
[-C--:B------:R-:W-:Y:S01]  /*2fd10*/  IADD3 R18, P6, R18, R3.reuse, RZ ;  /* 0x0000000312127210 */ /* 0x080fe20007fde0ff */
[--C-:B------:R-:W-:Y:S01]  /*2fd20*/  IMAD.X R15, R15, 0x1, R0.reuse, P1 ;  /* 0x000000010f0f7824 */ /* 0x100fe200008e0600 */
[----:B------:R-:W-:Y:S01]  /*2fd30*/  STL [R1+0xef8], R23 ;  /* 0x000ef81701007387 */ /* 0x000fe20000100800 */
[----:B----4-:R-:W-:Y:S01]  /*2fd40*/  IMAD.X R17, R17, 0x1, R0, P2 ;  /* 0x0000000111117824 */ /* 0x010fe200010e0600 */
[----:B------:R-:W-:-:S02]  /*2fd50*/  IADD3 R14, P1, R14, R3, RZ ;  /* 0x000000030e0e7210 */ /* 0x000fc40007f3e0ff */
[----:B------:R-:W-:Y:S04]  /*2fd60*/  STL [R1+0xef0], R19 ;  /* 0x000ef01301007387 */ /* 0x000fe80000100800 */
[----:B------:R-:W-:Y:S04]  /*2fd70*/  STL [R1+0xec4], R18 ;  /* 0x000ec41201007387 */ /* 0x000fe80000100800 */
[----:B------:R0:W-:Y:S01]  /*2fd80*/  STL [R1+0xee0], R17 ;  /* 0x000ee01101007387 */ /* 0x0001e20000100800 */
[----:B------:R-:W-:-:S03]  /*2fd90*/  IADD3 R16, P2, R16, R3, RZ ;  /* 0x0000000310107210 */ /* 0x000fc60007f5e0ff */
[----:B------:R-:W-:Y:S01]  /*2fda0*/  STL [R1+0xee8], R15 ;  /* 0x000ee80f01007387 */ /* 0x000fe20000100800 */
[----:B------:R-:W-:-:S03]  /*2fdb0*/  IMAD.X R13, R13, 0x1, R0, P3 ;  /* 0x000000010d0d7824 */ /* 0x000fc600018e0600 */
[----:B0-----:R-:W4:Y:S04]  /*2fdc0*/  LDL.LU R17, [R1+0xe9c] ;  /* 0x000e9c0001117983 */ /* 0x001f280000300800 */
[----:B------:R-:W-:Y:S04]  /*2fdd0*/  STL [R1+0xebc], R14 ;  /* 0x000ebc0e01007387 */ /* 0x000fe80000100800 */
[----:B------:R-:W4:Y:S04]  /*2fde0*/  LDL.LU R25, [R1+0xec0] ;  /* 0x000ec00001197983 */ /* 0x000f280000300800 */
[----:B------:R-:W-:Y:S04]  /*2fdf0*/  STL [R1+0xeb4], R16 ;  /* 0x000eb41001007387 */ /* 0x000fe80000100800 */
[----:B------:R-:W4:Y:S04]  /*2fe00*/  LDL.LU R24, [R1+0xe94] ;  /* 0x000e940001187983 */ /* 0x000f280000300800 */
[----:B------:R-:W-:Y:S04]  /*2fe10*/  STL [R1+0xed8], R13 ;  /* 0x000ed80d01007387 */ /* 0x000fe80000100800 */
[----:B------:R-:W4:Y:S01]  /*2fe20*/  LDL.LU R9, [R1+0xeb8] ;  /* 0x000eb80001097983 */ /* 0x000f220000300800 */
[----:B--2---:R-:W-:-:S05]  /*2fe30*/  IADD3 R29, P3, R29, R3, RZ ;  /* 0x000000031d1d7210 */ /* 0x004fca0007f7e0ff */
[----:B------:R0:W-:Y:S04]  /*2fe40*/  STL [R1+0xeac], R29 ;  /* 0x000eac1d01007387 */ /* 0x0001e80000100800 */
[----:B------:R-:W2:Y:S04]  /*2fe50*/  LDL.LU R8, [R1+0xe8c] ;  /* 0x000e8c0001087983 */ /* 0x000ea80000300800 */
[----:B------:R-:W2:Y:S04]  /*2fe60*/  LDL.LU R26, [R1+0xeb0] ;  /* 0x000eb000011a7983 */ /* 0x000ea80000300800 */
[----:B------:R-:W2:Y:S04]  /*2fe70*/  LDL.LU R27, [R1+0xe84] ;  /* 0x000e8400011b7983 */ /* 0x000ea80000300800 */
[----:B------:R-:W2:Y:S04]  /*2fe80*/  LDL.LU R10, [R1+0xea8] ;  /* 0x000ea800010a7983 */ /* 0x000ea80000300800 */
[----:B------:R-:W2:Y:S04]  /*2fe90*/  LDL.LU R11, [R1+0xe7c] ;  /* 0x000e7c00010b7983 */ /* 0x000ea80000300800 */
[----:B0-----:R-:W2:Y:S04]  /*2fea0*/  LDL.LU R29, [R1+0xea0] ;  /* 0x000ea000011d7983 */ /* 0x001ea80000300800 */
[----:B------:R-:W2:Y:S04]  /*2feb0*/  LDL.LU R6, [R1+0xe74] ;  /* 0x000e740001067983 */ /* 0x000ea80000300800 */
[----:B------:R-:W2:Y:S01]  /*2fec0*/  LDL.LU R5, [R1+0xe98] ;  /* 0x000e980001057983 */ /* 0x000ea20000300800 */
[----:B---3--:R-:W-:-:S05]  /*2fed0*/  IMAD.X R12, R12, 0x1, R0, P4 ;  /* 0x000000010c0c7824 */ /* 0x008fca00020e0600 */
[----:B------:R0:W-:Y:S04]  /*2fee0*/  STL [R1+0xed0], R12 ;  /* 0x000ed00c01007387 */ /* 0x0001e80000100800 */
[----:B0-----:R-:W3:Y:S04]  /*2fef0*/  LDL.LU R12, [R1+0xe6c] ;  /* 0x000e6c00010c7983 */ /* 0x001ee80000300800 */
[----:B------:R-:W3:Y:S04]  /*2ff00*/  LDL.LU R4, [R1+0xe90] ;  /* 0x000e900001047983 */ /* 0x000ee80000300800 */
[----:B------:R-:W3:Y:S04]  /*2ff10*/  LDL.LU R7, [R1+0xe64] ;  /* 0x000e640001077983 */ /* 0x000ee80000300800 */
[----:B------:R-:W3:Y:S01]  /*2ff20*/  LDL.LU R21, [R1+0xe88] ;  /* 0x000e880001157983 */ /* 0x000ee20000300800 */
[----:B------:R-:W-:-:S05]  /*2ff30*/  IADD3 R28, P4, R28, R3, RZ ;  /* 0x000000031c1c7210 */ /* 0x000fca0007f9e0ff */
[----:B------:R0:W-:Y:S04]  /*2ff40*/  STL [R1+0xea4], R28 ;  /* 0x000ea41c01007387 */ /* 0x0001e80000100800 */
[----:B------:R-:W3:Y:S04]  /*2ff50*/  LDL.LU R20, [R1+0xe5c] ;  /* 0x000e5c0001147983 */ /* 0x000ee80000300800 */
[----:B------:R-:W3:Y:S04]  /*2ff60*/  LDL.LU R22, [R1+0xe80] ;  /* 0x000e800001167983 */ /* 0x000ee80000300800 */
[----:B------:R-:W3:Y:S04]  /*2ff70*/  LDL.LU R23, [R1+0xe54] ;  /* 0x000e540001177983 */ /* 0x000ee80000300800 */
[----:B0-----:R-:W3:Y:S04]  /*2ff80*/  LDL.LU R28, [R1+0xe78] ;  /* 0x000e7800011c7983 */ /* 0x001ee80000300800 */
[----:B------:R-:W3:Y:S01]  /*2ff90*/  LDL.LU R19, [R1+0xe4c] ;  /* 0x000e4c0001137983 */ /* 0x000ee20000300800 */
[----:B------:R-:W-:-:S03]  /*2ffa0*/  IMAD.X R2, R2, 0x1, R0, P5 ;  /* 0x0000000102027824 */ /* 0x000fc600028e0600 */
[----:B------:R-:W3:Y:S04]  /*2ffb0*/  LDL.LU R18, [R1+0xe70] ;  /* 0x000e700001127983 */ /* 0x000ee80000300800 */
[----:B------:R-:W3:Y:S04]  /*2ffc0*/  LDL.LU R15, [R1+0xe44] ;  /* 0x000e4400010f7983 */ /* 0x000ee80000300800 */
[----:B------:R0:W-:Y:S04]  /*2ffd0*/  STL [R1+0xec8], R2 ;  /* 0x000ec80201007387 */ /* 0x0001e80000100800 */
[----:B------:R-:W3:Y:S04]  /*2ffe0*/  LDL.LU R14, [R1+0xe68] ;  /* 0x000e6800010e7983 */ /* 0x000ee80000300800 */
[----:B0-----:R-:W3:Y:S04]  /*2fff0*/  LDL.LU R2, [R1+0xe3c] ;  /* 0x000e3c0001027983 */ /* 0x001ee80000300800 */
[----:B------:R-:W3:Y:S04]  /*30000*/  LDL.LU R16, [R1+0xe60] ;  /* 0x000e600001107983 */ /* 0x000ee80000300800 */
[----:B------:R-:W3:Y:S01]  /*30010*/  LDL.LU R13, [R1+0xe34] ;  /* 0x000e3400010d7983 */ /* 0x000ee20000300800 */
[-C--:B----4-:R-:W-:Y:S01]  /*30020*/  IADD3 R17, P5, R17, R3.reuse, RZ ;  /* 0x0000000311117210 */ /* 0x090fe20007fbe0ff */
[----:B------:R-:W-:Y:S01]  /*30030*/  IMAD.X R25, R25, 0x1, R0, P6 ;  /* 0x0000000119197824 */ /* 0x000fe200030e0600 */
[----:B------:R-:W-:-:S03]  /*30040*/  IADD3 R24, P6, R24, R3, RZ ;  /* 0x0000000318187210 */ /* 0x000fc60007fde0ff */
[----:B------:R0:W-:Y:S01]  /*30050*/  STL [R1+0xe9c], R17 ;  /* 0x000e9c1101007387 */ /* 0x0001e20000100800 */
[----:B------:R-:W-:-:S03]  /*30060*/  IMAD.X R9, R9, 0x1, R0, P1 ;  /* 0x0000000109097824 */ /* 0x000fc600008e0600 */
[----:B0-----:R-:W4:Y:S04]  /*30070*/  LDL.LU R17, [R1+0xe58] ;  /* 0x000e580001117983 */ /* 0x001f280000300800 */
[----:B------:R-:W-:Y:S04]  /*30080*/  STL [R1+0xec0], R25 ;  /* 0x000ec01901007387 */ /* 0x000fe80000100800 */
[----:B------:R-:W-:Y:S04]  /*30090*/  STL [R1+0xe94], R24 ;  /* 0x000e941801007387 */ /* 0x000fe80000100800 */
[----:B------:R-:W-:Y:S01]  /*300a0*/  STL [R1+0xeb8], R9 ;  /* 0x000eb80901007387 */ /* 0x000fe20000100800 */
[----:B--2---:R-:W-:-:S02]  /*300b0*/  IADD3 R8, P1, R8, R3, RZ ;  /* 0x0000000308087210 */ /* 0x004fc40007f3e0ff */
[----:B------:R-:W-:Y:S02]  /*300c0*/  IADD3.X R26, R26, R0, RZ, P2, !PT ;  /* 0x000000001a1a7210 */ /* 0x000fe400017fe4ff */
[-C--:B------:R-:W-:Y:S01]  /*300d0*/  IADD3 R27, P2, R27, R3.reuse, RZ ;  /* 0x000000031b1b7210 */ /* 0x080fe20007f5e0ff */
[--C-:B------:R-:W-:Y:S01]  /*300e0*/  IMAD.X R10, R10, 0x1, R0.reuse, P3 ;  /* 0x000000010a0a7824 */ /* 0x100fe200018e0600 */
[----:B------:R-:W-:Y:S04]  /*300f0*/  STL [R1+0xe8c], R8 ;  /* 0x000e8c0801007387 */ /* 0x000fe80000100800 */
[----:B------:R-:W-:Y:S01]  /*30100*/  STL [R1+0xeb0], R26 ;  /* 0x000eb01a01007387 */ /* 0x000fe20000100800 */
[----:B------:R-:W-:Y:S01]  /*30110*/  IMAD.X R29, R29, 0x1, R0, P4 ;  /* 0x000000011d1d7824 */ /* 0x000fe200020e0600 */
[----:B------:R-:W-:-:S02]  /*30120*/  IADD3 R11, P3, R11, R3, RZ ;  /* 0x000000030b0b7210 */ /* 0x000fc40007f7e0ff */
[----:B------:R-:W-:Y:S04]  /*30130*/  STL [R1+0xe84], R27 ;  /* 0x000e841b01007387 */ /* 0x000fe80000100800 */
[----:B------:R0:W-:Y:S01]  /*30140*/  STL [R1+0xea0], R29 ;  /* 0x000ea01d01007387 */ /* 0x0001e20000100800 */
[----:B------:R-:W-:-:S03]  /*30150*/  IMAD.X R5, R5, 0x1, R0, P5 ;  /* 0x0000000105057824 */ /* 0x000fc600028e0600 */
[----:B------:R-:W-:Y:S01]  /*30160*/  STL [R1+0xea8], R10 ;  /* 0x000ea80a01007387 */ /* 0x000fe20000100800 */
[----:B------:R-:W-:-:S03]  /*30170*/  IADD3 R6, P4, R6, R3, RZ ;  /* 0x0000000306067210 */ /* 0x000fc60007f9e0ff */
[----:B0-----:R-:W2:Y:S04]  /*30180*/  LDL.LU R29, [R1+0xe2c] ;  /* 0x000e2c00011d7983 */ /* 0x001ea80000300800 */
[----:B------:R-:W-:Y:S01]  /*30190*/  STL [R1+0xe7c], R11 ;  /* 0x000e7c0b01007387 */ /* 0x000fe20000100800 */
[----:B---3--:R-:W-:Y:S01]  /*301a0*/  IADD3 R12, P5, R12, R3, RZ ;  /* 0x000000030c0c7210 */ /* 0x008fe20007fbe0ff */
[----:B------:R-:W-:-:S04]  /*301b0*/  IMAD.X R4, R4, 0x1, R0, P6 ;  /* 0x0000000104047824 */ /* 0x000fc800030e0600 */
[----:B------:R0:W-:Y:S04]  /*301c0*/  STL [R1+0xe6c], R12 ;  /* 0x000e6c0c01007387 */ /* 0x0001e80000100800 */
[----:B------:R-:W-:Y:S01]  /*301d0*/  STL [R1+0xe74], R6 ;  /* 0x000e740601007387 */ /* 0x000fe20000100800 */
[-C--:B------:R-:W-:Y:S01]  /*301e0*/  IADD3 R7, P6, R7, R3.reuse, RZ ;  /* 0x0000000307077210 */ /* 0x080fe20007fde0ff */
[--C-:B------:R-:W-:Y:S01]  /*301f0*/  IMAD.X R21, R21, 0x1, R0.reuse, P1 ;  /* 0x0000000115157824 */ /* 0x100fe200008e0600 */
[----:B------:R-:W-:Y:S01]  /*30200*/  IADD3 R20, P1, R20, R3, RZ ;  /* 0x0000000314147210 */ /* 0x000fe20007f3e0ff */
[----:B0-----:R-:W3:Y:S04]  /*30210*/  LDL.LU R12, [R1+0xe50] ;  /* 0x000e5000010c7983 */ /* 0x001ee80000300800 */
[----:B------:R-:W-:Y:S04]  /*30220*/  STL [R1+0xe98], R5 ;  /* 0x000e980501007387 */ /* 0x000fe80000100800 */
[----:B------:R-:W-:Y:S01]  /*30230*/  STL [R1+0xe90], R4 ;  /* 0x000e900401007387 */ /* 0x000fe20000100800 */
[----:B------:R-:W-:-:S02]  /*30240*/  IMAD.X R28, R28, 0x1, R0, P3 ;  /* 0x000000011c1c7824 */ /* 0x000fc400018e0600 */
[----:B------:R-:W-:Y:S01]  /*30250*/  IMAD.X R22, R22, 0x1, R0, P2 ;  /* 0x0000000116167824 */ /* 0x000fe200010e0600 */
[----:B------:R-:W-:Y:S04]  /*30260*/  STL [R1+0xe64], R7 ;  /* 0x000e640701007387 */ /* 0x000fe80000100800 */
[----:B------:R-:W-:Y:S04]  /*30270*/  STL [R1+0xe88], R21 ;  /* 0x000e881501007387 */ /* 0x000fe80000100800 */
[----:B------:R-:W-:Y:S04]  /*30280*/  STL [R1+0xe5c], R20 ;  /* 0x000e5c1401007387 */ /* 0x000fe80000100800 */
[----:B------:R0:W-:Y:S04]  /*30290*/  STL [R1+0xe78], R28 ;  /* 0x000e781c01007387 */ /* 0x0001e80000100800 */
[----:B------:R-:W-:Y:S01]  /*302a0*/  STL [R1+0xe80], R22 ;  /* 0x000e801601007387 */ /* 0x000fe20000100800 */
[----:B------:R-:W-:-:S02]  /*302b0*/  IADD3 R23, P2, R23, R3, RZ ;  /* 0x0000000317177210 */ /* 0x000fc40007f5e0ff */
[-C--:B------:R-:W-:Y:S01]  /*302c0*/  IADD3 R19, P3, R19, R3.reuse, RZ ;  /* 0x0000000313137210 */ /* 0x080fe20007f7e0ff */
[--C-:B------:R-:W-:Y:S02]  /*302d0*/  IMAD.X R18, R18, 0x1, R0.reuse, P4 ;  /* 0x0000000112127824 */ /* 0x100fe400020e0600 */
[----:B------:R-:W-:Y:S01]  /*302e0*/  IMAD.X R14, R14, 0x1, R0, P5 ;  /* 0x000000010e0e7824 */ /* 0x000fe200028e0600 */
[-C--:B------:R-:W-:Y:S01]  /*302f0*/  IADD3 R15, P4, R15, R3.reuse, RZ ;  /* 0x000000030f0f7210 */ /* 0x080fe20007f9e0ff */
[----:B0-----:R-:W3:Y:S01]  /*30300*/  LDL.LU R28, [R1+0xe24] ;  /* 0x000e2400011c7983 */ /* 0x001ee20000300800 */
[----:B------:R-:W-:-:S03]  /*30310*/  IADD3 R2, P5, R2, R3, RZ ;  /* 0x0000000302027210 */ /* 0x000fc60007fbe0ff */
[----:B------:R-:W-:Y:S04]  /*30320*/  STL [R1+0xe54], R23 ;  /* 0x000e541701007387 */ /* 0x000fe80000100800 */
[----:B------:R-:W-:Y:S04]  /*30330*/  STL [R1+0xe4c], R19 ;  /* 0x000e4c1301007387 */ /* 0x000fe80000100800 */
[----:B------:R-:W-:Y:S04]  /*30340*/  STL [R1+0xe70], R18 ;  /* 0x000e701201007387 */ /* 0x000fe80000100800 */
[----:B------:R0:W-:Y:S04]  /*30350*/  STL [R1+0xe3c], R2 ;  /* 0x000e3c0201007387 */ /* 0x0001e80000100800 */
[----:B------:R-:W-:Y:S04]  /*30360*/  STL [R1+0xe44], R15 ;  /* 0x000e440f01007387 */ /* 0x000fe80000100800 */
[----:B0-----:R-:W3:Y:S01]  /*30370*/  LDL.LU R2, [R1+0xe48] ;  /* 0x000e480001027983 */ /* 0x001ee20000300800 */
[----:B------:R-:W-:Y:S01]  /*30380*/  IMAD.X R16, R16, 0x1, R0, P6 ;  /* 0x0000000110107824 */ /* 0x000fe200030e0600 */
[----:B------:R-:W-:-:S02]  /*30390*/  IADD3 R13, P6, R13, R3, RZ ;  /* 0x000000030d0d7210 */ /* 0x000fc40007fde0ff */
[----:B------:R-:W-:Y:S04]  /*303a0*/  STL [R1+0xe68], R14 ;  /* 0x000e680e01007387 */ /* 0x000fe80000100800 */
[----:B------:R-:W3:Y:S04]  /*303b0*/  LDL.LU R25, [R1+0xe1c] ;  /* 0x000e1c0001197983 */ /* 0x000ee80000300800 */
[----:B------:R-:W-:Y:S04]  /*303c0*/  STL [R1+0xe60], R16 ;  /* 0x000e601001007387 */ /* 0x000fe80000100800 */
[----:B------:R-:W3:Y:S04]  /*303d0*/  LDL.LU R24, [R1+0xe40] ;  /* 0x000e400001187983 */ /* 0x000ee80000300800 */
[----:B------:R-:W-:Y:S01]  /*303e0*/  STL [R1+0xe34], R13 ;  /* 0x000e340d01007387 */ /* 0x000fe20000100800 */
[----:B----4-:R-:W-:-:S03]  /*303f0*/  IMAD.X R17, R17, 0x1, R0, P1 ;  /* 0x0000000111117824 */ /* 0x010fc600008e0600 */
[----:B------:R-:W4:Y:S04]  /*30400*/  LDL.LU R9, [R1+0xe14] ;  /* 0x000e140001097983 */ /* 0x000f280000300800 */
[----:B------:R0:W-:Y:S04]  /*30410*/  STL [R1+0xe58], R17 ;  /* 0x000e581101007387 */ /* 0x0001e80000100800 */
[----:B------:R-:W4:Y:S04]  /*30420*/  LDL.LU R8, [R1+0xe38] ;  /* 0x000e380001087983 */ /* 0x000f280000300800 */
[----:B------:R-:W4:Y:S04]  /*30430*/  LDL.LU R26, [R1+0xe0c] ;  /* 0x000e0c00011a7983 */ /* 0x000f280000300800 */
[----:B------:R-:W4:Y:S04]  /*30440*/  LDL.LU R27, [R1+0xe30] ;  /* 0x000e3000011b7983 */ /* 0x000f280000300800 */
[----:B------:R-:W4:Y:S04]  /*30450*/  LDL.LU R10, [R1+0xe04] ;  /* 0x000e0400010a7983 */ /* 0x000f280000300800 */
[----:B------:R-:W4:Y:S04]  /*30460*/  LDL.LU R11, [R1+0xe28] ;  /* 0x000e2800010b7983 */ /* 0x000f280000300800 */
[----:B0-----:R-:W4:Y:S04]  /*30470*/  LDL.LU R17, [R1+0xdfc] ;  /* 0x000dfc0001117983 */ /* 0x001f280000300800 */
[----:B------:R-:W4:Y:S04]  /*30480*/  LDL.LU R6, [R1+0xe20] ;  /* 0x000e200001067983 */ /* 0x000f280000300800 */
[----:B------:R-:W4:Y:S01]  /*30490*/  LDL.LU R5, [R1+0xdf4] ;  /* 0x000df40001057983 */ /* 0x000f220000300800 */
[----:B--2---:R-:W-:-:S05]  /*304a0*/  IADD3 R29, P1, R29, R3, RZ ;  /* 0x000000031d1d7210 */ /* 0x004fca0007f3e0ff */
[----:B------:R0:W-:Y:S04]  /*304b0*/  STL [R1+0xe2c], R29 ;  /* 0x000e2c1d01007387 */ /* 0x0001e80000100800 */
[----:B0-----:R-:W2:Y:S04]  /*304c0*/  LDL.LU R29, [R1+0xe18] ;  /* 0x000e1800011d7983 */ /* 0x001ea80000300800 */
[----:B------:R-:W2:Y:S04]  /*304d0*/  LDL.LU R4, [R1+0xdec] ;  /* 0x000dec0001047983 */ /* 0x000ea80000300800 */
[----:B------:R-:W2:Y:S04]  /*304e0*/  LDL.LU R7, [R1+0xe10] ;  /* 0x000e100001077983 */ /* 0x000ea80000300800 */
[----:B------:R-:W2:Y:S01]  /*304f0*/  LDL.LU R21, [R1+0xde4] ;  /* 0x000de40001157983 */ /* 0x000ea20000300800 */
[----:B---3--:R-:W-:-:S05]  /*30500*/  IMAD.X R12, R12, 0x1, R0, P2 ;  /* 0x000000010c0c7824 */ /* 0x008fca00010e0600 */
[----:B------:R0:W-:Y:S04]  /*30510*/  STL [R1+0xe50], R12 ;  /* 0x000e500c01007387 */ /* 0x0001e80000100800 */
[----:B------:R-:W3:Y:S04]  /*30520*/  LDL.LU R20, [R1+0xe08] ;  /* 0x000e080001147983 */ /* 0x000ee80000300800 */
[----:B------:R-:W3:Y:S04]  /*30530*/  LDL.LU R22, [R1+0xddc] ;  /* 0x000ddc0001167983 */ /* 0x000ee80000300800 */
[----:B------:R-:W3:Y:S04]  /*30540*/  LDL.LU R23, [R1+0xe00] ;  /* 0x000e000001177983 */ /* 0x000ee80000300800 */
[----:B0-----:R-:W3:Y:S04]  /*30550*/  LDL.LU R12, [R1+0xdd4] ;  /* 0x000dd400010c7983 */ /* 0x001ee80000300800 */
[----:B------:R-:W3:Y:S04]  /*30560*/  LDL.LU R19, [R1+0xdf8] ;  /* 0x000df80001137983 */ /* 0x000ee80000300800 */
[----:B------:R-:W3:Y:S01]  /*30570*/  LDL.LU R18, [R1+0xdcc] ;  /* 0x000dcc0001127983 */ /* 0x000ee20000300800 */
[----:B------:R-:W-:-:S03]  /*30580*/  IADD3 R28, P2, R28, R3, RZ ;  /* 0x000000031c1c7210 */ /* 0x000fc60007f5e0ff */
[----:B------:R-:W3:Y:S04]  /*30590*/  LDL.LU R15, [R1+0xdf0] ;  /* 0x000df000010f7983 */ /* 0x000ee80000300800 */
[----:B------:R0:W-:Y:S04]  /*305a0*/  STL [R1+0xe24], R28 ;  /* 0x000e241c01007387 */ /* 0x0001e80000100800 */
[----:B------:R-:W3:Y:S04]  /*305b0*/  LDL.LU R14, [R1+0xdc4] ;  /* 0x000dc400010e7983 */ /* 0x000ee80000300800 */
[----:B0-----:R-:W3:Y:S01]  /*305c0*/  LDL.LU R28, [R1+0xde8] ;  /* 0x000de800011c7983 */ /* 0x001ee20000300800 */
[----:B------:R-:W-:-:S03]  /*305d0*/  IMAD.X R2, R2, 0x1, R0, P3 ;  /* 0x0000000102027824 */ /* 0x000fc600018e0600 */
[----:B------:R-:W3:Y:S04]  /*305e0*/  LDL.LU R16, [R1+0xdbc] ;  /* 0x000dbc0001107983 */ /* 0x000ee80000300800 */
[----:B------:R-:W3:Y:S04]  /*305f0*/  LDL.LU R13, [R1+0xde0] ;  /* 0x000de000010d7983 */ /* 0x000ee80000300800 */
[----:B------:R0:W-:Y:S04]  /*30600*/  STL [R1+0xe48], R2 ;  /* 0x000e480201007387 */ /* 0x0001e80000100800 */
[----:B0-----:R-:W3:Y:S01]  /*30610*/  LDL.LU R2, [R1+0xdb4] ;  /* 0x000db40001027983 */ /* 0x001ee20000300800 */
[-C--:B------:R-:W-:Y:S01]  /*30620*/  IADD3 R25, P3, R25, R3.reuse, RZ ;  /* 0x0000000319197210 */ /* 0x080fe20007f7e0ff */
[--C-:B------:R-:W-:Y:S01]  /*30630*/  IMAD.X R24, R24, 0x1, R0.reuse, P4 ;  /* 0x0000000118187824 */ /* 0x100fe200020e0600 */
[-C--:B----4-:R-:W-:Y:S01]  /*30640*/  IADD3 R9, P4, R9, R3.reuse, RZ ;  /* 0x0000000309097210 */ /* 0x090fe20007f9e0ff */
[--C-:B------:R-:W-:Y:S01]  /*30650*/  IMAD.X R8, R8, 0x1, R0.reuse, P5 ;  /* 0x0000000108087824 */ /* 0x100fe200028e0600 */
[----:B------:R-:W-:Y:S01]  /*30660*/  IADD3 R26, P5, R26, R3, RZ ;  /* 0x000000031a1a7210 */ /* 0x000fe20007fbe0ff */
        /* <DEDUP_REMOVED lines=11> */
[----:B------:R-:W-:Y:S01]  /*30720*/  STL [R1+0xe04], R10 ;  /* 0x000e040a01007387 */ /* 0x000fe20000100800 */
[----:B------:R-:W-:Y:S01]  /*30730*/  IMAD.X R6, R6, 0x1, R0, P2 ;  /* 0x0000000106067824 */ /* 0x000fe200010e0600 */
[----:B------:R-:W-:-:S02]  /*30740*/  IADD3 R5, P2, R5, R3, RZ ;  /* 0x0000000305057210 */ /* 0x000fc40007f5e0ff */
[----:B0-----:R-:W4:Y:S04]  /*30750*/  LDL.LU R17, [R1+0xdd8] ;  /* 0x000dd80001117983 */ /* 0x001f280000300800 */
[----:B------:R-:W-:Y:S01]  /*30760*/  STL [R1+0xe28], R11 ;  /* 0x000e280b01007387 */ /* 0x000fe20000100800 */
[--C-:B--2---:R-:W-:Y:S01]  /*30770*/  IMAD.X R29, R29, 0x1, R0.reuse, P3 ;  /* 0x000000011d1d7824 */ /* 0x104fe200018e0600 */
[-C--:B------:R-:W-:Y:S01]  /*30780*/  IADD3 R4, P3, R4, R3.reuse, RZ ;  /* 0x0000000304047210 */ /* 0x080fe20007f7e0ff */
[--C-:B------:R-:W-:Y:S01]  /*30790*/  IMAD.X R7, R7, 0x1, R0.reuse, P4 ;  /* 0x0000000107077824 */ /* 0x100fe200020e0600 */
[----:B------:R-:W-:Y:S02]  /*307a0*/  IADD3 R21, P4, R21, R3, RZ ;  /* 0x0000000315157210 */ /* 0x000fe40007f9e0ff */
[----:B------:R0:W-:Y:S04]  /*307b0*/  STL [R1+0xe18], R29 ;  /* 0x000e181d01007387 */ /* 0x0001e80000100800 */
[----:B------:R-:W-:Y:S04]  /*307c0*/  STL [R1+0xe20], R6 ;  /* 0x000e200601007387 */ /* 0x000fe80000100800 */
[----:B0-----:R-:W2:Y:S04]  /*307d0*/  LDL.LU R29, [R1+0xdac] ;  /* 0x000dac00011d7983 */ /* 0x001ea80000300800 */
[----:B------:R-:W-:Y:S04]  /*307e0*/  STL [R1+0xdf4], R5 ;  /* 0x000df40501007387 */ /* 0x000fe80000100800 */
[----:B------:R-:W-:Y:S04]  /*307f0*/  STL [R1+0xdec], R4 ;  /* 0x000dec0401007387 */ /* 0x000fe80000100800 */
[----:B------:R-:W-:Y:S04]  /*30800*/  STL [R1+0xe10], R7 ;  /* 0x000e100701007387 */ /* 0x000fe80000100800 */
[----:B------:R-:W-:Y:S01]  /*30810*/  STL [R1+0xde4], R21 ;  /* 0x000de41501007387 */ /* 0x000fe20000100800 */
[----:B---3--:R-:W-:-:S02]  /*30820*/  IMAD.X R20, R20, 0x1, R0, P5 ;  /* 0x0000000114147824 */ /* 0x008fc400028e0600 */
        /* <DEDUP_REMOVED lines=8> */
[--C-:B------:R-:W-:Y:S01]  /*308b0*/  IMAD.X R15, R15, 0x1, R0.reuse, P2 ;  /* 0x000000010f0f7824 */ /* 0x100fe200010e0600 */
[----:B------:R-:W-:Y:S01]  /*308c0*/  IADD3 R14, P2, R14, R3, RZ ;  /* 0x000000030e0e7210 */ /* 0x000fe20007f5e0ff */
[----:B0-----:R-:W3:Y:S04]  /*308d0*/  LDL.LU R12, [R1+0xdd0] ;  /* 0x000dd000010c7983 */ /* 0x001ee80000300800 */
[----:B------:R-:W-:Y:S01]  /*308e0*/  STL [R1+0xe00], R23 ;  /* 0x000e001701007387 */ /* 0x000fe20000100800 */
[----:B------:R-:W-:-:S03]  /*308f0*/  IMAD.X R28, R28, 0x1, R0, P3 ;  /* 0x000000011c1c7824 */ /* 0x000fc600018e0600 */
[----:B------:R-:W-:Y:S04]  /*30900*/  STL [R1+0xdf8], R19 ;  /* 0x000df81301007387 */ /* 0x000fe80000100800 */
[----:B------:R-:W-:Y:S04]  /*30910*/  STL [R1+0xdcc], R18 ;  /* 0x000dcc1201007387 */ /* 0x000fe80000100800 */
[----:B------:R0:W-:Y:S01]  /*30920*/  STL [R1+0xde8], R28 ;  /* 0x000de81c01007387 */ /* 0x0001e20000100800 */
[----:B------:R-:W-:-:S03]  /*30930*/  IADD3 R16, P3, R16, R3, RZ ;  /* 0x0000000310107210 */ /* 0x000fc60007f7e0ff */
[----:B------:R-:W-:Y:S01]  /*30940*/  STL [R1+0xdf0], R15 ;  /* 0x000df00f01007387 */ /* 0x000fe20000100800 */
[----:B------:R-:W-:-:S03]  /*30950*/  IMAD.X R13, R13, 0x1, R0, P4 ;  /* 0x000000010d0d7824 */ /* 0x000fc600020e0600 */
[----:B0-----:R-:W3:Y:S04]  /*30960*/  LDL.LU R28, [R1+0xda4] ;  /* 0x000da400011c7983 */ /* 0x001ee80000300800 */
[----:B------:R-:W-:Y:S04]  /*30970*/  STL [R1+0xdc4], R14 ;  /* 0x000dc40e01007387 */ /* 0x000fe80000100800 */
[----:B------:R-:W3:Y:S04]  /*30980*/  LDL.LU R25, [R1+0xdc8] ;  /* 0x000dc80001197983 */ /* 0x000ee80000300800 */
[----:B------:R-:W-:Y:S01]  /*30990*/  STL [R1+0xdbc], R16 ;  /* 0x000dbc1001007387 */ /* 0x000fe20000100800 */
[----:B------:R-:W-:-:S03]  /*309a0*/  IADD3 R2, P4, R2, R3, RZ ;  /* 0x0000000302027210 */ /* 0x000fc60007f9e0ff */
        /* <DEDUP_REMOVED lines=12> */
[----:B----4-:R-:W-:-:S05]  /*30a70*/  IMAD.X R17, R17, 0x1, R0, P5 ;  /* 0x0000000111117824 */ /* 0x010fca00028e0600 */
[----:B------:R0:W-:Y:S04]  /*30a80*/  STL [R1+0xdd8], R17 ;  /* 0x000dd81101007387 */ /* 0x0001e80000100800 */
[----:B0-----:R-:W4:Y:S04]  /*30a90*/  LDL.LU R17, [R1+0xd74] ;  /* 0x000d740001117983 */ /* 0x001f280000300800 */
[----:B------:R-:W4:Y:S04]  /*30aa0*/  LDL.LU R4, [R1+0xd98] ;  /* 0x000d980001047983 */ /* 0x000f280000300800 */
[----:B------:R-:W4:Y:S04]  /*30ab0*/  LDL.LU R7, [R1+0xd6c] ;  /* 0x000d6c0001077983 */ /* 0x000f280000300800 */
[----:B------:R-:W4:Y:S01]  /*30ac0*/  LDL.LU R21, [R1+0xd90] ;  /* 0x000d900001157983 */ /* 0x000f220000300800 */
[----:B--2---:R-:W-:-:S05]  /*30ad0*/  IADD3 R29, P5, R29, R3, RZ ;  /* 0x000000031d1d7210 */ /* 0x004fca0007fbe0ff */
        /* <DEDUP_REMOVED lines=8> */
[----:B---3--:R-:W-:-:S05]  /*30b60*/  IMAD.X R12, R12, 0x1, R0, P6 ;  /* 0x000000010c0c7824 */ /* 0x008fca00030e0600 */
[----:B------:R0:W-:Y:S04]  /*30b70*/  STL [R1+0xdd0], R12 ;  /* 0x000dd00c01007387 */ /* 0x0001e80000100800 */
[----:B------:R-:W3:Y:S04]  /*30b80*/  LDL.LU R14, [R1+0xd70] ;  /* 0x000d7000010e7983 */ /* 0x000ee80000300800 */
[----:B0-----:R-:W3:Y:S01]  /*30b90*/  LDL.LU R12, [R1+0xd44] ;  /* 0x000d4400010c7983 */ /* 0x001ee20000300800 */
[----:B------:R-:W-:-:S03]  /*30ba0*/  IADD3 R28, P6, R28, R3, RZ ;  /* 0x000000031c1c7210 */ /* 0x000fc60007fde0ff */
[----:B------:R-:W3:Y:S04]  /*30bb0*/  LDL.LU R16, [R1+0xd68] ;  /* 0x000d680001107983 */ /* 0x000ee80000300800 */
[----:B------:R-:W3:Y:S01]  /*30bc0*/  LDL.LU R13, [R1+0xd3c] ;  /* 0x000d3c00010d7983 */ /* 0x000ee20000300800 */
[----:B------:R-:W-:-:S03]  /*30bd0*/  IMAD.X R25, R25, 0x1, R0, P1 ;  /* 0x0000000119197824 */ /* 0x000fc600008e0600 */
        /* <DEDUP_REMOVED lines=16> */
[----:B------:R-:W-:Y:S04]  /*30ce0*/  STL [R1+0xdb0], R10 ;  /* 0x000db00a01007387 */ /* 0x000fe80000100800 */
[----:B0-----:R-:W3:Y:S01]  /*30cf0*/  LDL.LU R2, [R1+0xd34] ;  /* 0x000d340001027983 */ /* 0x001ee20000300800 */
[-C--:B------:R-:W-:Y:S01]  /*30d00*/  IADD3 R11, P4, R11, R3.reuse, RZ ;  /* 0x000000030b0b7210 */ /* 0x080fe20007f9e0ff */
[----:B------:R-:W-:Y:S01]  /*30d10*/  IMAD.X R5, R5, 0x1, R0, P6 ;  /* 0x0000000105057824 */ /* 0x000fe200030e0600 */
[----:B------:R-:W-:-:S02]  /*30d20*/  IADD3 R6, P5, R6, R3, RZ ;  /* 0x0000000306067210 */ /* 0x000fc40007fbe0ff */
[-C--:B----4-:R-:W-:Y:S01]  /*30d30*/  IADD3 R17, P6, R17, R3.reuse, RZ ;  /* 0x0000000311117210 */ /* 0x090fe20007fde0ff */
[----:B------:R-:W-:Y:S01]  /*30d40*/  STL [R1+0xd84], R11 ;  /* 0x000d840b01007387 */ /* 0x000fe20000100800 */
[--C-:B------:R-:W-:Y:S01]  /*30d50*/  IMAD.X R4, R4, 0x1, R0.reuse, P1 ;  /* 0x0000000104047824 */ /* 0x100fe200008e0600 */
[-C--:B------:R-:W-:Y:S01]  /*30d60*/  IADD3 R7, P1, R7, R3.reuse, RZ ;  /* 0x0000000307077210 */ /* 0x080fe20007f3e0ff */
[--C-:B------:R-:W-:Y:S01]  /*30d70*/  IMAD.X R21, R21, 0x1, R0.reuse, P2 ;  /* 0x0000000115157824 */ /* 0x100fe200010e0600 */
[----:B------:R0:W-:Y:S04]  /*30d80*/  STL [R1+0xd74], R17 ;  /* 0x000d741101007387 */ /* 0x0001e80000100800 */
[----:B------:R-:W-:Y:S04]  /*30d90*/  STL [R1+0xd7c], R6 ;  /* 0x000d7c0601007387 */ /* 0x000fe80000100800 */
[----:B0-----:R-:W4:Y:S04]  /*30da0*/  LDL.LU R17, [R1+0xd58] ;  /* 0x000d580001117983 */ /* 0x001f280000300800 */
[----:B------:R-:W-:Y:S04]  /*30db0*/  STL [R1+0xda0], R5 ;  /* 0x000da00501007387 */ /* 0x000fe80000100800 */
[----:B------:R-:W-:Y:S04]  /*30dc0*/  STL [R1+0xd98], R4 ;  /* 0x000d980401007387 */ /* 0x000fe80000100800 */
[----:B------:R-:W-:Y:S04]  /*30dd0*/  STL [R1+0xd6c], R7 ;  /* 0x000d6c0701007387 */ /* 0x000fe80000100800 */
[----:B------:R-:W-:Y:S01]  /*30de0*/  STL [R1+0xd90], R21 ;  /* 0x000d901501007387 */ /* 0x000fe20000100800 */
[-C--:B--2---:R-:W-:Y:S01]  /*30df0*/  IADD3 R20, P2, R20, R3.reuse, RZ ;  /* 0x0000000314147210 */ /* 0x084fe20007f5e0ff */
[----:B------:R-:W-:Y:S01]  /*30e00*/  IMAD.X R22, R22, 0x1, R0, P3 ;  /* 0x0000000116167824 */ /* 0x000fe200018e0600 */
[----:B------:R-:W-:-:S03]  /*30e10*/  IADD3 R23, P3, R23, R3, RZ ;  /* 0x0000000317177210 */ /* 0x000fc60007f7e0ff */
[----:B------:R-:W-:Y:S01]  /*30e20*/  STL [R1+0xd64], R20 ;  /* 0x000d641401007387 */ /* 0x000fe20000100800 */
[--C-:B------:R-:W-:Y:S01]  /*30e30*/  IMAD.X R29, R29, 0x1, R0.reuse, P4 ;  /* 0x000000011d1d7824 */ /* 0x100fe200020e0600 */
[-C--:B------:R-:W-:Y:S01]  /*30e40*/  IADD3 R19, P4, R19, R3.reuse, RZ ;  /* 0x0000000313137210 */ /* 0x080fe20007f9e0ff */
[--C-:B------:R-:W-:Y:S01]  /*30e50*/  IMAD.X R18, R18, 0x1, R0.reuse, P5 ;  /* 0x0000000112127824 */ /* 0x100fe200028e0600 */
[-C--:B------:R-:W-:Y:S02]  /*30e60*/  IADD3 R15, P5, R15, R3.reuse, RZ ;  /* 0x000000030f0f7210 */ /* 0x080fe40007fbe0ff */
[----:B------:R0:W-:Y:S04]  /*30e70*/  STL [R1+0xd80], R29 ;  /* 0x000d801d01007387 */ /* 0x0001e80000100800 */
[----:B------:R-:W-:Y:S04]  /*30e80*/  STL [R1+0xd88], R22 ;  /* 0x000d881601007387 */ /* 0x000fe80000100800 */
[----:B0-----:R-:W2:Y:S04]  /*30e90*/  LDL.LU R29, [R1+0xd2c] ;  /* 0x000d2c00011d7983 */ /* 0x001ea80000300800 */
[----:B------:R-:W-:Y:S04]  /*30ea0*/  STL [R1+0xd5c], R23 ;  /* 0x000d5c1701007387 */ /* 0x000fe80000100800 */
[----:B------:R-:W-:Y:S04]  /*30eb0*/  STL [R1+0xd54], R19 ;  /* 0x000d541301007387 */ /* 0x000fe80000100800 */
[----:B------:R-:W-:Y:S01]  /*30ec0*/  STL [R1+0xd78], R18 ;  /* 0x000d781201007387 */ /* 0x000fe20000100800 */
[--C-:B---3--:R-:W-:Y:S01]  /*30ed0*/  IMAD.X R14, R14, 0x1, R0.reuse, P6 ;  /* 0x000000010e0e7824 */ /* 0x108fe200030e0600 */
[-C--:B------:R-:W-:Y:S01]  /*30ee0*/  IADD3 R12, P6, R12, R3.reuse, RZ ;  /* 0x000000030c0c7210 */ /* 0x080fe20007fde0ff */
[----:B------:R-:W-:Y:S01]  /*30ef0*/  IMAD.X R16, R16, 0x1, R0, P1 ;  /* 0x0000000110107824 */ /* 0x000fe200008e0600 */
[----:B------:R-:W-:-:S03]  /*30f00*/  IADD3 R13, P1, R13, R3, RZ ;  /* 0x000000030d0d7210 */ /* 0x000fc60007f3e0ff */
[----:B------:R0:W-:Y:S04]  /*30f10*/  STL [R1+0xd44], R12 ;  /* 0x000d440c01007387 */ /* 0x0001e80000100800 */
[----:B------:R-:W-:Y:S04]  /*30f20*/  STL [R1+0xd4c], R15 ;  /* 0x000d4c0f01007387 */ /* 0x000fe80000100800 */
[----:B0-----:R-:W3:Y:S04]  /*30f30*/  LDL.LU R12, [R1+0xd50] ;  /* 0x000d5000010c7983 */ /* 0x001ee80000300800 */
[----:B------:R-:W-:Y:S01]  /*30f40*/  STL [R1+0xd70], R14 ;  /* 0x000d700e01007387 */ /* 0x000fe20000100800 */
[----:B------:R-:W-:-:S03]  /*30f50*/  IMAD.X R28, R28, 0x1, R0, P2 ;  /* 0x000000011c1c7824 */ /* 0x000fc600010e0600 */
        /* <DEDUP_REMOVED lines=16> */
[----:B0-----:R-:W3:Y:S04]  /*31060*/  LDL.LU R2, [R1+0xd20] ;  /* 0x000d200001027983 */ /* 0x001ee80000300800 */
[----:B------:R-:W3:Y:S04]  /*31070*/  LDL.LU R4, [R1+0xcf4] ;  /* 0x000cf40001047983 */ /* 0x000ee80000300800 */
[----:B------:R-:W3:Y:S04]  /*31080*/  LDL.LU R7, [R1+0xd18] ;  /* 0x000d180001077983 */ /* 0x000ee80000300800 */
[----:B------:R-:W3:Y:S01]  /*31090*/  LDL.LU R21, [R1+0xcec] ;  /* 0x000cec0001157983 */ /* 0x000ee20000300800 */
[----:B----4-:R-:W-:-:S05]  /*310a0*/  IADD3.X R17, R17, R0, RZ, P3, !PT ;  /* 0x0000000011117210 */ /* 0x010fca0001ffe4ff */
        /* <DEDUP_REMOVED lines=8> */
[----:B--2---:R-:W-:-:S05]  /*31130*/  IADD3 R29, P3, R29, R3, RZ ;  /* 0x000000031d1d7210 */ /* 0x004fca0007f7e0ff */
[----:B------:R0:W-:Y:S04]  /*31140*/  STL [R1+0xd2c], R29 ;  /* 0x000d2c1d01007387 */ /* 0x0001e80000100800 */
[----:B------:R-:W2:Y:S04]  /*31150*/  LDL.LU R14, [R1+0xccc] ;  /* 0x000ccc00010e7983 */ /* 0x000ea80000300800 */
[----:B0-----:R-:W2:Y:S04]  /*31160*/  LDL.LU R29, [R1+0xcf0] ;  /* 0x000cf000011d7983 */ /* 0x001ea80000300800 */
[----:B------:R-:W2:Y:S04]  /*31170*/  LDL.LU R16, [R1+0xcc4] ;  /* 0x000cc40001107983 */ /* 0x000ea80000300800 */
[----:B------:R-:W2:Y:S01]  /*31180*/  LDL.LU R13, [R1+0xce8] ;  /* 0x000ce800010d7983 */ /* 0x000ea20000300800 */
[--C-:B---3--:R-:W-:Y:S01]  /*31190*/  IMAD.X R12, R12, 0x1, R0.reuse, P4 ;  /* 0x000000010c0c7824 */ /* 0x108fe200020e0600 */
[----:B------:R-:W-:Y:S01]  /*311a0*/  IADD3 R25, P4, R25, R3, RZ ;  /* 0x0000000319197210 */ /* 0x000fe20007f9e0ff */
[----:B------:R-:W-:-:S03]  /*311b0*/  IMAD.X R24, R24, 0x1, R0, P5 ;  /* 0x0000000118187824 */ /* 0x000fc600028e0600 */
[----:B------:R0:W-:Y:S01]  /*311c0*/  STL [R1+0xd50], R12 ;  /* 0x000d500c01007387 */ /* 0x0001e20000100800 */
[-C--:B------:R-:W-:Y:S01]  /*311d0*/  IADD3 R9, P5, R9, R3.reuse, RZ ;  /* 0x0000000309097210 */ /* 0x080fe20007fbe0ff */
[--C-:B------:R-:W-:Y:S01]  /*311e0*/  IMAD.X R8, R8, 0x1, R0.reuse, P6 ;  /* 0x0000000108087824 */ /* 0x100fe200030e0600 */
[-C--:B------:R-:W-:Y:S01]  /*311f0*/  IADD3 R26, P6, R26, R3.reuse, RZ ;  /* 0x000000031a1a7210 */ /* 0x080fe20007fde0ff */
[--C-:B------:R-:W-:Y:S02]  /*31200*/  IMAD.X R27, R27, 0x1, R0.reuse, P1 ;  /* 0x000000011b1b7824 */ /* 0x100fe400008e0600 */
[----:B------:R-:W-:Y:S01]  /*31210*/  IMAD.X R11, R11, 0x1, R0, P2 ;  /* 0x000000010b0b7824 */ /* 0x000fe200010e0600 */
[----:B0-----:R-:W3:Y:S04]  /*31220*/  LDL.LU R12, [R1+0xcbc] ;  /* 0x000cbc00010c7983 */ /* 0x001ee80000300800 */
[----:B------:R-:W-:Y:S04]  /*31230*/  STL [R1+0xd24], R25 ;  /* 0x000d241901007387 */ /* 0x000fe80000100800 */
        /* <DEDUP_REMOVED lines=9> */
[----:B------:R-:W-:-:S03]  /*312d0*/  IMAD.X R6, R6, 0x1, R0, P3 ;  /* 0x0000000106067824 */ /* 0x000fc600018e0600 */
[----:B0-----:R-:W3:Y:S01]  /*312e0*/  LDL.LU R28, [R1+0xce0] ;  /* 0x000ce000011c7983 */ /* 0x001ee20000300800 */
[----:B------:R-:W-:-:S03]  /*312f0*/  IMAD.X R2, R2, 0x1, R0, P4 ;  /* 0x0000000102027824 */ /* 0x000fc600020e0600 */
[----:B------:R-:W-:Y:S04]  /*31300*/  STL [R1+0xd30], R11 ;  /* 0x000d300b01007387 */ /* 0x000fe80000100800 */
[----:B------:R0:W-:Y:S04]  /*31310*/  STL [R1+0xd20], R2 ;  /* 0x000d200201007387 */ /* 0x0001e80000100800 */
[----:B------:R-:W-:Y:S04]  /*31320*/  STL [R1+0xd28], R6 ;  /* 0x000d280601007387 */ /* 0x000fe80000100800 */
[----:B0-----:R-:W3:Y:S01]  /*31330*/  LDL.LU R2, [R1+0xcb4] ;  /* 0x000cb40001027983 */ /* 0x001ee20000300800 */
[----:B------:R-:W-:-:S02]  /*31340*/  IADD3 R5, P3, R5, R3, RZ ;  /* 0x0000000305057210 */ /* 0x000fc40007f7e0ff */
[-C--:B------:R-:W-:Y:S01]  /*31350*/  IADD3 R4, P4, R4, R3.reuse, RZ ;  /* 0x0000000304047210 */ /* 0x080fe20007f9e0ff */
[--C-:B------:R-:W-:Y:S01]  /*31360*/  IMAD.X R7, R7, 0x1, R0.reuse, P5 ;  /* 0x0000000107077824 */ /* 0x100fe200028e0600 */
[-C--:B------:R-:W-:Y:S01]  /*31370*/  IADD3 R21, P5, R21, R3.reuse, RZ ;  /* 0x0000000315157210 */ /* 0x080fe20007fbe0ff */
[--C-:B----4-:R-:W-:Y:S02]  /*31380*/  IMAD.X R20, R20, 0x1, R0.reuse, P6 ;  /* 0x0000000114147824 */ /* 0x110fe400030e0600 */
[----:B------:R-:W-:Y:S01]  /*31390*/  IMAD.X R23, R23, 0x1, R0, P1 ;  /* 0x0000000117177824 */ /* 0x000fe200008e0600 */
[----:B------:R-:W-:Y:S04]  /*313a0*/  STL [R1+0xcfc], R5 ;  /* 0x000cfc0501007387 */ /* 0x000fe80000100800 */
[----:B------:R-:W-:Y:S01]  /*313b0*/  STL [R1+0xcf4], R4 ;  /* 0x000cf40401007387 */ /* 0x000fe20000100800 */
[----:B------:R-:W-:-:S02]  /*313c0*/  IADD3 R17, P1, R17, R3, RZ ;  /* 0x0000000311117210 */ /* 0x000fc40007f3e0ff */
[----:B------:R-:W-:Y:S01]  /*313d0*/  IADD3 R22, P6, R22, R3, RZ ;  /* 0x0000000316167210 */ /* 0x000fe20007fde0ff */
[----:B------:R-:W-:Y:S04]  /*313e0*/  STL [R1+0xd18], R7 ;  /* 0x000d180701007387 */ /* 0x000fe80000100800 */
[----:B------:R-:W-:Y:S04]  /*313f0*/  STL [R1+0xcec], R21 ;  /* 0x000cec1501007387 */ /* 0x000fe80000100800 */
[----:B------:R-:W-:Y:S01]  /*31400*/  STL [R1+0xd10], R20 ;  /* 0x000d101401007387 */ /* 0x000fe20000100800 */
[----:B------:R-:W-:-:S03]  /*31410*/  IMAD.X R19, R19, 0x1, R0, P2 ;  /* 0x0000000113137824 */ /* 0x000fc600010e0600 */
[----:B------:R0:W-:Y:S01]  /*31420*/  STL [R1+0xcdc], R17 ;  /* 0x000cdc1101007387 */ /* 0x0001e20000100800 */
[----:B------:R-:W-:-:S03]  /*31430*/  IADD3 R18, P2, R18, R3, RZ ;  /* 0x0000000312127210 */ /* 0x000fc60007f5e0ff */
[----:B------:R-:W-:Y:S01]  /*31440*/  STL [R1+0xce4], R22 ;  /* 0x000ce41601007387 */ /* 0x000fe20000100800 */
[----:B------:R-:W-:-:S03]  /*31450*/  IMAD.X R15, R15, 0x1, R0, P3 ;  /* 0x000000010f0f7824 */ /* 0x000fc600018e0600 */
[----:B0-----:R-:W4:Y:S04]  /*31460*/  LDL.LU R17, [R1+0xcd8] ;  /* 0x000cd80001117983 */ /* 0x001f280000300800 */
[----:B------:R-:W-:Y:S04]  /*31470*/  STL [R1+0xd08], R23 ;  /* 0x000d081701007387 */ /* 0x000fe80000100800 */
[----:B------:R-:W-:Y:S04]  /*31480*/  STL [R1+0xd00], R19 ;  /* 0x000d001301007387 */ /* 0x000fe80000100800 */
[----:B------:R-:W-:Y:S01]  /*31490*/  STL [R1+0xcd4], R18 ;  /* 0x000cd41201007387 */ /* 0x000fe20000100800 */
[-C--:B--2---:R-:W-:Y:S01]  /*314a0*/  IADD3 R14, P3, R14, R3.reuse, RZ ;  /* 0x000000030e0e7210 */ /* 0x084fe20007f7e0ff */
[--C-:B------:R-:W-:Y:S01]  /*314b0*/  IMAD.X R29, R29, 0x1, R0.reuse, P4 ;  /* 0x000000011d1d7824 */ /* 0x100fe200020e0600 */
[----:B------:R-:W-:Y:S01]  /*314c0*/  IADD3 R16, P4, R16, R3, RZ ;  /* 0x0000000310107210 */ /* 0x000fe20007f9e0ff */
[----:B------:R-:W-:-:S03]  /*314d0*/  IMAD.X R13, R13, 0x1, R0, P5 ;  /* 0x000000010d0d7824 */ /* 0x000fc600028e0600 */
        /* <DEDUP_REMOVED lines=9> */
[----:B---3--:R-:W-:-:S05]  /*31570*/  IADD3 R12, P5, R12, R3, RZ ;  /* 0x000000030c0c7210 */ /* 0x008fca0007fbe0ff */
        /* <DEDUP_REMOVED lines=14> */
[----:B------:R-:W-:-:S03]  /*31660*/  IADD3 R2, P6, R2, R3, RZ ;  /* 0x0000000302027210 */ /* 0x000fc60007fde0ff */
        /* <DEDUP_REMOVED lines=9> */
[----:B----4-:R-:W-:-:S05]  /*31700*/  IMAD.X R17, R17, 0x1, R0, P1 ;  /* 0x0000000111117824 */ /* 0x010fca00008e0600 */
[----:B------:R0:W-:Y:S04]  /*31710*/  STL [R1+0xcd8], R17 ;  /* 0x000cd81101007387 */ /* 0x0001e80000100800 */
[----:B------:R-:W4:Y:S04]  /*31720*/  LDL.LU R14, [R1+0xc78] ;  /* 0x000c7800010e7983 */ /* 0x000f280000300800 */
[----:B0-----:R-:W4:Y:S04]  /*31730*/  LDL.LU R17, [R1+0xc4c] ;  /* 0x000c4c0001117983 */ /* 0x001f280000300800 */
[----:B------:R-:W4:Y:S04]  /*31740*/  LDL.LU R16, [R1+0xc70] ;  /* 0x000c700001107983 */ /* 0x000f280000300800 */
[----:B------:R-:W4:Y:S01]  /*31750*/  LDL.LU R13, [R1+0xc44] ;  /* 0x000c4400010d7983 */ /* 0x000f220000300800 */
[-C--:B--2---:R-:W-:Y:S01]  /*31760*/  IADD3 R29, P1, R29, R3.reuse, RZ ;  /* 0x000000031d1d7210 */ /* 0x084fe20007f3e0ff */
[----:B------:R-:W-:Y:S01]  /*31770*/  IMAD.X R25, R25, 0x1, R0, P2 ;  /* 0x0000000119197824 */ /* 0x000fe200010e0600 */
[----:B------:R-:W-:-:S03]  /*31780*/  IADD3 R24, P2, R24, R3, RZ ;  /* 0x0000000318187210 */ /* 0x000fc60007f5e0ff */
[----:B------:R0:W-:Y:S01]  /*31790*/  STL [R1+0xcac], R29 ;  /* 0x000cac1d01007387 */ /* 0x0001e20000100800 */
[----:B------:R-:W-:-:S03]  /*317a0*/  IMAD.X R9, R9, 0x1, R0, P3 ;  /* 0x0000000109097824 */ /* 0x000fc600018e0600 */
[----:B0-----:R-:W2:Y:S04]  /*317b0*/  LDL.LU R29, [R1+0xc68] ;  /* 0x000c6800011d7983 */ /* 0x001ea80000300800 */
[----:B------:R-:W-:Y:S04]  /*317c0*/  STL [R1+0xcd0], R25 ;  /* 0x000cd01901007387 */ /* 0x000fe80000100800 */
[----:B------:R-:W-:Y:S04]  /*317d0*/  STL [R1+0xca4], R24 ;  /* 0x000ca41801007387 */ /* 0x000fe80000100800 */
[----:B------:R-:W-:Y:S01]  /*317e0*/  STL [R1+0xcc8], R9 ;  /* 0x000cc80901007387 */ /* 0x000fe20000100800 */
[-C--:B---3--:R-:W-:Y:S01]  /*317f0*/  IADD3 R8, P3, R8, R3.reuse, RZ ;  /* 0x0000000308087210 */ /* 0x088fe20007f7e0ff */
[--C-:B------:R-:W-:Y:S01]  /*31800*/  IMAD.X R26, R26, 0x1, R0.reuse, P4 ;  /* 0x000000011a1a7824 */ /* 0x100fe200020e0600 */
[----:B------:R-:W-:Y:S01]  /*31810*/  IADD3 R27, P4, R27, R3, RZ ;  /* 0x000000031b1b7210 */ /* 0x000fe20007f9e0ff */
[----:B------:R-:W-:-:S02]  /*31820*/  IMAD.X R10, R10, 0x1, R0, P5 ;  /* 0x000000010a0a7824 */ /* 0x000fc400028e0600 */
[----:B------:R-:W-:Y:S04]  /*31830*/  STL [R1+0xc9c], R8 ;  /* 0x000c9c0801007387 */ /* 0x000fe80000100800 */
[----:B------:R-:W-:Y:S01]  /*31840*/  STL [R1+0xcc0], R26 ;  /* 0x000cc01a01007387 */ /* 0x000fe20000100800 */
[--C-:B------:R-:W-:Y:S01]  /*31850*/  IMAD.X R12, R12, 0x1, R0.reuse, P6 ;  /* 0x000000010c0c7824 */ /* 0x100fe200030e0600 */
[----:B------:R-:W-:Y:S02]  /*31860*/  IADD3 R11, P5, R11, R3, RZ ;  /* 0x000000030b0b7210 */ /* 0x000fe40007fbe0ff */
[----:B------:R-:W-:Y:S04]  /*31870*/  STL [R1+0xc94], R27 ;  /* 0x000c941b01007387 */ /* 0x000fe80000100800 */
[----:B------:R0:W-:Y:S01]  /*31880*/  STL [R1+0xcb0], R12 ;  /* 0x000cb00c01007387 */ /* 0x0001e20000100800 */
[----:B------:R-:W-:-:S03]  /*31890*/  IMAD.X R5, R5, 0x1, R0, P1 ;  /* 0x0000000105057824 */ /* 0x000fc600008e0600 */
[----:B------:R-:W-:Y:S01]  /*318a0*/  STL [R1+0xcb8], R10 ;  /* 0x000cb80a01007387 */ /* 0x000fe20000100800 */
[----:B------:R-:W-:-:S03]  /*318b0*/  IADD3 R6, P6, R6, R3, RZ ;  /* 0x0000000306067210 */ /* 0x000fc60007fde0ff */
[----:B0-----:R-:W3:Y:S04]  /*318c0*/  LDL.LU R12, [R1+0xc3c] ;  /* 0x000c3c00010c7983 */ /* 0x001ee80000300800 */
        /* <DEDUP_REMOVED lines=19> */
[----:B------:R-:W-:-:S02]  /*31a00*/  IADD3 R23, P4, R23, R3, RZ ;  /* 0x0000000317177210 */ /* 0x000fc40007f9e0ff */
[-C--:B------:R-:W-:Y:S01]  /*31a10*/  IADD3 R19, P5, R19, R3.reuse, RZ ;  /* 0x0000000313137210 */ /* 0x080fe20007fbe0ff */
[--C-:B------:R-:W-:Y:S02]  /*31a20*/  IMAD.X R18, R18, 0x1, R0.reuse, P6 ;  /* 0x0000000112127824 */ /* 0x100fe400030e0600 */
[----:B----4-:R-:W-:Y:S01]  /*31a30*/  IMAD.X R14, R14, 0x1, R0, P1 ;  /* 0x000000010e0e7824 */ /* 0x010fe200008e0600 */
[-C--:B------:R-:W-:Y:S01]  /*31a40*/  IADD3 R15, P6, R15, R3.reuse, RZ ;  /* 0x000000030f0f7210 */ /* 0x080fe20007fde0ff */
[----:B------:R-:W-:Y:S04]  /*31a50*/  STL [R1+0xc64], R23 ;  /* 0x000c641701007387 */ /* 0x000fe80000100800 */
[----:B------:R-:W-:Y:S01]  /*31a60*/  STL [R1+0xc5c], R19 ;  /* 0x000c5c1301007387 */ /* 0x000fe20000100800 */
[----:B------:R-:W-:-:S03]  /*31a70*/  IADD3 R17, P1, R17, R3, RZ ;  /* 0x0000000311117210 */ /* 0x000fc60007f3e0ff */
[----:B------:R-:W-:Y:S01]  /*31a80*/  STL [R1+0xc80], R18 ;  /* 0x000c801201007387 */ /* 0x000fe20000100800 */
[--C-:B------:R-:W-:Y:S01]  /*31a90*/  IMAD.X R16, R16, 0x1, R0.reuse, P2 ;  /* 0x0000000110107824 */ /* 0x100fe200010e0600 */
[----:B------:R-:W-:Y:S02]  /*31aa0*/  IADD3 R13, P2, R13, R3, RZ ;  /* 0x000000030d0d7210 */ /* 0x000fe40007f5e0ff */
[----:B------:R0:W-:Y:S04]  /*31ab0*/  STL [R1+0xc4c], R17 ;  /* 0x000c4c1101007387 */ /* 0x0001e80000100800 */
[----:B------:R-:W-:Y:S04]  /*31ac0*/  STL [R1+0xc54], R15 ;  /* 0x000c540f01007387 */ /* 0x000fe80000100800 */
[----:B0-----:R-:W4:Y:S04]  /*31ad0*/  LDL.LU R17, [R1+0xc58] ;  /* 0x000c580001117983 */ /* 0x001f280000300800 */
[----:B------:R-:W-:Y:S04]  /*31ae0*/  STL [R1+0xc78], R14 ;  /* 0x000c780e01007387 */ /* 0x000fe80000100800 */
[----:B------:R-:W4:Y:S04]  /*31af0*/  LDL.LU R25, [R1+0xc2c] ;  /* 0x000c2c0001197983 */ /* 0x000f280000300800 */
[----:B------:R-:W-:Y:S04]  /*31b00*/  STL [R1+0xc70], R16 ;  /* 0x000c701001007387 */ /* 0x000fe80000100800 */
[----:B------:R-:W4:Y:S04]  /*31b10*/  LDL.LU R24, [R1+0xc50] ;  /* 0x000c500001187983 */ /* 0x000f280000300800 */
[----:B------:R-:W-:Y:S04]  /*31b20*/  STL [R1+0xc44], R13 ;  /* 0x000c440d01007387 */ /* 0x000fe80000100800 */
[----:B------:R-:W4:Y:S01]  /*31b30*/  LDL.LU R9, [R1+0xc24] ;  /* 0x000c240001097983 */ /* 0x000f220000300800 */
[----:B--2---:R-:W-:-:S05]  /*31b40*/  IMAD.X R29, R29, 0x1, R0, P3 ;  /* 0x000000011d1d7824 */ /* 0x004fca00018e0600 */
        /* <DEDUP_REMOVED lines=9> */
[----:B---3--:R-:W-:-:S05]  /*31be0*/  IADD3 R12, P3, R12, R3, RZ ;  /* 0x000000030c0c7210 */ /* 0x008fca0007f7e0ff */
[----:B------:R0:W-:Y:S04]  /*31bf0*/  STL [R1+0xc3c], R12 ;  /* 0x000c3c0c01007387 */ /* 0x0001e80000100800 */
[----:B0-----:R-:W3:Y:S04]  /*31c00*/  LDL.LU R12, [R1+0xc28] ;  /* 0x000c2800010c7983 */ /* 0x001ee80000300800 */
[----:B------:R-:W3:Y:S04]  /*31c10*/  LDL.LU R4, [R1+0xbfc] ;  /* 0x000bfc0001047983 */ /* 0x000ee80000300800 */
[----:B------:R-:W3:Y:S04]  /*31c20*/  LDL.LU R7, [R1+0xc20] ;  /* 0x000c200001077983 */ /* 0x000ee80000300800 */
[----:B------:R-:W3:Y:S01]  /*31c30*/  LDL.LU R21, [R1+0xbf4] ;  /* 0x000bf40001157983 */ /* 0x000ee20000300800 */
[----:B------:R-:W-:-:S05]  /*31c40*/  IMAD.X R28, R28, 0x1, R0, P4 ;  /* 0x000000011c1c7824 */ /* 0x000fca00020e0600 */
        /* <DEDUP_REMOVED lines=8> */
[----:B------:R-:W-:-:S05]  /*31cd0*/  IADD3 R2, P4, R2, R3, RZ ;  /* 0x0000000302027210 */ /* 0x000fca0007f9e0ff */
[----:B------:R0:W-:Y:S04]  /*31ce0*/  STL [R1+0xc34], R2 ;  /* 0x000c340201007387 */ /* 0x0001e80000100800 */
[----:B------:R-:W3:Y:S04]  /*31cf0*/  LDL.LU R14, [R1+0xbd4] ;  /* 0x000bd400010e7983 */ /* 0x000ee80000300800 */
[----:B0-----:R-:W3:Y:S04]  /*31d00*/  LDL.LU R2, [R1+0xbf8] ;  /* 0x000bf80001027983 */ /* 0x001ee80000300800 */
[----:B------:R-:W3:Y:S04]  /*31d10*/  LDL.LU R16, [R1+0xbcc] ;  /* 0x000bcc0001107983 */ /* 0x000ee80000300800 */
[----:B------:R-:W3:Y:S01]  /*31d20*/  LDL.LU R13, [R1+0xbf0] ;  /* 0x000bf000010d7983 */ /* 0x000ee20000300800 */
[--C-:B----4-:R-:W-:Y:S01]  /*31d30*/  IMAD.X R17, R17, 0x1, R0.reuse, P5 ;  /* 0x0000000111117824 */ /* 0x110fe200028e0600 */
[----:B------:R-:W-:Y:S01]  /*31d40*/  IADD3 R25, P5, R25, R3, RZ ;  /* 0x0000000319197210 */ /* 0x000fe20007fbe0ff */
[----:B------:R-:W-:-:S03]  /*31d50*/  IMAD.X R24, R24, 0x1, R0, P6 ;  /* 0x0000000118187824 */ /* 0x000fc600030e0600 */
[----:B------:R0:W-:Y:S01]  /*31d60*/  STL [R1+0xc58], R17 ;  /* 0x000c581101007387 */ /* 0x0001e20000100800 */
[----:B------:R-:W-:-:S03]  /*31d70*/  IADD3 R9, P6, R9, R3, RZ ;  /* 0x0000000309097210 */ /* 0x000fc60007fde0ff */
[----:B0-----:R-:W4:Y:S04]  /*31d80*/  LDL.LU R17, [R1+0xbc4] ;  /* 0x000bc40001117983 */ /* 0x001f280000300800 */
[----:B------:R-:W-:Y:S04]  /*31d90*/  STL [R1+0xc2c], R25 ;  /* 0x000c2c1901007387 */ /* 0x000fe80000100800 */
[----:B------:R-:W-:Y:S04]  /*31da0*/  STL [R1+0xc50], R24 ;  /* 0x000c501801007387 */ /* 0x000fe80000100800 */
[----:B------:R-:W-:Y:S01]  /*31db0*/  STL [R1+0xc24], R9 ;  /* 0x000c240901007387 */ /* 0x000fe20000100800 */
[--C-:B--2---:R-:W-:Y:S01]  /*31dc0*/  IMAD.X R8, R8, 0x1, R0.reuse, P1 ;  /* 0x0000000108087824 */ /* 0x104fe200008e0600 */
[----:B------:R-:W-:Y:S01]  /*31dd0*/  IADD3 R26, P1, R26, R3, RZ ;  /* 0x000000031a1a7210 */ /* 0x000fe20007f3e0ff */
[----:B------:R-:W-:-:S02]  /*31de0*/  IMAD.X R27, R27, 0x1, R0, P2 ;  /* 0x000000011b1b7824 */ /* 0x000fc400010e0600 */
[----:B------:R-:W-:Y:S01]  /*31df0*/  IMAD.X R11, R11, 0x1, R0, P3 ;  /* 0x000000010b0b7824 */ /* 0x000fe200018e0600 */
[-C--:B------:R-:W-:Y:S01]  /*31e00*/  IADD3 R10, P2, R10, R3.reuse, RZ ;  /* 0x000000030a0a7210 */ /* 0x080fe20007f5e0ff */
[----:B------:R-:W-:Y:S01]  /*31e10*/  STL [R1+0xc48], R8 ;  /* 0x000c480801007387 */ /* 0x000fe20000100800 */
[----:B------:R-:W-:-:S03]  /*31e20*/  IADD3 R29, P3, R29, R3, RZ ;  /* 0x000000031d1d7210 */ /* 0x000fc60007f7e0ff */
[----:B------:R-:W-:Y:S04]  /*31e30*/  STL [R1+0xc1c], R26 ;  /* 0x000c1c1a01007387 */ /* 0x000fe80000100800 */
[----:B------:R-:W-:Y:S01]  /*31e40*/  STL [R1+0xc40], R27 ;  /* 0x000c401b01007387 */ /* 0x000fe20000100800 */
[----:B------:R-:W-:-:S03]  /*31e50*/  IMAD.X R6, R6, 0x1, R0, P4 ;  /* 0x0000000106067824 */ /* 0x000fc600020e0600 */
[----:B------:R0:W-:Y:S04]  /*31e60*/  STL [R1+0xc0c], R29 ;  /* 0x000c0c1d01007387 */ /* 0x0001e80000100800 */
[----:B------:R-:W-:Y:S01]  /*31e70*/  STL [R1+0xc14], R10 ;  /* 0x000c140a01007387 */ /* 0x000fe20000100800 */
[----:B------:R-:W-:-:S03]  /*31e80*/  IADD3 R5, P4, R5, R3, RZ ;  /* 0x0000000305057210 */ /* 0x000fc60007f9e0ff */
[----:B0-----:R-:W2:Y:S04]  /*31e90*/  LDL.LU R29, [R1+0xbe8] ;  /* 0x000be800011d7983 */ /* 0x001ea80000300800 */
[----:B------:R-:W-:Y:S01]  /*31ea0*/  STL [R1+0xc38], R11 ;  /* 0x000c380b01007387 */ /* 0x000fe20000100800 */
[--C-:B---3--:R-:W-:Y:S01]  /*31eb0*/  IMAD.X R12, R12, 0x1, R0.reuse, P5 ;  /* 0x000000010c0c7824 */ /* 0x108fe200028e0600 */
[-C--:B------:R-:W-:Y:S01]  /*31ec0*/  IADD3 R4, P5, R4, R3.reuse, RZ ;  /* 0x0000000304047210 */ /* 0x080fe20007fbe0ff */
[--C-:B------:R-:W-:Y:S01]  /*31ed0*/  IMAD.X R7, R7, 0x1, R0.reuse, P6 ;  /* 0x0000000107077824 */ /* 0x100fe200030e0600 */
[----:B------:R-:W-:Y:S02]  /*31ee0*/  IADD3 R21, P6, R21, R3, RZ ;  /* 0x0000000315157210 */ /* 0x000fe40007fde0ff */
[----:B------:R0:W-:Y:S04]  /*31ef0*/  STL [R1+0xc28], R12 ;  /* 0x000c280c01007387 */ /* 0x0001e80000100800 */
[----:B------:R-:W-:Y:S01]  /*31f00*/  STL [R1+0xc30], R6 ;  /* 0x000c300601007387 */ /* 0x000fe20000100800 */
[----:B------:R-:W-:-:S02]  /*31f10*/  IMAD.X R20, R20, 0x1, R0, P1 ;  /* 0x0000000114147824 */ /* 0x000fc400008e0600 */
[----:B------:R-:W-:Y:S01]  /*31f20*/  IMAD.X R23, R23, 0x1, R0, P2 ;  /* 0x0000000117177824 */ /* 0x000fe200010e0600 */
[-C--:B------:R-:W-:Y:S01]  /*31f30*/  IADD3 R22, P1, R22, R3.reuse, RZ ;  /* 0x0000000316167210 */ /* 0x080fe20007f3e0ff */
[----:B0-----:R-:W3:Y:S04]  /*31f40*/  LDL.LU R12, [R1+0xbbc] ;  /* 0x000bbc00010c7983 */ /* 0x001ee80000300800 */
[----:B------:R-:W-:Y:S04]  /*31f50*/  STL [R1+0xc04], R5 ;  /* 0x000c040501007387 */ /* 0x000fe80000100800 */
        /* <DEDUP_REMOVED lines=9> */
[----:B------:R-:W-:Y:S01]  /*31ff0*/  IADD3.X R15, R15, R0, RZ, P4, !PT ;  /* 0x000000000f0f7210 */ /* 0x000fe200027fe4ff */
[----:B0-----:R-:W3:Y:S04]  /*32000*/  LDL.LU R28, [R1+0xbe0] ;  /* 0x000be000011c7983 */ /* 0x001ee80000300800 */
[----:B------:R-:W-:Y:S04]  /*32010*/  STL [R1+0xc10], R23 ;  /* 0x000c101701007387 */ /* 0x000fe80000100800 */
[----:B------:R-:W-:Y:S01]  /*32020*/  STL [R1+0xc08], R19 ;  /* 0x000c081301007387 */ /* 0x000fe20000100800 */
[----:B------:R-:W-:-:S03]  /*32030*/  IMAD.X R2, R2, 0x1, R0, P5 ;  /* 0x0000000102027824 */ /* 0x000fc600028e0600 */
[----:B------:R-:W-:Y:S04]  /*32040*/  STL [R1+0xbdc], R18 ;  /* 0x000bdc1201007387 */ /* 0x000fe80000100800 */
[----:B------:R0:W-:Y:S04]  /*32050*/  STL [R1+0xbf8], R2 ;  /* 0x000bf80201007387 */ /* 0x0001e80000100800 */
[----:B------:R-:W-:Y:S04]  /*32060*/  STL [R1+0xc00], R15 ;  /* 0x000c000f01007387 */ /* 0x000fe80000100800 */
[----:B0-----:R-:W3:Y:S01]  /*32070*/  LDL.LU R2, [R1+0xbb4] ;  /* 0x000bb40001027983 */ /* 0x001ee20000300800 */
[----:B------:R-:W-:-:S02]  /*32080*/  IADD3 R14, P4, R14, R3, RZ ;  /* 0x000000030e0e7210 */ /* 0x000fc40007f9e0ff */
[-C--:B------:R-:W-:Y:S01]  /*32090*/  IADD3 R16, P5, R16, R3.reuse, RZ ;  /* 0x0000000310107210 */ /* 0x080fe20007fbe0ff */
[----:B------:R-:W-:Y:S02]  /*320a0*/  IMAD.X R13, R13, 0x1, R0, P6 ;  /* 0x000000010d0d7824 */ /* 0x000fe400030e0600 */
[----:B------:R-:W-:Y:S04]  /*320b0*/  STL [R1+0xbd4], R14 ;  /* 0x000bd40e01007387 */ /* 0x000fe80000100800 */
[----:B------:R-:W3:Y:S04]  /*320c0*/  LDL.LU R25, [R1+0xbd8] ;  /* 0x000bd80001197983 */ /* 0x000ee80000300800 */
[----:B------:R-:W-:Y:S04]  /*320d0*/  STL [R1+0xbcc], R16 ;  /* 0x000bcc1001007387 */ /* 0x000fe80000100800 */
[----:B------:R-:W3:Y:S01]  /*320e0*/  LDL.LU R24, [R1+0xbac] ;  /* 0x000bac0001187983 */ /* 0x000ee20000300800 */
[----:B----4-:R-:W-:-:S03]  /*320f0*/  IADD3 R17, P6, R17, R3, RZ ;  /* 0x0000000311117210 */ /* 0x010fc60007fde0ff */
[----:B------:R-:W-:Y:S04]  /*32100*/  STL [R1+0xbf0], R13 ;  /* 0x000bf00d01007387 */ /* 0x000fe80000100800 */
        /* <DEDUP_REMOVED lines=10> */
[----:B--2---:R-:W-:-:S05]  /*321b0*/  IMAD.X R29, R29, 0x1, R0, P1 ;  /* 0x000000011d1d7824 */ /* 0x004fca00008e0600 */
[----:B------:R0:W-:Y:S04]  /*321c0*/  STL [R1+0xbe8], R29 ;  /* 0x000be81d01007387 */ /* 0x0001e80000100800 */
[----:B0-----:R-:W2:Y:S04]  /*321d0*/  LDL.LU R29, [R1+0xb84] ;  /* 0x000b8400011d7983 */ /* 0x001ea80000300800 */
[----:B------:R-:W2:Y:S04]  /*321e0*/  LDL.LU R4, [R1+0xba8] ;  /* 0x000ba80001047983 */ /* 0x000ea80000300800 */
[----:B------:R-:W2:Y:S04]  /*321f0*/  LDL.LU R7, [R1+0xb7c] ;  /* 0x000b7c0001077983 */ /* 0x000ea80000300800 */
[----:B------:R-:W2:Y:S01]  /*32200*/  LDL.LU R21, [R1+0xba0] ;  /* 0x000ba00001157983 */ /* 0x000ea20000300800 */
[----:B---3--:R-:W-:-:S05]  /*32210*/  IADD3 R12, P1, R12, R3, RZ ;  /* 0x000000030c0c7210 */ /* 0x008fca0007f3e0ff */
        /* <DEDUP_REMOVED lines=14> */
[----:B------:R-:W-:-:S05]  /*32300*/  IADD3 R2, P2, R2, R3, RZ ;  /* 0x0000000302027210 */ /* 0x000fca0007f5e0ff */
[----:B------:R0:W-:Y:S04]  /*32310*/  STL [R1+0xbb4], R2 ;  /* 0x000bb40201007387 */ /* 0x0001e80000100800 */
[----:B0-----:R-:W3:Y:S01]  /*32320*/  LDL.LU R2, [R1+0xb70] ;  /* 0x000b700001027983 */ /* 0x001ee20000300800 */
[--C-:B------:R-:W-:Y:S01]  /*32330*/  IMAD.X R25, R25, 0x1, R0.reuse, P3 ;  /* 0x0000000119197824 */ /* 0x100fe200018e0600 */
[-C--:B------:R-:W-:Y:S01]  /*32340*/  IADD3 R24, P3, R24, R3.reuse, RZ ;  /* 0x0000000318187210 */ /* 0x080fe20007f7e0ff */
[--C-:B----4-:R-:W-:Y:S01]  /*32350*/  IMAD.X R9, R9, 0x1, R0.reuse, P4 ;  /* 0x0000000109097824 */ /* 0x110fe200020e0600 */
[-C--:B------:R-:W-:Y:S01]  /*32360*/  IADD3 R8, P4, R8, R3.reuse, RZ ;  /* 0x0000000308087210 */ /* 0x080fe20007f9e0ff */
[----:B------:R-:W-:Y:S01]  /*32370*/  IMAD.X R26, R26, 0x1, R0, P5 ;  /* 0x000000011a1a7824 */ /* 0x000fe200028e0600 */
[----:B------:R-:W-:Y:S01]  /*32380*/  STL [R1+0xbd8], R25 ;  /* 0x000bd81901007387 */ /* 0x000fe20000100800 */
[----:B------:R-:W-:-:S03]  /*32390*/  IADD3 R27, P5, R27, R3, RZ ;  /* 0x000000031b1b7210 */ /* 0x000fc60007fbe0ff */
[----:B------:R-:W-:Y:S04]  /*323a0*/  STL [R1+0xbac], R24 ;  /* 0x000bac1801007387 */ /* 0x000fe80000100800 */
[----:B------:R-:W-:Y:S01]  /*323b0*/  STL [R1+0xbd0], R9 ;  /* 0x000bd00901007387 */ /* 0x000fe20000100800 */
[--C-:B------:R-:W-:Y:S02]  /*323c0*/  IMAD.X R17, R17, 0x1, R0.reuse, P1 ;  /* 0x0000000111117824 */ /* 0x100fe400008e0600 */
[----:B------:R-:W-:Y:S01]  /*323d0*/  IMAD.X R10, R10, 0x1, R0, P6 ;  /* 0x000000010a0a7824 */ /* 0x000fe200030e0600 */
[----:B------:R-:W-:Y:S04]  /*323e0*/  STL [R1+0xba4], R8 ;  /* 0x000ba40801007387 */ /* 0x000fe80000100800 */
[----:B------:R-:W-:Y:S01]  /*323f0*/  STL [R1+0xbc8], R26 ;  /* 0x000bc81a01007387 */ /* 0x000fe20000100800 */
[----:B------:R-:W-:-:S03]  /*32400*/  IADD3 R11, P6, R11, R3, RZ ;  /* 0x000000030b0b7210 */ /* 0x000fc60007fde0ff */
[----:B------:R-:W-:Y:S01]  /*32410*/  STL [R1+0xb9c], R27 ;  /* 0x000b9c1b01007387 */ /* 0x000fe20000100800 */
[----:B------:R-:W-:-:S03]  /*32420*/  IMAD.X R5, R5, 0x1, R0, P2 ;  /* 0x0000000105057824 */ /* 0x000fc600010e0600 */
[----:B------:R0:W-:Y:S04]  /*32430*/  STL [R1+0xbb8], R17 ;  /* 0x000bb81101007387 */ /* 0x0001e80000100800 */
[----:B------:R-:W-:Y:S01]  /*32440*/  STL [R1+0xbc0], R10 ;  /* 0x000bc00a01007387 */ /* 0x000fe20000100800 */
[----:B------:R-:W-:-:S03]  /*32450*/  IADD3 R6, P1, R6, R3, RZ ;  /* 0x0000000306067210 */ /* 0x000fc60007f3e0ff */
[----:B0-----:R-:W4:Y:S04]  /*32460*/  LDL.LU R17, [R1+0xb44] ;  /* 0x000b440001117983 */ /* 0x001f280000300800 */
[----:B------:R-:W-:Y:S01]  /*32470*/  STL [R1+0xb94], R11 ;  /* 0x000b940b01007387 */ /* 0x000fe20000100800 */
[-C--:B--2---:R-:W-:Y:S01]  /*32480*/  IADD3 R29, P2, R29, R3.reuse, RZ ;  /* 0x000000031d1d7210 */ /* 0x084fe20007f5e0ff */
[--C-:B------:R-:W-:Y:S01]  /*32490*/  IMAD.X R4, R4, 0x1, R0.reuse, P3 ;  /* 0x0000000104047824 */ /* 0x100fe200018e0600 */
[-C--:B------:R-:W-:Y:S01]  /*324a0*/  IADD3 R7, P3, R7, R3.reuse, RZ ;  /* 0x0000000307077210 */ /* 0x080fe20007f7e0ff */
[--C-:B------:R-:W-:Y:S02]  /*324b0*/  IMAD.X R21, R21, 0x1, R0.reuse, P4 ;  /* 0x0000000115157824 */ /* 0x100fe400020e0600 */
[----:B------:R0:W-:Y:S04]  /*324c0*/  STL [R1+0xb84], R29 ;  /* 0x000b841d01007387 */ /* 0x0001e80000100800 */
[----:B------:R-:W-:Y:S04]  /*324d0*/  STL [R1+0xb8c], R6 ;  /* 0x000b8c0601007387 */ /* 0x000fe80000100800 */
[----:B0-----:R-:W2:Y:S04]  /*324e0*/  LDL.LU R29, [R1+0xb68] ;  /* 0x000b6800011d7983 */ /* 0x001ea80000300800 */
[----:B------:R-:W-:Y:S04]  /*324f0*/  STL [R1+0xbb0], R5 ;  /* 0x000bb00501007387 */ /* 0x000fe80000100800 */
[----:B------:R-:W-:Y:S04]  /*32500*/  STL [R1+0xba8], R4 ;  /* 0x000ba80401007387 */ /* 0x000fe80000100800 */
[----:B------:R-:W-:Y:S04]  /*32510*/  STL [R1+0xb7c], R7 ;  /* 0x000b7c0701007387 */ /* 0x000fe80000100800 */
[----:B------:R-:W-:Y:S01]  /*32520*/  STL [R1+0xba0], R21 ;  /* 0x000ba01501007387 */ /* 0x000fe20000100800 */
[-C--:B---3--:R-:W-:Y:S01]  /*32530*/  IADD3 R20, P4, R20, R3.reuse, RZ ;  /* 0x0000000314147210 */ /* 0x088fe20007f9e0ff */
[----:B------:R-:W-:Y:S01]  /*32540*/  IMAD.X R22, R22, 0x1, R0, P5 ;  /* 0x0000000116167824 */ /* 0x000fe200028e0600 */
[----:B------:R-:W-:-:S03]  /*32550*/  IADD3 R23, P5, R23, R3, RZ ;  /* 0x0000000317177210 */ /* 0x000fc60007fbe0ff */
[----:B------:R-:W-:Y:S01]  /*32560*/  STL [R1+0xb74], R20 ;  /* 0x000b741401007387 */ /* 0x000fe20000100800 */
[--C-:B------:R-:W-:Y:S01]  /*32570*/  IMAD.X R12, R12, 0x1, R0.reuse, P6 ;  /* 0x000000010c0c7824 */ /* 0x100fe200030e0600 */
[----:B------:R-:W-:Y:S01]  /*32580*/  IADD3 R19, P6, R19, R3, RZ ;  /* 0x0000000313137210 */ /* 0x000fe20007fde0ff */
[----:B------:R-:W-:-:S03]  /*32590*/  IMAD.X R18, R18, 0x1, R0, P1 ;  /* 0x0000000112127824 */ /* 0x000fc600008e0600 */
[----:B------:R0:W-:Y:S01]  /*325a0*/  STL [R1+0xb90], R12 ;  /* 0x000b900c01007387 */ /* 0x0001e20000100800 */
[----:B------:R-:W-:-:S03]  /*325b0*/  IMAD.X R14, R14, 0x1, R0, P2 ;  /* 0x000000010e0e7824 */ /* 0x000fc600010e0600 */
[----:B------:R-:W-:Y:S01]  /*325c0*/  STL [R1+0xb98], R22 ;  /* 0x000b981601007387 */ /* 0x000fe20000100800 */
[-C--:B------:R-:W-:Y:S02]  /*325d0*/  IADD3 R15, P1, R15, R3.reuse, RZ ;  /* 0x000000030f0f7210 */ /* 0x080fe40007f3e0ff */
        /* <DEDUP_REMOVED lines=8> */
[----:B------:R-:W-:-:S03]  /*32660*/  IADD3 R13, P3, R13, R3, RZ ;  /* 0x000000030d0d7210 */ /* 0x000fc60007f7e0ff */
[----:B0-----:R-:W3:Y:S04]  /*32670*/  LDL.LU R28, [R1+0xb60] ;  /* 0x000b6000011c7983 */ /* 0x001ee80000300800 */
[----:B------:R-:W-:Y:S04]  /*32680*/  STL [R1+0xb80], R14 ;  /* 0x000b800e01007387 */ /* 0x000fe80000100800 */
[----:B------:R-:W3:Y:S04]  /*32690*/  LDL.LU R25, [R1+0xb34] ;  /* 0x000b340001197983 */ /* 0x000ee80000300800 */
[----:B------:R-:W-:Y:S04]  /*326a0*/  STL [R1+0xb78], R16 ;  /* 0x000b781001007387 */ /* 0x000fe80000100800 */
[----:B------:R-:W3:Y:S01]  /*326b0*/  LDL.LU R24, [R1+0xb58] ;  /* 0x000b580001187983 */ /* 0x000ee20000300800 */
[----:B------:R-:W-:-:S03]  /*326c0*/  IMAD.X R2, R2, 0x1, R0, P4 ;  /* 0x0000000102027824 */ /* 0x000fc600020e0600 */
        /* <DEDUP_REMOVED lines=11> */
[----:B----4-:R-:W-:-:S05]  /*32780*/  IADD3 R17, P4, R17, R3, RZ ;  /* 0x0000000311117210 */ /* 0x010fca0007f9e0ff */
        /* <DEDUP_REMOVED lines=19> */
[----:B------:R-:W3:Y:S01]  /*328c0*/  LDL.LU R16, [R1+0xad4] ;  /* 0x000ad40001107983 */ /* 0x000ee20000300800 */
[----:B------:R-:W-:-:S03]  /*328d0*/  IADD3 R25, P6, R25, R3, RZ ;  /* 0x0000000319197210 */ /* 0x000fc60007fde0ff */
[----:B------:R-:W3:Y:S01]  /*328e0*/  LDL.LU R13, [R1+0xaf8] ;  /* 0x000af800010d7983 */ /* 0x000ee20000300800 */
[----:B------:R-:W-:-:S03]  /*328f0*/  IMAD.X R24, R24, 0x1, R0, P1 ;  /* 0x0000000118187824 */ /* 0x000fc600008e0600 */
[----:B------:R0:W-:Y:S01]  /*32900*/  STL [R1+0xb60], R28 ;  /* 0x000b601c01007387 */ /* 0x0001e20000100800 */
[-C--:B------:R-:W-:Y:S01]  /*32910*/  IADD3 R9, P1, R9, R3.reuse, RZ ;  /* 0x0000000309097210 */ /* 0x080fe20007f3e0ff */
[--C-:B------:R-:W-:Y:S01]  /*32920*/  IMAD.X R8, R8, 0x1, R0.reuse, P2 ;  /* 0x0000000108087824 */ /* 0x100fe200010e0600 */
[----:B------:R-:W-:Y:S01]  /*32930*/  IADD3 R26, P2, R26, R3, RZ ;  /* 0x000000031a1a7210 */ /* 0x000fe20007f5e0ff */
[--C-:B------:R-:W-:Y:S01]  /*32940*/  IMAD.X R27, R27, 0x1, R0.reuse, P3 ;  /* 0x000000011b1b7824 */ /* 0x100fe200018e0600 */
[----:B0-----:R-:W3:Y:S04]  /*32950*/  LDL.LU R28, [R1+0xacc] ;  /* 0x000acc00011c7983 */ /* 0x001ee80000300800 */
[----:B------:R-:W-:Y:S01]  /*32960*/  STL [R1+0xb34], R25 ;  /* 0x000b341901007387 */ /* 0x000fe20000100800 */
[----:B------:R-:W-:-:S03]  /*32970*/  IMAD.X R11, R11, 0x1, R0, P4 ;  /* 0x000000010b0b7824 */ /* 0x000fc600020e0600 */
[----:B------:R-:W-:Y:S04]  /*32980*/  STL [R1+0xb58], R24 ;  /* 0x000b581801007387 */ /* 0x000fe80000100800 */
[----:B------:R-:W-:Y:S01]  /*32990*/  STL [R1+0xb2c], R9 ;  /* 0x000b2c0901007387 */ /* 0x000fe20000100800 */
[-C--:B------:R-:W-:Y:S02]  /*329a0*/  IADD3 R2, P4, R2, R3.reuse, RZ ;  /* 0x0000000302027210 */ /* 0x080fe40007f9e0ff */
[-C--:B------:R-:W-:Y:S01]  /*329b0*/  IADD3 R10, P3, R10, R3.reuse, RZ ;  /* 0x000000030a0a7210 */ /* 0x080fe20007f7e0ff */
        /* <DEDUP_REMOVED lines=8> */
[----:B------:R-:W-:Y:S01]  /*32a40*/  STL [R1+0xb40], R11 ;  /* 0x000b400b01007387 */ /* 0x000fe20000100800 */
[--C-:B----4-:R-:W-:Y:S01]  /*32a50*/  IMAD.X R17, R17, 0x1, R0.reuse, P6 ;  /* 0x0000000111117824 */ /* 0x110fe200030e0600 */
[-C--:B------:R-:W-:Y:S01]  /*32a60*/  IADD3 R4, P6, R4, R3.reuse, RZ ;  /* 0x0000000304047210 */ /* 0x080fe20007fde0ff */
[--C-:B------:R-:W-:Y:S01]  /*32a70*/  IMAD.X R7, R7, 0x1, R0.reuse, P1 ;  /* 0x0000000107077824 */ /* 0x100fe200008e0600 */
[----:B------:R-:W-:Y:S02]  /*32a80*/  IADD3 R21, P1, R21, R3, RZ ;  /* 0x0000000315157210 */ /* 0x000fe40007f3e0ff */
[----:B------:R0:W-:Y:S04]  /*32a90*/  STL [R1+0xb30], R17 ;  /* 0x000b301101007387 */ /* 0x0001e80000100800 */
[----:B------:R-:W-:Y:S04]  /*32aa0*/  STL [R1+0xb38], R6 ;  /* 0x000b380601007387 */ /* 0x000fe80000100800 */
        /* <DEDUP_REMOVED lines=9> */
[-C--:B------:R-:W-:Y:S01]  /*32b40*/  IADD3 R29, P3, R29, R3.reuse, RZ ;  /* 0x000000031d1d7210 */ /* 0x080fe20007f7e0ff */
        /* <DEDUP_REMOVED lines=8> */
[----:B------:R-:W-:Y:S01]  /*32bd0*/  STL [R1+0xae4], R18 ;  /* 0x000ae41201007387 */ /* 0x000fe20000100800 */
[-C--:B---3--:R-:W-:Y:S01]  /*32be0*/  IADD3 R14, P5, R14, R3.reuse, RZ ;  /* 0x000000030e0e7210 */ /* 0x088fe20007fbe0ff */
[----:B------:R-:W-:Y:S01]  /*32bf0*/  IMAD.X R12, R12, 0x1, R0, P6 ;  /* 0x000000010c0c7824 */ /* 0x000fe200030e0600 */
[----:B------:R-:W-:-:S04]  /*32c00*/  IADD3 R16, P6, R16, R3, RZ ;  /* 0x0000000310107210 */ /* 0x000fc80007fde0ff */
[----:B------:R0:W-:Y:S04]  /*32c10*/  STL [R1+0xb00], R12 ;  /* 0x000b000c01007387 */ /* 0x0001e80000100800 */
[----:B------:R-:W-:Y:S01]  /*32c20*/  STL [R1+0xb08], R15 ;  /* 0x000b080f01007387 */ /* 0x000fe20000100800 */
[----:B------:R-:W-:-:S03]  /*32c30*/  IMAD.X R13, R13, 0x1, R0, P1 ;  /* 0x000000010d0d7824 */ /* 0x000fc600008e0600 */
        /* <DEDUP_REMOVED lines=21> */
[----:B------:R-:W3:Y:S04]  /*32d90*/  LDL.LU R7, [R1+0xa84] ;  /* 0x000a840001077983 */ /* 0x000ee80000300800 */
[----:B------:R-:W3:Y:S01]  /*32da0*/  LDL.LU R21, [R1+0xaa8] ;  /* 0x000aa80001157983 */ /* 0x000ee20000300800 */
[----:B----4-:R-:W-:-:S05]  /*32db0*/  IADD3 R17, P2, R17, R3, RZ ;  /* 0x0000000311117210 */ /* 0x010fca0007f5e0ff */
        /* <DEDUP_REMOVED lines=14> */
[-C--:B---3--:R-:W-:Y:S01]  /*32ea0*/  IADD3 R12, P3, R12, R3.reuse, RZ ;  /* 0x000000030c0c7210 */ /* 0x088fe20007f7e0ff */
[----:B------:R-:W-:Y:S01]  /*32eb0*/  IMAD.X R25, R25, 0x1, R0, P4 ;  /* 0x0000000119197824 */ /* 0x000fe200020e0600 */
[----:B------:R-:W-:-:S03]  /*32ec0*/  IADD3 R24, P4, R24, R3, RZ ;  /* 0x0000000318187210 */ /* 0x000fc60007f9e0ff */
[----:B------:R0:W-:Y:S01]  /*32ed0*/  STL [R1+0xabc], R12 ;  /* 0x000abc0c01007387 */ /* 0x0001e20000100800 */
[--C-:B------:R-:W-:Y:S01]  /*32ee0*/  IMAD.X R9, R9, 0x1, R0.reuse, P5 ;  /* 0x0000000109097824 */ /* 0x100fe200028e0600 */
[-C--:B------:R-:W-:Y:S01]  /*32ef0*/  IADD3 R8, P5, R8, R3.reuse, RZ ;  /* 0x0000000308087210 */ /* 0x080fe20007fbe0ff */
[--C-:B------:R-:W-:Y:S01]  /*32f00*/  IMAD.X R26, R26, 0x1, R0.reuse, P6 ;  /* 0x000000011a1a7824 */ /* 0x100fe200030e0600 */
[----:B------:R-:W-:Y:S01]  /*32f10*/  IADD3 R27, P6, R27, R3, RZ ;  /* 0x000000031b1b7210 */ /* 0x000fe20007fde0ff */
[--C-:B------:R-:W-:Y:S01]  /*32f20*/  IMAD.X R10, R10, 0x1, R0.reuse, P1 ;  /* 0x000000010a0a7824 */ /* 0x100fe200008e0600 */
[----:B0-----:R-:W3:Y:S04]  /*32f30*/  LDL.LU R12, [R1+0xa78] ;  /* 0x000a7800010c7983 */ /* 0x001ee80000300800 */
[----:B------:R-:W-:Y:S04]  /*32f40*/  STL [R1+0xae0], R25 ;  /* 0x000ae01901007387 */ /* 0x000fe80000100800 */
[----:B------:R-:W-:Y:S01]  /*32f50*/  STL [R1+0xab4], R24 ;  /* 0x000ab41801007387 */ /* 0x000fe20000100800 */
[----:B------:R-:W-:-:S03]  /*32f60*/  IMAD.X R28, R28, 0x1, R0, P2 ;  /* 0x000000011c1c7824 */ /* 0x000fc600010e0600 */
[----:B------:R-:W-:Y:S04]  /*32f70*/  STL [R1+0xad8], R9 ;  /* 0x000ad80901007387 */ /* 0x000fe80000100800 */
[----:B------:R-:W-:Y:S04]  /*32f80*/  STL [R1+0xaac], R8 ;  /* 0x000aac0801007387 */ /* 0x000fe80000100800 */
[----:B------:R-:W-:Y:S01]  /*32f90*/  STL [R1+0xad0], R26 ;  /* 0x000ad01a01007387 */ /* 0x000fe20000100800 */
[----:B------:R-:W-:-:S03]  /*32fa0*/  IADD3 R11, P1, R11, R3, RZ ;  /* 0x000000030b0b7210 */ /* 0x000fc60007f3e0ff */
[----:B------:R-:W-:Y:S01]  /*32fb0*/  STL [R1+0xaa4], R27 ;  /* 0x000aa41b01007387 */ /* 0x000fe20000100800 */
[----:B------:R-:W-:-:S03]  /*32fc0*/  IMAD.X R5, R5, 0x1, R0, P3 ;  /* 0x0000000105057824 */ /* 0x000fc600018e0600 */
[----:B------:R0:W-:Y:S04]  /*32fd0*/  STL [R1+0xac0], R28 ;  /* 0x000ac01c01007387 */ /* 0x0001e80000100800 */
[----:B------:R-:W-:Y:S01]  /*32fe0*/  STL [R1+0xac8], R10 ;  /* 0x000ac80a01007387 */ /* 0x000fe20000100800 */
[-C--:B------:R-:W-:Y:S02]  /*32ff0*/  IADD3 R6, P2, R6, R3.reuse, RZ ;  /* 0x0000000306067210 */ /* 0x080fe40007f5e0ff */
[-C--:B------:R-:W-:Y:S01]  /*33000*/  IADD3 R2, P3, R2, R3.reuse, RZ ;  /* 0x0000000302027210 */ /* 0x080fe20007f7e0ff */
[----:B0-----:R-:W3:Y:S04]  /*33010*/  LDL.LU R28, [R1+0xa4c] ;  /* 0x000a4c00011c7983 */ /* 0x001ee80000300800 */
[----:B------:R-:W-:Y:S04]  /*33020*/  STL [R1+0xa9c], R11 ;  /* 0x000a9c0b01007387 */ /* 0x000fe80000100800 */
[----:B------:R0:W-:Y:S04]  /*33030*/  STL [R1+0xa8c], R2 ;  /* 0x000a8c0201007387 */ /* 0x0001e80000100800 */
[----:B------:R-:W-:Y:S04]  /*33040*/  STL [R1+0xa94], R6 ;  /* 0x000a940601007387 */ /* 0x000fe80000100800 */
[----:B0-----:R-:W3:Y:S01]  /*33050*/  LDL.LU R2, [R1+0xa70] ;  /* 0x000a700001027983 */ /* 0x001ee20000300800 */
[----:B------:R-:W-:Y:S01]  /*33060*/  IMAD.X R4, R4, 0x1, R0, P4 ;  /* 0x0000000104047824 */ /* 0x000fe200020e0600 */
[----:B------:R-:W-:-:S02]  /*33070*/  IADD3 R7, P4, R7, R3, RZ ;  /* 0x0000000307077210 */ /* 0x000fc40007f9e0ff */
[----:B------:R-:W-:Y:S02]  /*33080*/  IADD3.X R21, R21, R0, RZ, P5, !PT ;  /* 0x0000000015157210 */ /* 0x000fe40002ffe4ff */
[----:B----4-:R-:W-:Y:S01]  /*33090*/  IADD3 R20, P5, R20, R3, RZ ;  /* 0x0000000314147210 */ /* 0x010fe20007fbe0ff */
[----:B------:R-:W-:Y:S04]  /*330a0*/  STL [R1+0xab8], R5 ;  /* 0x000ab80501007387 */ /* 0x000fe80000100800 */
[----:B------:R-:W-:Y:S01]  /*330b0*/  STL [R1+0xab0], R4 ;  /* 0x000ab00401007387 */ /* 0x000fe20000100800 */
[----:B------:R-:W-:-:S03]  /*330c0*/  IMAD.X R22, R22, 0x1, R0, P6 ;  /* 0x0000000116167824 */ /* 0x000fc600030e0600 */
[----:B------:R-:W-:Y:S01]  /*330d0*/  STL [R1+0xa84], R7 ;  /* 0x000a840701007387 */ /* 0x000fe20000100800 */
[----:B------:R-:W-:-:S03]  /*330e0*/  IADD3 R23, P6, R23, R3, RZ ;  /* 0x0000000317177210 */ /* 0x000fc60007fde0ff */
[----:B------:R-:W-:Y:S01]  /*330f0*/  STL [R1+0xaa8], R21 ;  /* 0x000aa81501007387 */ /* 0x000fe20000100800 */
[----:B------:R-:W-:-:S03]  /*33100*/  IMAD.X R17, R17, 0x1, R0, P1 ;  /* 0x0000000111117824 */ /* 0x000fc600008e0600 */
[----:B------:R-:W-:Y:S01]  /*33110*/  STL [R1+0xa7c], R20 ;  /* 0x000a7c1401007387 */ /* 0x000fe20000100800 */
[-C--:B------:R-:W-:Y:S01]  /*33120*/  IADD3 R19, P1, R19, R3.reuse, RZ ;  /* 0x0000000313137210 */ /* 0x080fe20007f3e0ff */
[----:B------:R-:W-:Y:S02]  /*33130*/  IMAD.X R18, R18, 0x1, R0, P2 ;  /* 0x0000000112127824 */ /* 0x000fe400010e0600 */
[----:B------:R0:W-:Y:S04]  /*33140*/  STL [R1+0xa98], R17 ;  /* 0x000a981101007387 */ /* 0x0001e80000100800 */
        /* <DEDUP_REMOVED lines=30> */
[----:B------:R0:W-:Y:S01]  /*33330*/  STL [R1+0xa4c], R28 ;  /* 0x000a4c1c01007387 */ /* 0x0001e20000100800 */
[----:B------:R-:W-:-:S03]  /*33340*/  IMAD.X R2, R2, 0x1, R0, P6 ;  /* 0x0000000102027824 */ /* 0x000fc600030e0600 */
[----:B0-----:R-:W3:Y:S04]  /*33350*/  LDL.LU R28, [R1+0xa38] ;  /* 0x000a3800011c7983 */ /* 0x001ee80000300800 */
        /* <DEDUP_REMOVED lines=39> */
[----:B0-----:R-:W3:Y:S04]  /*335d0*/  LDL.LU R12, [R1+0x9f8] ;  /* 0x0009f800010c7983 */ /* 0x001ee80000300800 */
[----:B------:R-:W-:Y:S01]  /*335e0*/  STL [R1+0xa48], R11 ;  /* 0x000a480b01007387 */ /* 0x000fe20000100800 */
[--C-:B------:R-:W-:Y:S01]  /*335f0*/  IMAD.X R28, R28, 0x1, R0.reuse, P1 ;  /* 0x000000011c1c7824 */ /* 0x100fe200008e0600 */
[-C--:B------:R-:W-:Y:S01]  /*33600*/  IADD3 R4, P1, R4, R3.reuse, RZ ;  /* 0x0000000304047210 */ /* 0x080fe20007f3e0ff */
[--C-:B------:R-:W-:Y:S01]  /*33610*/  IMAD.X R7, R7, 0x1, R0.reuse, P2 ;  /* 0x0000000107077824 */ /* 0x100fe200010e0600 */
[----:B------:R-:W-:Y:S02]  /*33620*/  IADD3 R21, P2, R21, R3, RZ ;  /* 0x0000000315157210 */ /* 0x000fe40007f5e0ff */
[----:B------:R0:W-:Y:S04]  /*33630*/  STL [R1+0xa38], R28 ;  /* 0x000a381c01007387 */ /* 0x0001e80000100800 */
[----:B------:R-:W-:Y:S01]  /*33640*/  STL [R1+0xa40], R6 ;  /* 0x000a400601007387 */ /* 0x000fe20000100800 */
[----:B------:R-:W-:-:S02]  /*33650*/  IMAD.X R20, R20, 0x1, R0, P3 ;  /* 0x0000000114147824 */ /* 0x000fc400018e0600 */
[--C-:B------:R-:W-:Y:S01]  /*33660*/  IMAD.X R23, R23, 0x1, R0.reuse, P4 ;  /* 0x0000000117177824 */ /* 0x100fe200020e0600 */
[-C--:B------:R-:W-:Y:S02]  /*33670*/  IADD3 R22, P3, R22, R3.reuse, RZ ;  /* 0x0000000316167210 */ /* 0x080fe40007f7e0ff */
[-C--:B------:R-:W-:Y:S01]  /*33680*/  IADD3 R2, P4, R2, R3.reuse, RZ ;  /* 0x0000000302027210 */ /* 0x080fe20007f9e0ff */
[----:B0-----:R-:W3:Y:S04]  /*33690*/  LDL.LU R28, [R1+0x9cc] ;  /* 0x0009cc00011c7983 */ /* 0x001ee80000300800 */
[----:B------:R-:W-:Y:S04]  /*336a0*/  STL [R1+0xa14], R5 ;  /* 0x000a140501007387 */ /* 0x000fe80000100800 */
[----:B------:R-:W-:Y:S04]  /*336b0*/  STL [R1+0xa0c], R4 ;  /* 0x000a0c0401007387 */ /* 0x000fe80000100800 */
        /* <DEDUP_REMOVED lines=8> */
[----:B------:R-:W-:Y:S01]  /*33740*/  IMAD.X R15, R15, 0x1, R0, P6 ;  /* 0x000000010f0f7824 */ /* 0x000fe200030e0600 */
[----:B------:R-:W-:Y:S01]  /*33750*/  STL [R1+0xa20], R23 ;  /* 0x000a201701007387 */ /* 0x000fe20000100800 */
[----:B----4-:R-:W-:-:S03]  /*33760*/  IADD3 R14, P6, R14, R3, RZ ;  /* 0x000000030e0e7210 */ /* 0x010fc60007fde0ff */
[----:B------:R-:W-:Y:S04]  /*33770*/  STL [R1+0xa18], R19 ;  /* 0x000a181301007387 */ /* 0x000fe80000100800 */
[----:B------:R-:W-:Y:S01]  /*33780*/  STL [R1+0x9ec], R18 ;  /* 0x0009ec1201007387 */ /* 0x000fe20000100800 */
[--C-:B------:R-:W-:Y:S01]  /*33790*/  IMAD.X R17, R17, 0x1, R0.reuse, P1 ;  /* 0x0000000111117824 */ /* 0x100fe200008e0600 */
[----:B------:R-:W-:Y:S01]  /*337a0*/  IADD3 R16, P1, R16, R3, RZ ;  /* 0x0000000310107210 */ /* 0x000fe20007f3e0ff */
[----:B------:R-:W-:-:S03]  /*337b0*/  IMAD.X R13, R13, 0x1, R0, P2 ;  /* 0x000000010d0d7824 */ /* 0x000fc600010e0600 */
        /* <DEDUP_REMOVED lines=30> */
[----:B0-----:R-:W3:Y:S01]  /*339a0*/  LDL.LU R28, [R1+0x9a0] ;  /* 0x0009a000011c7983 */ /* 0x001ee20000300800 */
[----:B------:R-:W-:-:S03]  /*339b0*/  IMAD.X R2, R2, 0x1, R0, P4 ;  /* 0x0000000102027824 */ /* 0x000fc600020e0600 */
[----:B------:R-:W3:Y:S04]  /*339c0*/  LDL.LU R19, [R1+0x974] ;  /* 0x0009740001137983 */ /* 0x000ee80000300800 */
        /* <DEDUP_REMOVED lines=16> */
[-C--:B--2---:R-:W-:Y:S01]  /*33ad0*/  IADD3 R8, P6, R8, R3.reuse, RZ ;  /* 0x0000000308087210 */ /* 0x084fe20007fde0ff */
[--C-:B------:R-:W-:Y:S01]  /*33ae0*/  IMAD.X R26, R26, 0x1, R0.reuse, P1 ;  /* 0x000000011a1a7824 */ /* 0x100fe200008e0600 */
[-C--:B------:R-:W-:Y:S01]  /*33af0*/  IADD3 R27, P1, R27, R3.reuse, RZ ;  /* 0x000000031b1b7210 */ /* 0x080fe20007f3e0ff */
[--C-:B------:R-:W-:Y:S01]  /*33b00*/  IMAD.X R10, R10, 0x1, R0.reuse, P2 ;  /* 0x000000010a0a7824 */ /* 0x100fe200010e0600 */
[----:B------:R-:W-:Y:S01]  /*33b10*/  IADD3 R11, P2, R11, R3, RZ ;  /* 0x000000030b0b7210 */ /* 0x000fe20007f5e0ff */
[----:B------:R-:W-:Y:S04]  /*33b20*/  STL [R1+0x9b4], R8 ;  /* 0x0009b40801007387 */ /* 0x000fe80000100800 */
[----:B------:R-:W-:Y:S01]  /*33b30*/  STL [R1+0x9d8], R26 ;  /* 0x0009d81a01007387 */ /* 0x000fe20000100800 */
[----:B------:R-:W-:-:S03]  /*33b40*/  IMAD.X R29, R29, 0x1, R0, P3 ;  /* 0x000000011d1d7824 */ /* 0x000fc600018e0600 */
[----:B------:R-:W-:Y:S01]  /*33b50*/  STL [R1+0x9ac], R27 ;  /* 0x0009ac1b01007387 */ /* 0x000fe20000100800 */
[--C-:B------:R-:W-:Y:S01]  /*33b60*/  IMAD.X R5, R5, 0x1, R0.reuse, P4 ;  /* 0x0000000105057824 */ /* 0x100fe200020e0600 */
[-C--:B------:R-:W-:Y:S02]  /*33b70*/  IADD3 R6, P3, R6, R3.reuse, RZ ;  /* 0x0000000306067210 */ /* 0x080fe40007f7e0ff */
[----:B------:R0:W-:Y:S04]  /*33b80*/  STL [R1+0x9c8], R29 ;  /* 0x0009c81d01007387 */ /* 0x0001e80000100800 */
[----:B------:R-:W-:Y:S04]  /*33b90*/  STL [R1+0x9d0], R10 ;  /* 0x0009d00a01007387 */ /* 0x000fe80000100800 */
[----:B0-----:R-:W2:Y:S04]  /*33ba0*/  LDL.LU R29, [R1+0x954] ;  /* 0x00095400011d7983 */ /* 0x001ea80000300800 */
[----:B------:R-:W-:Y:S01]  /*33bb0*/  STL [R1+0x9a4], R11 ;  /* 0x0009a40b01007387 */ /* 0x000fe20000100800 */
[-C--:B---3--:R-:W-:Y:S01]  /*33bc0*/  IADD3 R12, P4, R12, R3.reuse, RZ ;  /* 0x000000030c0c7210 */ /* 0x088fe20007f9e0ff */
[--C-:B------:R-:W-:Y:S01]  /*33bd0*/  IMAD.X R4, R4, 0x1, R0.reuse, P5 ;  /* 0x0000000104047824 */ /* 0x100fe200028e0600 */
[----:B------:R-:W-:Y:S01]  /*33be0*/  IADD3 R7, P5, R7, R3, RZ ;  /* 0x0000000307077210 */ /* 0x000fe20007fbe0ff */
[----:B------:R-:W-:-:S02]  /*33bf0*/  IMAD.X R21, R21, 0x1, R0, P6 ;  /* 0x0000000115157824 */ /* 0x000fc400030e0600 */
[----:B------:R0:W-:Y:S04]  /*33c00*/  STL [R1+0x994], R12 ;  /* 0x0009940c01007387 */ /* 0x0001e80000100800 */
[----:B------:R-:W-:Y:S01]  /*33c10*/  STL [R1+0x99c], R6 ;  /* 0x00099c0601007387 */ /* 0x000fe20000100800 */
[----:B------:R-:W-:Y:S01]  /*33c20*/  IADD3 R20, P6, R20, R3, RZ ;  /* 0x0000000314147210 */ /* 0x000fe20007fde0ff */
[--C-:B------:R-:W-:Y:S02]  /*33c30*/  IMAD.X R22, R22, 0x1, R0.reuse, P1 ;  /* 0x0000000116167824 */ /* 0x100fe400008e0600 */
[----:B0-----:R-:W3:Y:S04]  /*33c40*/  LDL.LU R12, [R1+0x978] ;  /* 0x00097800010c7983 */ /* 0x001ee80000300800 */
[----:B------:R-:W-:Y:S04]  /*33c50*/  STL [R1+0x9c0], R5 ;  /* 0x0009c00501007387 */ /* 0x000fe80000100800 */
        /* <DEDUP_REMOVED lines=8> */
[--C-:B------:R-:W-:Y:S02]  /*33ce0*/  IMAD.X R18, R18, 0x1, R0.reuse, P3 ;  /* 0x0000000112127824 */ /* 0x100fe400018e0600 */
[----:B------:R-:W-:Y:S01]  /*33cf0*/  IMAD.X R14, R14, 0x1, R0, P4 ;  /* 0x000000010e0e7824 */ /* 0x000fe200020e0600 */
[----:B------:R-:W-:Y:S01]  /*33d00*/  STL [R1+0x9a8], R22 ;  /* 0x0009a81601007387 */ /* 0x000fe20000100800 */
[----:B------:R-:W-:-:S03]  /*33d10*/  IADD3 R15, P3, R15, R3, RZ ;  /* 0x000000030f0f7210 */ /* 0x000fc60007f7e0ff */
        /* <DEDUP_REMOVED lines=14> */
[----:B------:R0:W-:Y:S04]  /*33e00*/  STL [R1+0x95c], R13 ;  /* 0x00095c0d01007387 */ /* 0x0001e80000100800 */
[----:B------:R-:W3:Y:S01]  /*33e10*/  LDL.LU R9, [R1+0x93c] ;  /* 0x00093c0001097983 */ /* 0x000ee20000300800 */
[----:B----4-:R-:W-:-:S05]  /*33e20*/  IMAD.X R17, R17, 0x1, R0, P6 ;  /* 0x0000000111117824 */ /* 0x010fca00030e0600 */
        /* <DEDUP_REMOVED lines=8> */
[----:B------:R-:W4:Y:S04]  /*33eb0*/  LDL.LU R5, [R1+0x91c] ;  /* 0x00091c0001057983 */ /* 0x000f280000300800 */
[----:B-1----:R-:W4:Y:S01]  /*33ec0*/  LDL.LU R17, [R1+0x940] ;  /* 0x0009400001117983 */ /* 0x002f220000300800 */
[----:B--2---:R-:W-:-:S05]  /*33ed0*/  IADD3 R29, P6, R29, R3, RZ ;  /* 0x000000031d1d7210 */ /* 0x004fca0007fde0ff */
[----:B------:R0:W-:Y:S04]  /*33ee0*/  STL [R1+0x954], R29 ;  /* 0x0009541d01007387 */ /* 0x0001e80000100800 */
        /* <DEDUP_REMOVED lines=15> */
[----:B-1----:R-:W3:Y:S04]  /*33fe0*/  LDL.LU R12, [R1+0x910] ;  /* 0x00091000010c7983 */ /* 0x002ee80000300800 */
[----:B------:R-:W3:Y:S01]  /*33ff0*/  LDL.LU R16, [R1+0x8e4] ;  /* 0x0008e40001107983 */ /* 0x000ee20000300800 */
[----:B------:R-:W-:-:S03]  /*34000*/  IMAD.X R2, R2, 0x1, R0, P2 ;  /* 0x0000000102027824 */ /* 0x000fc600010e0600 */
[----:B0-----:R-:W3:Y:S04]  /*34010*/  LDL.LU R28, [R1+0x908] ;  /* 0x00090800011c7983 */ /* 0x001ee80000300800 */
[----:B------:R0:W-:Y:S04]  /*34020*/  STL [R1+0x970], R2 ;  /* 0x0009700201007387 */ /* 0x0001e80000100800 */
[----:B0-----:R-:W3:Y:S01]  /*34030*/  LDL.LU R2, [R1+0x8dc] ;  /* 0x0008dc0001027983 */ /* 0x001ee20000300800 */
[-C--:B------:R-:W-:Y:S01]  /*34040*/  IADD3 R25, P2, R25, R3.reuse, RZ ;  /* 0x0000000319197210 */ /* 0x080fe20007f5e0ff */
[--C-:B------:R-:W-:Y:S01]  /*34050*/  IMAD.X R24, R24, 0x1, R0.reuse, P3 ;  /* 0x0000000118187824 */ /* 0x100fe200018e0600 */
[-C--:B------:R-:W-:Y:S01]  /*34060*/  IADD3 R9, P3, R9, R3.reuse, RZ ;  /* 0x0000000309097210 */ /* 0x080fe20007f7e0ff */
[--C-:B----4-:R-:W-:Y:S01]  /*34070*/  IMAD.X R8, R8, 0x1, R0.reuse, P4 ;  /* 0x0000000108087824 */ /* 0x110fe200020e0600 */
[----:B------:R-:W-:Y:S01]  /*34080*/  IADD3 R26, P4, R26, R3, RZ ;  /* 0x000000031a1a7210 */ /* 0x000fe20007f9e0ff */
[----:B------:R-:W-:Y:S01]  /*34090*/  STL [R1+0x944], R25 ;  /* 0x0009441901007387 */ /* 0x000fe20000100800 */
[----:B------:R-:W-:Y:S01]  /*340a0*/  IMAD.X R27, R27, 0x1, R0, P5 ;  /* 0x000000011b1b7824 */ /* 0x000fe200028e0600 */
[----:B------:R-:W-:-:S02]  /*340b0*/  IADD3.X R11, R11, R0, RZ, P6, !PT ;  /* 0x000000000b0b7210 */ /* 0x000fc400037fe4ff */
[----:B------:R-:W-:Y:S01]  /*340c0*/  STL [R1+0x968], R24 ;  /* 0x0009681801007387 */ /* 0x000fe20000100800 */
[----:B------:R-:W-:-:S03]  /*340d0*/  IADD3 R13, P6, R13, R3, RZ ;  /* 0x000000030d0d7210 */ /* 0x000fc60007fde0ff */
[----:B------:R-:W-:Y:S01]  /*340e0*/  STL [R1+0x93c], R9 ;  /* 0x00093c0901007387 */ /* 0x000fe20000100800 */
[----:B------:R-:W-:-:S03]  /*340f0*/  IADD3 R10, P5, R10, R3, RZ ;  /* 0x000000030a0a7210 */ /* 0x000fc60007fbe0ff */
[----:B------:R-:W-:Y:S04]  /*34100*/  STL [R1+0x960], R8 ;  /* 0x0009600801007387 */ /* 0x000fe80000100800 */
[----:B------:R-:W-:Y:S04]  /*34110*/  STL [R1+0x934], R26 ;  /* 0x0009341a01007387 */ /* 0x000fe80000100800 */
[----:B------:R-:W-:Y:S01]  /*34120*/  STL [R1+0x958], R27 ;  /* 0x0009581b01007387 */ /* 0x000fe20000100800 */
[----:B------:R-:W-:-:S03]  /*34130*/  IMAD.X R17, R17, 0x1, R0, P2 ;  /* 0x0000000111117824 */ /* 0x000fc600010e0600 */
[----:B------:R0:W-:Y:S01]  /*34140*/  STL [R1+0x924], R13 ;  /* 0x0009240d01007387 */ /* 0x0001e20000100800 */
[----:B------:R-:W-:-:S03]  /*34150*/  IMAD.X R6, R6, 0x1, R0, P1 ;  /* 0x0000000106067824 */ /* 0x000fc600008e0600 */
[----:B------:R-:W-:Y:S01]  /*34160*/  STL [R1+0x92c], R10 ;  /* 0x00092c0a01007387 */ /* 0x000fe20000100800 */
[----:B------:R-:W-:-:S03]  /*34170*/  IADD3 R5, P1, R5, R3, RZ ;  /* 0x0000000305057210 */ /* 0x000fc60007f3e0ff */
[----:B0-----:R-:W4:Y:S04]  /*34180*/  LDL.LU R13, [R1+0x900] ;  /* 0x00090000010d7983 */ /* 0x001f280000300800 */
[----:B------:R-:W-:Y:S04]  /*34190*/  STL [R1+0x950], R11 ;  /* 0x0009500b01007387 */ /* 0x000fe80000100800 */
[----:B------:R0:W-:Y:S04]  /*341a0*/  STL [R1+0x940], R17 ;  /* 0x0009401101007387 */ /* 0x0001e80000100800 */
[----:B------:R-:W-:Y:S04]  /*341b0*/  STL [R1+0x948], R6 ;  /* 0x0009480601007387 */ /* 0x000fe80000100800 */
[----:B0-----:R-:W4:Y:S04]  /*341c0*/  LDL.LU R17, [R1+0x8d4] ;  /* 0x0008d40001117983 */ /* 0x001f280000300800 */
[----:B------:R-:W-:Y:S01]  /*341d0*/  STL [R1+0x91c], R5 ;  /* 0x00091c0501007387 */ /* 0x000fe20000100800 */
[-C--:B--2---:R-:W-:Y:S01]  /*341e0*/  IADD3 R4, P2, R4, R3.reuse, RZ ;  /* 0x0000000304047210 */ /* 0x084fe20007f5e0ff */
[----:B------:R-:W-:Y:S01]  /*341f0*/  IMAD.X R7, R7, 0x1, R0, P3 ;  /* 0x0000000107077824 */ /* 0x000fe200018e0600 */
[----:B------:R-:W-:-:S03]  /*34200*/  IADD3 R21, P3, R21, R3, RZ ;  /* 0x0000000315157210 */ /* 0x000fc60007f7e0ff */
[----:B------:R-:W-:Y:S04]  /*34210*/  STL [R1+0x914], R4 ;  /* 0x0009140401007387 */ /* 0x000fe80000100800 */
[----:B------:R-:W-:Y:S04]  /*34220*/  STL [R1+0x938], R7 ;  /* 0x0009380701007387 */ /* 0x000fe80000100800 */
[----:B------:R-:W-:Y:S01]  /*34230*/  STL [R1+0x90c], R21 ;  /* 0x00090c1501007387 */ /* 0x000fe20000100800 */
[--C-:B---3--:R-:W-:Y:S02]  /*34240*/  IMAD.X R20, R20, 0x1, R0.reuse, P4 ;  /* 0x0000000114147824 */ /* 0x108fe400020e0600 */
[----:B------:R-:W-:Y:S01]  /*34250*/  IMAD.X R23, R23, 0x1, R0, P5 ;  /* 0x0000000117177824 */ /* 0x000fe200028e0600 */
[----:B------:R-:W-:-:S02]  /*34260*/  IADD3 R29, P5, R29, R3, RZ ;  /* 0x000000031d1d7210 */ /* 0x000fc40007fbe0ff */
[----:B------:R-:W-:Y:S01]  /*34270*/  IADD3 R22, P4, R22, R3, RZ ;  /* 0x0000000316167210 */ /* 0x000fe20007f9e0ff */
[----:B------:R-:W-:Y:S01]  /*34280*/  STL [R1+0x930], R20 ;  /* 0x0009301401007387 */ /* 0x000fe20000100800 */
[----:B------:R-:W-:-:S03]  /*34290*/  IMAD.X R19, R19, 0x1, R0, P6 ;  /* 0x0000000113137824 */ /* 0x000fc600030e0600 */
[----:B------:R0:W-:Y:S01]  /*342a0*/  STL [R1+0x8fc], R29 ;  /* 0x0008fc1d01007387 */ /* 0x0001e20000100800 */
[----:B------:R-:W-:-:S03]  /*342b0*/  IADD3 R18, P6, R18, R3, RZ ;  /* 0x0000000312127210 */ /* 0x000fc60007fde0ff */
[----:B------:R-:W-:Y:S01]  /*342c0*/  STL [R1+0x904], R22 ;  /* 0x0009041601007387 */ /* 0x000fe20000100800 */
[----:B------:R-:W-:-:S03]  /*342d0*/  IMAD.X R15, R15, 0x1, R0, P1 ;  /* 0x000000010f0f7824 */ /* 0x000fc600008e0600 */
[----:B0-----:R-:W2:Y:S04]  /*342e0*/  LDL.LU R29, [R1+0x8f8] ;  /* 0x0008f800011d7983 */ /* 0x001ea80000300800 */
[----:B------:R-:W-:Y:S01]  /*342f0*/  STL [R1+0x928], R23 ;  /* 0x0009281701007387 */ /* 0x000fe20000100800 */
[----:B------:R-:W-:Y:S01]  /*34300*/  IMAD.X R12, R12, 0x1, R0, P2 ;  /* 0x000000010c0c7824 */ /* 0x000fe200010e0600 */
[-C--:B------:R-:W-:Y:S02]  /*34310*/  IADD3 R14, P1, R14, R3.reuse, RZ ;  /* 0x000000030e0e7210 */ /* 0x080fe40007f3e0ff */
[----:B------:R-:W-:Y:S04]  /*34320*/  STL [R1+0x920], R19 ;  /* 0x0009201301007387 */ /* 0x000fe80000100800 */
[----:B------:R-:W-:Y:S04]  /*34330*/  STL [R1+0x8f4], R18 ;  /* 0x0008f41201007387 */ /* 0x000fe80000100800 */
[----:B------:R0:W-:Y:S01]  /*34340*/  STL [R1+0x910], R12 ;  /* 0x0009100c01007387 */ /* 0x0001e20000100800 */
[----:B------:R-:W-:-:S03]  /*34350*/  IADD3 R16, P2, R16, R3, RZ ;  /* 0x0000000310107210 */ /* 0x000fc60007f5e0ff */
[----:B------:R-:W-:Y:S01]  /*34360*/  STL [R1+0x918], R15 ;  /* 0x0009180f01007387 */ /* 0x000fe20000100800 */
[----:B------:R-:W-:-:S03]  /*34370*/  IMAD.X R28, R28, 0x1, R0, P3 ;  /* 0x000000011c1c7824 */ /* 0x000fc600018e0600 */
[----:B0-----:R-:W3:Y:S04]  /*34380*/  LDL.LU R12, [R1+0x8cc] ;  /* 0x0008cc00010c7983 */ /* 0x001ee80000300800 */
[----:B------:R-:W-:Y:S01]  /*34390*/  STL [R1+0x8ec], R14 ;  /* 0x0008ec0e01007387 */ /* 0x000fe20000100800 */
[----:B------:R-:W-:-:S05]  /*343a0*/  IADD3 R2, P3, R2, R3, RZ ;  /* 0x0000000302027210 */ /* 0x000fca0007f7e0ff */
[----:B------:R0:W-:Y:S04]  /*343b0*/  STL [R1+0x8dc], R2 ;  /* 0x0008dc0201007387 */ /* 0x0001e80000100800 */
[----:B------:R-:W-:Y:S04]  /*343c0*/  STL [R1+0x8e4], R16 ;  /* 0x0008e41001007387 */ /* 0x000fe80000100800 */
[----:B0-----:R-:W3:Y:S04]  /*343d0*/  LDL.LU R2, [R1+0x8f0] ;  /* 0x0008f00001027983 */ /* 0x001ee80000300800 */
[----:B------:R0:W-:Y:S04]  /*343e0*/  STL [R1+0x908], R28 ;  /* 0x0009081c01007387 */ /* 0x0001e80000100800 */
[----:B------:R-:W3:Y:S04]  /*343f0*/  LDL.LU R25, [R1+0x8c4] ;  /* 0x0008c40001197983 */ /* 0x000ee80000300800 */
[----:B------:R-:W3:Y:S04]  /*34400*/  LDL.LU R24, [R1+0x8e8] ;  /* 0x0008e80001187983 */ /* 0x000ee80000300800 */
[----:B------:R-:W3:Y:S04]  /*34410*/  LDL.LU R9, [R1+0x8bc] ;  /* 0x0008bc0001097983 */ /* 0x000ee80000300800 */
[----:B------:R-:W3:Y:S04]  /*34420*/  LDL.LU R8, [R1+0x8e0] ;  /* 0x0008e00001087983 */ /* 0x000ee80000300800 */
[----:B------:R-:W3:Y:S04]  /*34430*/  LDL.LU R26, [R1+0x8b4] ;  /* 0x0008b400011a7983 */ /* 0x000ee80000300800 */
[----:B------:R-:W3:Y:S04]  /*34440*/  LDL.LU R27, [R1+0x8d8] ;  /* 0x0008d800011b7983 */ /* 0x000ee80000300800 */
[----:B------:R-:W3:Y:S04]  /*34450*/  LDL.LU R10, [R1+0x8ac] ;  /* 0x0008ac00010a7983 */ /* 0x000ee80000300800 */
[----:B0-----:R-:W3:Y:S01]  /*34460*/  LDL.LU R28, [R1+0x8d0] ;  /* 0x0008d000011c7983 */ /* 0x001ee20000300800 */
[----:B----4-:R-:W-:-:S03]  /*34470*/  IMAD.X R13, R13, 0x1, R0, P4 ;  /* 0x000000010d0d7824 */ /* 0x010fc600020e0600 */
[----:B------:R-:W4:Y:S04]  /*34480*/  LDL.LU R11, [R1+0x8a4] ;  /* 0x0008a400010b7983 */ /* 0x000f280000300800 */
[----:B------:R-:W4:Y:S04]  /*34490*/  LDL.LU R6, [R1+0x8c8] ;  /* 0x0008c80001067983 */ /* 0x000f280000300800 */
[----:B------:R-:W4:Y:S04]  /*344a0*/  LDL.LU R5, [R1+0x89c] ;  /* 0x00089c0001057983 */ /* 0x000f280000300800 */
[----:B------:R0:W-:Y:S04]  /*344b0*/  STL [R1+0x900], R13 ;  /* 0x0009000d01007387 */ /* 0x0001e80000100800 */
[----:B------:R-:W4:Y:S04]  /*344c0*/  LDL.LU R4, [R1+0x8c0] ;  /* 0x0008c00001047983 */ /* 0x000f280000300800 */
[----:B------:R-:W4:Y:S04]  /*344d0*/  LDL.LU R7, [R1+0x894] ;  /* 0x0008940001077983 */ /* 0x000f280000300800 */
[----:B------:R-:W4:Y:S01]  /*344e0*/  LDL.LU R21, [R1+0x8b8] ;  /* 0x0008b80001157983 */ /* 0x000f220000300800 */
[----:B------:R-:W-:-:S05]  /*344f0*/  IADD3 R17, P4, R17, R3, RZ ;  /* 0x0000000311117210 */ /* 0x000fca0007f9e0ff */
[----:B------:R1:W-:Y:S04]  /*34500*/  STL [R1+0x8d4], R17 ;  /* 0x0008d41101007387 */ /* 0x0003e80000100800 */
[----:B------:R-:W4:Y:S04]  /*34510*/  LDL.LU R20, [R1+0x88c] ;  /* 0x00088c0001147983 */ /* 0x000f280000300800 */
[----:B------:R-:W4:Y:S04]  /*34520*/  LDL.LU R22, [R1+0x8b0] ;  /* 0x0008b00001167983 */ /* 0x000f280000300800 */
[----:B------:R-:W4:Y:S04]  /*34530*/  LDL.LU R23, [R1+0x884] ;  /* 0x0008840001177983 */ /* 0x000f280000300800 */
[----:B------:R-:W4:Y:S04]  /*34540*/  LDL.LU R19, [R1+0x8a8] ;  /* 0x0008a80001137983 */ /* 0x000f280000300800 */
[----:B------:R-:W4:Y:S04]  /*34550*/  LDL.LU R18, [R1+0x8a0] ;  /* 0x0008a00001127983 */ /* 0x000f280000300800 */
[----:B------:R-:W4:Y:S04]  /*34560*/  LDL.LU R15, [R1+0x874] ;  /* 0x00087400010f7983 */ /* 0x000f280000300800 */
[----:B------:R-:W4:Y:S01]  /*34570*/  LDL.LU R14, [R1+0x898] ;  /* 0x00089800010e7983 */ /* 0x000f220000300800 */
[----:B--2---:R-:W-:-:S05]  /*34580*/  IMAD.X R29, R29, 0x1, R0, P5 ;  /* 0x000000011d1d7824 */ /* 0x004fca00028e0600 */
[----:B------:R2:W-:Y:S04]  /*34590*/  STL [R1+0x8f8], R29 ;  /* 0x0008f81d01007387 */ /* 0x0005e80000100800 */
[----:B------:R-:W4:Y:S04]  /*345a0*/  LDL.LU R16, [R1+0x86c] ;  /* 0x00086c0001107983 */ /* 0x000f280000300800 */
[----:B0-----:R-:W4:Y:S04]  /*345b0*/  LDL.LU R13, [R1+0x890] ;  /* 0x00089000010d7983 */ /* 0x001f280000300800 */
[----:B-1----:R-:W4:Y:S04]  /*345c0*/  LDL.LU R17, [R1+0x864] ;  /* 0x0008640001117983 */ /* 0x002f280000300800 */
[----:B--2---:R-:W2:Y:S01]  /*345d0*/  LDL.LU R29, [R1+0x888] ;  /* 0x00088800011d7983 */ /* 0x004ea20000300800 */
[----:B---3--:R-:W-:-:S05]  /*345e0*/  IADD3 R12, P5, R12, R3, RZ ;  /* 0x000000030c0c7210 */ /* 0x008fca0007fbe0ff */
[----:B------:R0:W-:Y:S04]  /*345f0*/  STL [R1+0x8cc], R12 ;  /* 0x0008cc0c01007387 */ /* 0x0001e80000100800 */
[----:B0-----:R-:W3:Y:S01]  /*34600*/  LDL.LU R12, [R1+0x85c] ;  /* 0x00085c00010c7983 */ /* 0x001ee20000300800 */
[----:B------:R-:W-:-:S05]  /*34610*/  IMAD.X R2, R2, 0x1, R0, P6 ;  /* 0x0000000102027824 */ /* 0x000fca00030e0600 */
[----:B------:R0:W-:Y:S04]  /*34620*/  STL [R1+0x8f0], R2 ;  /* 0x0008f00201007387 */ /* 0x0001e80000100800 */
[----:B0-----:R-:W2:Y:S01]  /*34630*/  LDL.LU R2, [R1+0x12c4] ;  /* 0x0012c40001027983 */ /* 0x001ea20000300800 */
[-C--:B------:R-:W-:Y:S01]  /*34640*/  IADD3 R25, P6, R25, R3.reuse, RZ ;  /* 0x0000000319197210 */ /* 0x080fe20007fde0ff */
[--C-:B------:R-:W-:Y:S01]  /*34650*/  IMAD.X R24, R24, 0x1, R0.reuse, P1 ;  /* 0x0000000118187824 */ /* 0x100fe200008e0600 */
[-C--:B------:R-:W-:Y:S01]  /*34660*/  IADD3 R9, P1, R9, R3.reuse, RZ ;  /* 0x0000000309097210 */ /* 0x080fe20007f3e0ff */
[--C-:B------:R-:W-:Y:S01]  /*34670*/  IMAD.X R8, R8, 0x1, R0.reuse, P2 ;  /* 0x0000000108087824 */ /* 0x100fe200010e0600 */
[----:B------:R-:W-:Y:S01]  /*34680*/  IADD3 R26, P2, R26, R3, RZ ;  /* 0x000000031a1a7210 */ /* 0x000fe20007f5e0ff */
[----:B------:R-:W-:Y:S01]  /*34690*/  STL [R1+0x8c4], R25 ;  /* 0x0008c41901007387 */ /* 0x000fe20000100800 */
[----:B------:R-:W-:-:S03]  /*346a0*/  IMAD.X R28, R28, 0x1, R0, P4 ;  /* 0x000000011c1c7824 */ /* 0x000fc600020e0600 */
[----:B------:R-:W-:Y:S04]  /*346b0*/  STL [R1+0x8e8], R24 ;  /* 0x0008e81801007387 */ /* 0x000fe80000100800 */
[----:B------:R-:W-:Y:S04]  /*346c0*/  STL [R1+0x8bc], R9 ;  /* 0x0008bc0901007387 */ /* 0x000fe80000100800 */
[----:B------:R-:W-:Y:S04]  /*346d0*/  STL [R1+0x8e0], R8 ;  /* 0x0008e00801007387 */ /* 0x000fe80000100800 */
[----:B------:R-:W-:Y:S04]  /*346e0*/  STL [R1+0x8b4], R26 ;  /* 0x0008b41a01007387 */ /* 0x000fe80000100800 */
[----:B------:R0:W-:Y:S02]  /*346f0*/  STL [R1+0x8d0], R28 ;  /* 0x0008d01c01007387 */ /* 0x0001e40000100800 */
[----:B0-----:R-:W0:Y:S01]  /*34700*/  LDC R28, c[0x0][0x23c] ;  /* 0x00008f00ff1c7b82 */ /* 0x001e220000000800 */
[----:B------:R-:W-:Y:S01]  /*34710*/  IMAD.X R27, R27, 0x1, R0, P3 ;  /* 0x000000011b1b7824 */ /* 0x000fe200018e0600 */
[----:B------:R-:W-:-:S02]  /*34720*/  IADD3 R10, P3, R10, R3, RZ ;  /* 0x000000030a0a7210 */ /* 0x000fc40007f7e0ff */
[-C--:B----4-:R-:W-:Y:S01]  /*34730*/  IADD3 R11, P4, R11, R3.reuse, RZ ;  /* 0x000000030b0b7210 */ /* 0x090fe20007f9e0ff */
[--C-:B------:R-:W-:Y:S01]  /*34740*/  IMAD.X R6, R6, 0x1, R0.reuse, P5 ;  /* 0x0000000106067824 */ /* 0x100fe200028e0600 */
[----:B------:R-:W-:Y:S01]  /*34750*/  IADD3 R5, P5, R5, R3, RZ ;  /* 0x0000000305057210 */ /* 0x000fe20007fbe0ff */
[----:B------:R-:W-:Y:S01]  /*34760*/  STL [R1+0x8d8], R27 ;  /* 0x0008d81b01007387 */ /* 0x000fe20000100800 */
[----:B------:R-:W-:-:S03]  /*34770*/  IMAD.X R4, R4, 0x1, R0, P6 ;  /* 0x0000000104047824 */ /* 0x000fc600030e0600 */
[----:B------:R-:W-:Y:S01]  /*34780*/  STL [R1+0x8ac], R10 ;  /* 0x0008ac0a01007387 */ /* 0x000fe20000100800 */
[----:B------:R-:W-:-:S03]  /*34790*/  IADD3 R7, P6, R7, R3, RZ ;  /* 0x0000000307077210 */ /* 0x000fc60007fde0ff */
[----:B------:R-:W-:Y:S01]  /*347a0*/  STL [R1+0x8a4], R11 ;  /* 0x0008a40b01007387 */ /* 0x000fe20000100800 */
[----:B------:R-:W-:-:S03]  /*347b0*/  IMAD.X R21, R21, 0x1, R0, P1 ;  /* 0x0000000115157824 */ /* 0x000fc600008e0600 */
[----:B------:R-:W-:Y:S04]  /*347c0*/  STL [R1+0x8c8], R6 ;  /* 0x0008c80601007387 */ /* 0x000fe80000100800 */
[----:B------:R-:W-:Y:S01]  /*347d0*/  STL [R1+0x89c], R5 ;  /* 0x00089c0501007387 */ /* 0x000fe20000100800 */
[----:B------:R-:W-:Y:S02]  /*347e0*/  IMAD.X R22, R22, 0x1, R0, P2 ;  /* 0x0000000116167824 */ /* 0x000fe400010e0600 */
[----:B0-----:R-:W-:-:S04]  /*347f0*/  IMAD.SHL.U32 R28, R28, 0x80, RZ ;  /* 0x000000801c1c7824 */ /* 0x001fc800078e00ff */
[----:B------:R-:W-:Y:S02]  /*34800*/  IMAD.SHL.U32 R28, R28, 0x2, RZ ;  /* 0x000000021c1c7824 */ /* 0x000fe400078e00ff */
[----:B------:R-:W-:Y:S01]  /*34810*/  IMAD.X R19, R19, 0x1, R0, P3 ;  /* 0x0000000113137824 */ /* 0x000fe200018e0600 */
[----:B------:R-:W-:Y:S02]  /*34820*/  STL [R1+0x8c0], R4 ;  /* 0x0008c00401007387 */ /* 0x000fe40000100800 */
[-C--:B------:R-:W-:Y:S02]  /*34830*/  IADD3 R20, P1, R20, R28.reuse, RZ ;  /* 0x0000001c14147210 */ /* 0x080fe40007f3e0ff */
[----:B------:R-:W-:Y:S01]  /*34840*/  STL [R1+0x894], R7 ;  /* 0x0008940701007387 */ /* 0x000fe20000100800 */
[----:B------:R-:W-:-:S03]  /*34850*/  IADD3 R23, P2, R23, R28, RZ ;  /* 0x0000001c17177210 */ /* 0x000fc60007f5e0ff */
[----:B------:R-:W-:Y:S04]  /*34860*/  STL [R1+0x8b8], R21 ;  /* 0x0008b81501007387 */ /* 0x000fe80000100800 */
[----:B------:R-:W-:Y:S04]  /*34870*/  STL [R1+0x88c], R20 ;  /* 0x00088c1401007387 */ /* 0x000fe80000100800 */
[----:B------:R-:W-:Y:S01]  /*34880*/  STL [R1+0x8b0], R22 ;  /* 0x0008b01601007387 */ /* 0x000fe20000100800 */
[----:B--2---:R-:W-:-:S05]  /*34890*/  IADD3 R2, P3, R2, R28, RZ ;  /* 0x0000001c02027210 */ /* 0x004fca0007f7e0ff */
[----:B------:R0:W-:Y:S04]  /*348a0*/  STL [R1+0x87c], R2 ;  /* 0x00087c0201007387 */ /* 0x0001e80000100800 */
[----:B------:R-:W-:Y:S04]  /*348b0*/  STL [R1+0x884], R23 ;  /* 0x0008841701007387 */ /* 0x000fe80000100800 */
[----:B0-----:R-:W2:Y:S01]  /*348c0*/  LDL.LU R2, [R1+0x12c0] ;  /* 0x0012c00001027983 */ /* 0x001ea20000300800 */
[--C-:B------:R-:W-:Y:S01]  /*348d0*/  IMAD.X R18, R18, 0x1, R0.reuse, P4 ;  /* 0x0000000112127824 */ /* 0x100fe200020e0600 */
[-C--:B------:R-:W-:Y:S01]  /*348e0*/  IADD3 R15, P4, R15, R28.reuse, RZ ;  /* 0x0000001c0f0f7210 */ /* 0x080fe20007f9e0ff */
[----:B------:R-:W-:Y:S01]  /*348f0*/  IMAD.X R14, R14, 0x1, R0, P5 ;  /* 0x000000010e0e7824 */ /* 0x000fe200028e0600 */
[----:B------:R-:W-:Y:S01]  /*34900*/  STL [R1+0x8a8], R19 ;  /* 0x0008a81301007387 */ /* 0x000fe20000100800 */
[----:B------:R-:W-:-:S03]  /*34910*/  IADD3 R16, P5, R16, R28, RZ ;  /* 0x0000001c10107210 */ /* 0x000fc60007fbe0ff */
[----:B------:R-:W-:Y:S01]  /*34920*/  STL [R1+0x8a0], R18 ;  /* 0x0008a01201007387 */ /* 0x000fe20000100800 */
[----:B------:R-:W-:-:S03]  /*34930*/  IMAD.X R13, R13, 0x1, R0, P6 ;  /* 0x000000010d0d7824 */ /* 0x000fc600030e0600 */
        /* <DEDUP_REMOVED lines=8> */
[----:B--2---:R-:W-:Y:S01]  /*349c0*/  IMAD.X R29, R29, 0x1, R2, P1 ;  /* 0x000000011d1d7824 */ /* 0x004fe200008e0602 */
[----:B---3--:R-:W-:-:S02]  /*349d0*/  IADD3 R12, P1, R12, R28, RZ ;  /* 0x0000001c0c0c7210 */ /* 0x008fc40007f3e0ff */
[----:B0-----:R-:W2:Y:S04]  /*349e0*/  LDL.LU R28, [R1+0x880] ;  /* 0x00088000011c7983 */ /* 0x001ea80000300800 */
[----:B------:R-:W-:Y:S04]  /*349f0*/  STL [R1+0x888], R29 ;  /* 0x0008881d01007387 */ /* 0x000fe80000100800 */
[----:B------:R-:W3:Y:S04]  /*34a00*/  LDL.LU R0, [R1+0x870] ;  /* 0x0008700001007983 */ /* 0x000ee80000300800 */
[----:B------:R-:W-:Y:S04]  /*34a10*/  STL [R1+0x85c], R12 ;  /* 0x00085c0c01007387 */ /* 0x000fe80000100800 */
[----:B---3--:R0:W-:Y:S04]  /*34a20*/  STL [R1+0x12b0], R0 ;  /* 0x0012b00001007387 */ /* 0x0081e80000100800 */
[----:B0-----:R-:W3:Y:S04]  /*34a30*/  LDL.LU R0, [R1+0x84c] ;  /* 0x00084c0001007983 */ /* 0x001ee80000300800 */
[----:B---3--:R0:W-:Y:S04]  /*34a40*/  STL [R1+0x12b4], R0 ;  /* 0x0012b40001007387 */ /* 0x0081e80000100800 */
[----:B0-----:R-:W3:Y:S01]  /*34a50*/  LDL.LU R0, [R1+0x878] ;  /* 0x0008780001007983 */ /* 0x001ee20000300800 */
[----:B--2---:R-:W-:-:S03]  /*34a60*/  IMAD.X R28, R28, 0x1, R2, P2 ;  /* 0x000000011c1c7824 */ /* 0x004fc600010e0602 */
[----:B---3--:R0:W-:Y:S04]  /*34a70*/  STL [R1+0x12b8], R0 ;  /* 0x0012b80001007387 */ /* 0x0081e80000100800 */
[----:B0-----:R-:W2:Y:S04]  /*34a80*/  LDL.LU R0, [R1+0x854] ;  /* 0x0008540001007983 */ /* 0x001ea80000300800 */
[----:B------:R-:W3:Y:S04]  /*34a90*/  LDL.LU R25, [R1+0x844] ;  /* 0x0008440001197983 */ /* 0x000ee80000300800 */
[----:B------:R-:W4:Y:S04]  /*34aa0*/  LDL.LU R24, [R1+0x868] ;  /* 0x0008680001187983 */ /* 0x000f280000300800 */
        /* <DEDUP_REMOVED lines=24> */
[----:B------:R0:W-:Y:S04]  /*34c30*/  STL [R1+0x880], R28 ;  /* 0x0008801c01007387 */ /* 0x0001e80000100800 */
[----:B0-----:R-:W2:Y:S02]  /*34c40*/  LDL.LU R28, [R1+0x12bc] ;  /* 0x0012bc00011c7983 */ /* 0x001ea40000300800 */
[----:B--2---:R-:W-:-:S05]  /*34c50*/  IADD3 R0, P2, R0, R28, RZ ;  /* 0x0000001c00007210 */ /* 0x004fca0007f5e0ff */
[----:B------:R0:W-:Y:S04]  /*34c60*/  STL [R1+0x854], R0 ;  /* 0x0008540001007387 */ /* 0x0001e80000100800 */
[----:B0-----:R-:W2:Y:S02]  /*34c70*/  LDL.LU R0, [R1+0x12b8] ;  /* 0x0012b80001007983 */ /* 0x001ea40000300800 */
[----:B--2---:R-:W-:-:S05]  /*34c80*/  IMAD.X R0, R0, 0x1, R2, P3 ;  /* 0x0000000100007824 */ /* 0x004fca00018e0602 */
[----:B------:R0:W-:Y:S04]  /*34c90*/  STL [R1+0x878], R0 ;  /* 0x0008780001007387 */ /* 0x0001e80000100800 */
[----:B0-----:R-:W2:Y:S02]  /*34ca0*/  LDL.LU R0, [R1+0x12b4] ;  /* 0x0012b40001007983 */ /* 0x001ea40000300800 */
[----:B--2---:R-:W-:-:S05]  /*34cb0*/  IADD3 R0, P3, R0, R28, RZ ;  /* 0x0000001c00007210 */ /* 0x004fca0007f7e0ff */
[----:B------:R0:W-:Y:S04]  /*34cc0*/  STL [R1+0x84c], R0 ;  /* 0x00084c0001007387 */ /* 0x0001e80000100800 */
[----:B0-----:R-:W2:Y:S01]  /*34cd0*/  LDL.LU R0, [R1+0x12b0] ;  /* 0x0012b00001007983 */ /* 0x001ea20000300800 */
[--C-:B----4-:R-:W-:Y:S01]  /*34ce0*/  IMAD.X R24, R24, 0x1, R2.reuse, P5 ;  /* 0x0000000118187824 */ /* 0x110fe200028e0602 */
[-C--:B---3--:R-:W-:Y:S01]  /*34cf0*/  IADD3 R9, P5, R9, R28.reuse, RZ ;  /* 0x0000001c09097210 */ /* 0x088fe20007fbe0ff */
[--C-:B------:R-:W-:Y:S01]  /*34d00*/  IMAD.X R8, R8, 0x1, R2.reuse, P6 ;  /* 0x0000000108087824 */ /* 0x100fe200030e0602 */
[-C--:B------:R-:W-:Y:S01]  /*34d10*/  IADD3 R26, P6, R26, R28.reuse, RZ ;  /* 0x0000001c1a1a7210 */ /* 0x080fe20007fde0ff */
        /* <DEDUP_REMOVED lines=14> */
[----:B------:R-:W-:Y:S01]  /*34e00*/  IMAD.X R16, R16, 0x1, R2, P3 ;  /* 0x0000000110107824 */ /* 0x000fe200018e0602 */
[----:B------:R-:W-:-:S02]  /*34e10*/  IADD3 R13, P3, R13, R28, RZ ;  /* 0x0000001c0d0d7210 */ /* 0x000fc40007f7e0ff */
[----:B------:R-:W-:Y:S01]  /*34e20*/  IADD3.X R12, R12, R2, RZ, P5, !PT ;  /* 0x000000020c0c7210 */ /* 0x000fe20002ffe4ff */
[----:B--2---:R-:W-:Y:S01]  /*34e30*/  IMAD.X R0, R0, 0x1, R2, P4 ;  /* 0x0000000100007824 */ /* 0x004fe200020e0602 */
[----:B------:R-:W-:-:S04]  /*34e40*/  IADD3 R25, P4, R25, R28, RZ ;  /* 0x0000001c19197210 */ /* 0x000fc80007f9e0ff */
        /* <DEDUP_REMOVED lines=8> */
[----:B------:R-:W-:-:S03]  /*34ed0*/  IMAD.X R3, R3, 0x1, R2, P4 ;  /* 0x0000000103037824 */ /* 0x000fc600020e0602 */
[----:B------:R-:W-:Y:S01]  /*34ee0*/  STL [R1+0x850], R11 ;  /* 0x0008500b01007387 */ /* 0x000fe20000100800 */
[----:B------:R-:W-:-:S03]  /*34ef0*/  IADD3 R7, P4, R7, R28, RZ ;  /* 0x0000001c07077210 */ /* 0x000fc60007f9e0ff */
        /* <DEDUP_REMOVED lines=17> */
[----:B------:R0:W-:Y:S04]  /*35010*/  STL [R1+0x12ac], R2 ;  /* 0x0012ac0201007387 */ /* 0x0001e80000100800 */
[----:B------:R-:W-:Y:S04]  /*35020*/  STL [R1+0x810], R17 ;  /* 0x0008101101007387 */ /* 0x000fe80000100800 */
        /* <DEDUP_REMOVED lines=8> */
[----:B--2---:R-:W-:-:S03]  /*350b0*/  IADD3 R2, P5, R2, R28, RZ ;  /* 0x0000001c02027210 */ /* 0x004fc60007fbe0ff */
        /* <DEDUP_REMOVED lines=28> */
[----:B------:R0:W-:Y:S04]  /*35280*/  STL [R1+0x7dc], R2 ;  /* 0x0007dc0201007387 */ /* 0x0001e80000100800 */
[----:B0-----:R-:W2:Y:S02]  /*35290*/  LDL.LU R2, [R1+0x12ac] ;  /* 0x0012ac0001027983 */ /* 0x001ea40000300800 */
[----:B--2---:R-:W-:-:S05]  /*352a0*/  IMAD.X R0, R0, 0x1, R2, P6 ;  /* 0x0000000100007824 */ /* 0x004fca00030e0602 */
[----:B------:R0:W-:Y:S04]  /*352b0*/  STL [R1+0x800], R0 ;  /* 0x0008000001007387 */ /* 0x0001e80000100800 */
[----:B0-----:R-:W2:Y:S02]  /*352c0*/  LDL.LU R0, [R1+0x12a8] ;  /* 0x0012a80001007983 */ /* 0x001ea40000300800 */
[----:B--2---:R-:W-:-:S05]  /*352d0*/  IADD3 R0, P6, R0, R28, RZ ;  /* 0x0000001c00007210 */ /* 0x004fca0007fde0ff */
[----:B------:R0:W-:Y:S04]  /*352e0*/  STL [R1+0x7d4], R0 ;  /* 0x0007d40001007387 */ /* 0x0001e80000100800 */
[----:B0-----:R-:W2:Y:S02]  /*352f0*/  LDL.LU R0, [R1+0x12a4] ;  /* 0x0012a40001007983 */ /* 0x001ea40000300800 */
[----:B--2---:R-:W-:-:S05]  /*35300*/  IMAD.X R0, R0, 0x1, R2, P1 ;  /* 0x0000000100007824 */ /* 0x004fca00008e0602 */
[----:B------:R0:W-:Y:S04]  /*35310*/  STL [R1+0x7f8], R0 ;  /* 0x0007f80001007387 */ /* 0x0001e80000100800 */
[----:B0-----:R-:W2:Y:S01]  /*35320*/  LDL.LU R0, [R1+0x12a0] ;  /* 0x0012a00001007983 */ /* 0x001ea20000300800 */
[--C-:B---3--:R-:W-:Y:S01]  /*35330*/  IMAD.X R25, R25, 0x1, R2.reuse, P2 ;  /* 0x0000000119197824 */ /* 0x108fe200010e0602 */
[-C--:B----4-:R-:W-:Y:S01]  /*35340*/  IADD3 R24, P2, R24, R28.reuse, RZ ;  /* 0x0000001c18187210 */ /* 0x090fe20007f5e0ff */
        /* <DEDUP_REMOVED lines=20> */
[----:B--2---:R-:W-:-:S05]  /*35490*/  IADD3 R0, P1, R0, R28, RZ ;  /* 0x0000001c00007210 */ /* 0x004fca0007f3e0ff */
        /* <DEDUP_REMOVED lines=97> */
[----:B------:R-:W-:Y:S01]  /*35ab0*/  IADD3 R13, P4, R13, R28, RZ ;  /* 0x0000001c0d0d7210 */ /* 0x000fe20007f9e0ff */
[----:B------:R-:W-:-:S02]  /*35ac0*/  IMAD.X R12, R12, 0x1, R2, P6 ;  /* 0x000000010c0c7824 */ /* 0x000fc400030e0602 */
        /* <DEDUP_REMOVED lines=96> */
[----:B------:R-:W-:Y:S02]  /*360d0*/  IADD3.X R18, R18, R2, RZ, P6, !PT ;  /* 0x0000000212127210 */ /* 0x000fe400037fe4ff */
[-C--:B------:R-:W-:Y:S01]  /*360e0*/  IADD3 R15, P6, R15, R28.reuse, RZ ;  /* 0x0000001c0f0f7210 */ /* 0x080fe20007fde0ff */
[--C-:B------:R-:W-:Y:S01]  /*360f0*/  IMAD.X R14, R14, 0x1, R2.reuse, P1 ;  /* 0x000000010e0e7824 */ /* 0x100fe200008e0602 */
[-C--:B------:R-:W-:Y:S01]  /*36100*/  IADD3 R16, P1, R16, R28.reuse, RZ ;  /* 0x0000001c10107210 */ /* 0x080fe20007f3e0ff */
[----:B------:R-:W-:Y:S01]  /*36110*/  IMAD.X R29, R29, 0x1, R2, P3 ;  /* 0x000000011d1d7824 */ /* 0x000fe200018e0602 */
[-C--:B------:R-:W-:Y:S02]  /*36120*/  IADD3 R12, P3, R12, R28.reuse, RZ ;  /* 0x0000001c0c0c7210 */ /* 0x080fe40007f7e0ff */
        /* <DEDUP_REMOVED lines=312> */
[----:B------:R-:W-:-:S03]  /*374b0*/  IADD3.X R3, R3, R2, RZ, P1, !PT ;  /* 0x0000000203037210 */ /* 0x000fc60000ffe4ff */
        /* <DEDUP_REMOVED lines=80> */
[----:B------:R0:W-:Y:S04]  /*379c0*/  STL [R1+0x1174], R0 ;  /* 0x0011740001007387 */ /* 0x0001e80000100800 */
[----:B0-----:R0:W5:Y:S04]  /*379d0*/  LDL.LU R0, [R1+0x123c] ;  /* 0x00123c0001007983 */ /* 0x0011680000300800 */
[----:B------:R1:W-:Y:S04]  /*379e0*/  STL [R1+0x1140], R8 ;  /* 0x0011400801007387 */ /* 0x0003e80000100800 */
[----:B-1----:R0:W5:Y:S04]  /*379f0*/  LDL.LU R8, [R1+0x1238] ;  /* 0x0012380001087983 */ /* 0x0021680000300800 */
[----:B------:R1:W-:Y:S04]  /*37a00*/  STL [R1+0x117c], R9 ;  /* 0x00117c0901007387 */ /* 0x0003e80000100800 */
[----:B-1----:R0:W5:Y:S04]  /*37a10*/  LDL.LU R9, [R1+0x1234] ;  /* 0x0012340001097983 */ /* 0x0021680000300800 */
[----:B------:R1:W-:Y:S04]  /*37a20*/  STL [R1+0x1148], R24 ;  /* 0x0011481801007387 */ /* 0x0003e80000100800 */
[----:B-1----:R0:W5:Y:S04]  /*37a30*/  LDL.LU R24, [R1+0x1230] ;  /* 0x0012300001187983 */ /* 0x0021680000300800 */
[----:B------:R1:W-:Y:S04]  /*37a40*/  STL [R1+0x1184], R25 ;  /* 0x0011841901007387 */ /* 0x0003e80000100800 */
[----:B-1----:R0:W5:Y:S04]  /*37a50*/  LDL.LU R25, [R1+0x122c] ;  /* 0x00122c0001197983 */ /* 0x0021680000300800 */
[----:B------:R1:W-:Y:S04]  /*37a60*/  STL [R1+0x1150], R6 ;  /* 0x0011500601007387 */ /* 0x0003e80000100800 */
[----:B-1----:R-:W2:Y:S04]  /*37a70*/  LDL.LU R6, [R1+0x1228] ;  /* 0x0012280001067983 */ /* 0x002ea80000300800 */
[----:B------:R1:W-:Y:S04]  /*37a80*/  STL [R1+0x118c], R5 ;  /* 0x00118c0501007387 */ /* 0x0003e80000100800 */
[----:B-1----:R-:W3:Y:S04]  /*37a90*/  LDL.LU R5, [R1+0x1224] ;  /* 0x0012240001057983 */ /* 0x002ee80000300800 */
[----:B------:R1:W-:Y:S04]  /*37aa0*/  STL [R1+0x1158], R4 ;  /* 0x0011580401007387 */ /* 0x0003e80000100800 */
[----:B-1----:R-:W4:Y:S04]  /*37ab0*/  LDL.LU R4, [R1+0x1220] ;  /* 0x0012200001047983 */ /* 0x002f280000300800 */
[----:B------:R1:W-:Y:S04]  /*37ac0*/  STL [R1+0x1194], R3 ;  /* 0x0011940301007387 */ /* 0x0003e80000100800 */
[----:B-1----:R-:W4:Y:S01]  /*37ad0*/  LDL.LU R3, [R1+0x121c] ;  /* 0x00121c0001037983 */ /* 0x002f220000300800 */
[----:B------:R-:W-:-:S03]  /*37ae0*/  IMAD.X R21, R21, 0x1, R2, P4 ;  /* 0x0000000115157824 */ /* 0x000fc600020e0602 */
[----:B------:R1:W-:Y:S01]  /*37af0*/  STL [R1+0x1160], R7 ;  /* 0x0011600701007387 */ /* 0x0003e20000100800 */
[-C--:B------:R-:W-:Y:S01]  /*37b00*/  IADD3 R14, P4, R14, R28.reuse, RZ ;  /* 0x0000001c0e0e7210 */ /* 0x080fe20007f9e0ff */
[--C-:B------:R-:W-:Y:S01]  /*37b10*/  IMAD.X R15, R15, 0x1, R2.reuse, P5 ;  /* 0x000000010f0f7824 */ /* 0x100fe200028e0602 */
[-C--:B------:R-:W-:Y:S01]  /*37b20*/  IADD3 R18, P5, R18, R28.reuse, RZ ;  /* 0x0000001c12127210 */ /* 0x080fe20007fbe0ff */
[--C-:B------:R-:W-:Y:S01]  /*37b30*/  IMAD.X R19, R19, 0x1, R2.reuse, P6 ;  /* 0x0000000113137824 */ /* 0x100fe200030e0602 */
[----:B-1----:R0:W5:Y:S04]  /*37b40*/  LDL.LU R7, [R1+0x1218] ;  /* 0x0012180001077983 */ /* 0x0021680000300800 */
[----:B------:R1:W-:Y:S01]  /*37b50*/  STL [R1+0x119c], R20 ;  /* 0x00119c1401007387 */ /* 0x0003e20000100800 */
[----:B------:R-:W-:Y:S01]  /*37b60*/  IADD3 R13, P6, R13, R28, RZ ;  /* 0x0000001c0d0d7210 */ /* 0x000fe20007fde0ff */
[----:B------:R-:W-:-:S02]  /*37b70*/  IMAD.X R16, R16, 0x1, R2, P1 ;  /* 0x0000000110107824 */ /* 0x000fc400008e0602 */
[----:B-1----:R0:W5:Y:S04]  /*37b80*/  LDL.LU R20, [R1+0x1214] ;  /* 0x0012140001147983 */ /* 0x0021680000300800 */
[----:B------:R1:W-:Y:S01]  /*37b90*/  STL [R1+0x1168], R21 ;  /* 0x0011681501007387 */ /* 0x0003e20000100800 */
[----:B------:R-:W-:-:S03]  /*37ba0*/  IADD3 R29, P1, R29, R28, RZ ;  /* 0x0000001c1d1d7210 */ /* 0x000fc60007f3e0ff */
[----:B-1----:R0:W5:Y:S04]  /*37bb0*/  LDL.LU R21, [R1+0x1210] ;  /* 0x0012100001157983 */ /* 0x0021680000300800 */
[----:B------:R1:W-:Y:S01]  /*37bc0*/  STL [R1+0x11a4], R14 ;  /* 0x0011a40e01007387 */ /* 0x0003e20000100800 */
[----:B------:R-:W-:-:S03]  /*37bd0*/  IMAD.X R12, R12, 0x1, R2, P2 ;  /* 0x000000010c0c7824 */ /* 0x000fc600010e0602 */
        /* <DEDUP_REMOVED lines=8> */
[--C-:B------:R-:W-:Y:S02]  /*37c60*/  IMAD.X R10, R10, 0x1, R2.reuse, P4 ;  /* 0x000000010a0a7824 */ /* 0x100fe400020e0602 */
[--C-:B------:R-:W-:Y:S01]  /*37c70*/  IMAD.X R11, R11, 0x1, R2.reuse, P5 ;  /* 0x000000010b0b7824 */ /* 0x100fe200028e0602 */
[----:B-1----:R0:W5:Y:S04]  /*37c80*/  LDL.LU R19, [R1+0x1200] ;  /* 0x0012000001137983 */ /* 0x0021680000300800 */
[----:B------:R1:W-:Y:S04]  /*37c90*/  STL [R1+0x11b4], R13 ;  /* 0x0011b40d01007387 */ /* 0x0003e80000100800 */
[----:B-1----:R0:W5:Y:S04]  /*37ca0*/  LDL.LU R13, [R1+0x11fc] ;  /* 0x0011fc00010d7983 */ /* 0x0021680000300800 */
[----:B------:R1:W-:Y:S01]  /*37cb0*/  STL [R1+0x1180], R16 ;  /* 0x0011801001007387 */ /* 0x0003e20000100800 */
[----:B------:R-:W-:-:S03]  /*37cc0*/  IMAD.X R22, R22, 0x1, R2, P6 ;  /* 0x0000000116167824 */ /* 0x000fc600030e0602 */
[----:B-1----:R0:W5:Y:S04]  /*37cd0*/  LDL.LU R16, [R1+0x11f8] ;  /* 0x0011f80001107983 */ /* 0x0021680000300800 */
[----:B------:R1:W-:Y:S01]  /*37ce0*/  STL [R1+0x11bc], R29 ;  /* 0x0011bc1d01007387 */ /* 0x0003e20000100800 */
[----:B------:R-:W-:-:S03]  /*37cf0*/  IMAD.X R23, R23, 0x1, R2, P1 ;  /* 0x0000000117177824 */ /* 0x000fc600008e0602 */
[----:B-1----:R0:W5:Y:S04]  /*37d00*/  LDL.LU R29, [R1+0x11f4] ;  /* 0x0011f400011d7983 */ /* 0x0021680000300800 */
[----:B------:R1:W-:Y:S01]  /*37d10*/  STL [R1+0x1188], R12 ;  /* 0x0011880c01007387 */ /* 0x0003e20000100800 */
[----:B------:R-:W-:-:S03]  /*37d20*/  IMAD.X R17, R17, 0x1, R2, P2 ;  /* 0x0000000111117824 */ /* 0x000fc600010e0602 */
[----:B-1----:R0:W5:Y:S04]  /*37d30*/  LDL.LU R12, [R1+0x11f0] ;  /* 0x0011f000010c7983 */ /* 0x0021680000300800 */
[----:B------:R0:W5:Y:S04]  /*37d40*/  LDL.LU R28, [R1+0x11ec] ;  /* 0x0011ec00011c7983 */ /* 0x0001680000300800 */
[----:B------:R-:W-:Y:S04]  /*37d50*/  STL [R1+0x11c0], R26 ;  /* 0x0011c01a01007387 */ /* 0x000fe80000100800 */
[----:B------:R-:W-:Y:S04]  /*37d60*/  STL [R1+0x1190], R27 ;  /* 0x0011901b01007387 */ /* 0x000fe80000100800 */
[----:B------:R-:W-:Y:S04]  /*37d70*/  STL [R1+0x1198], R10 ;  /* 0x0011980a01007387 */ /* 0x000fe80000100800 */
[----:B------:R3:W-:Y:S04]  /*37d80*/  STL [R1+0x11a0], R11 ;  /* 0x0011a00b01007387 */ /* 0x0007e80000100800 */
[----:B------:R0:W-:Y:S04]  /*37d90*/  STL [R1+0x11a8], R22 ;  /* 0x0011a81601007387 */ /* 0x0001e80000100800 */
[----:B------:R0:W-:Y:S01]  /*37da0*/  STL [R1+0x11b0], R23 ;  /* 0x0011b01701007387 */ /* 0x0001e20000100800 */
[----:B---3--:R-:W-:-:S02]  /*37db0*/  IMAD.MOV.U32 R11, RZ, RZ, R5 ;  /* 0x000000ffff0b7224 */ /* 0x008fc400078e0005 */
[----:B--2---:R-:W-:-:S05]  /*37dc0*/  IMAD.MOV.U32 R5, RZ, RZ, R6 ;  /* 0x000000ffff057224 */ /* 0x004fca00078e0006 */
[----:B----4-:R0:W-:Y:S04]  /*37dd0*/  STL.64 [R1+0x3e0], R4 ;  /* 0x0003e00401007387 */ /* 0x0101e80000100a00 */
[----:B------:R0:W-:Y:S01]  /*37de0*/  STL [R1+0x11b8], R17 ;  /* 0x0011b81101007387 */ /* 0x0001e20000100800 */
[----:B------:R-:W-:-:S05]  /*37df0*/  IMAD.MOV.U32 R10, RZ, RZ, R3 ;  /* 0x000000ffff0a7224 */ /* 0x000fca00078e0003 */
[----:B------:R0:W-:Y:S01]  /*37e00*/  STL.64 [R1+0x3e8], R10 ;  /* 0x0003e80a01007387 */ /* 0x0001e20000100a00 */
[----:B------:R-:W-:Y:S05]  /*37e10*/  @P0 BRA `(.L_x_1) ;  /* 0xfffffd5800f00947 */ /* 0x000fea000383ffff */
[----:B------:R-:W2:Y:S04]  /*37e20*/  LDL.LU R27, [R1+0x1cc] ;  /* 0x0001cc00011b7983 */ /* 0x000ea80000300800 */
[----:B------:R-:W3:Y:S04]  /*37e30*/  LDL.LU R26, [R1+0x1c4] ;  /* 0x0001c400011a7983 */ /* 0x000ee80000300800 */
[----:B0-----:R-:W4:Y:S04]  /*37e40*/  LDL.LU R10, [R1+0x2ec] ;  /* 0x0002ec00010a7983 */ /* 0x001f280000300800 */
[----:B------:R-:W4:Y:S04]  /*37e50*/  LDL.LU R11, [R1+0x22c] ;  /* 0x00022c00010b7983 */ /* 0x000f280000300800 */
[----:B------:R-:W4:Y:S04]  /*37e60*/  LDL.LU R22, [R1+0x2e4] ;  /* 0x0002e40001167983 */ /* 0x000f280000300800 */
[----:B------:R-:W4:Y:S04]  /*37e70*/  LDL.LU R23, [R1+0x224] ;  /* 0x0002240001177983 */ /* 0x000f280000300800 */
[----:B------:R-:W4:Y:S04]  /*37e80*/  LDL.LU R17, [R1+0x228] ;  /* 0x0002280001117983 */ /* 0x000f280000300800 */
[----:B-----5:R0:W-:Y:S04]  /*37e90*/  STL [R1+0x12ec], R18 ;  /* 0x0012ec1201007387 */ /* 0x0201e80000100800 */
[----:B------:R-:W-:Y:S04]  /*37ea0*/  STL [R1+0x12e0], R15 ;  /* 0x0012e00f01007387 */ /* 0x000fe80000100800 */
[----:B------:R-:W-:Y:S01]  /*37eb0*/  STL [R1+0x12dc], R14 ;  /* 0x0012dc0e01007387 */ /* 0x000fe20000100800 */
[----:B0-----:R-:W-:-:S03]  /*37ec0*/  IMAD.MOV.U32 R18, RZ, RZ, R7 ;  /* 0x000000ffff127224 */ /* 0x001fc600078e0007 */
[----:B------:R-:W-:Y:S04]  /*37ed0*/  STL [R1+0x11f0], R28 ;  /* 0x0011f01c01007387 */ /* 0x000fe80000100800 */
[----:B------:R-:W-:Y:S01]  /*37ee0*/  STL [R1+0x11ec], R29 ;  /* 0x0011ec1d01007387 */ /* 0x000fe20000100800 */
[----:B--2---:R-:W-:Y:S02]  /*37ef0*/  F2FP.BF16.F32.PACK_AB R27, R25, R27 ;  /* 0x0000001b191b723e */ /* 0x004fe400000010ff */
[----:B---3--:R-:W-:-:S03]  /*37f00*/  F2FP.BF16.F32.PACK_AB R26, R24, R26 ;  /* 0x0000001a181a723e */ /* 0x008fc600000010ff */
[----:B------:R-:W-:Y:S04]  /*37f10*/  STL [R1+0x11f4], R27 ;  /* 0x0011f41b01007387 */ /* 0x000fe80000100800 */
[----:B------:R-:W-:Y:S01]  /*37f20*/  STL [R1+0x11f8], R26 ;  /* 0x0011f81a01007387 */ /* 0x000fe20000100800 */
[----:B----4-:R-:W-:-:S05]  /*37f30*/  F2FP.BF16.F32.PACK_AB R25, R10, R11 ;  /* 0x0000000b0a19723e */ /* 0x010fca00000010ff */
[----:B------:R-:W-:Y:S01]  /*37f40*/  STL [R1+0x11fc], R25 ;  /* 0x0011fc1901007387 */ /* 0x000fe20000100800 */
[----:B------:R-:W-:Y:S02]  /*37f50*/  F2FP.BF16.F32.PACK_AB R24, R22, R23 ;  /* 0x000000171618723e */ /* 0x000fe400000010ff */
[----:B------:R-:W-:Y:S02]  /*37f60*/  F2FP.BF16.F32.PACK_AB R23, R9, R21 ;  /* 0x000000150917723e */ /* 0x000fe400000010ff */
[----:B------:R-:W-:Y:S01]  /*37f70*/  F2FP.BF16.F32.PACK_AB R22, R8, R20 ;  /* 0x000000140816723e */ /* 0x000fe200000010ff */
[----:B------:R-:W-:Y:S01]  /*37f80*/  STL [R1+0x1200], R24 ;  /* 0x0012001801007387 */ /* 0x000fe20000100800 */
[----:B------:R-:W-:Y:S02]  /*37f90*/  F2FP.BF16.F32.PACK_AB R21, R16, R17 ;  /* 0x000000111015723e */ /* 0x000fe400000010ff */
[----:B------:R-:W-:Y:S01]  /*37fa0*/  F2FP.BF16.F32.PACK_AB R20, R13, R12 ;  /* 0x0000000c0d14723e */ /* 0x000fe200000010ff */
[----:B------:R-:W-:Y:S04]  /*37fb0*/  STL [R1+0x1204], R23 ;  /* 0x0012041701007387 */ /* 0x000fe80000100800 */
[----:B------:R-:W-:Y:S04]  /*37fc0*/  STL [R1+0x1208], R22 ;  /* 0x0012081601007387 */ /* 0x000fe80000100800 */
[----:B------:R-:W-:Y:S04]  /*37fd0*/  STL [R1+0x120c], R21 ;  /* 0x00120c1501007387 */ /* 0x000fe80000100800 */
[----:B------:R-:W2:Y:S04]  /*37fe0*/  LDL.LU R17, [R1+0x26c] ;  /* 0x00026c0001117983 */ /* 0x000ea80000300800 */
[----:B--2---:R0:W-:Y:S04]  /*37ff0*/  STL [R1+0x12e8], R17 ;  /* 0x0012e81101007387 */ /* 0x0041e80000100800 */
[----:B0-----:R-:W2:Y:S04]  /*38000*/  LDL.LU R17, [R1+0x1f4] ;  /* 0x0001f40001117983 */ /* 0x001ea80000300800 */
[----:B------:R-:W3:Y:S04]  /*38010*/  LDL.LU R15, [R1+0x324] ;  /* 0x00032400010f7983 */ /* 0x000ee80000300800 */
[----:B---3--:R0:W-:Y:S04]  /*38020*/  STL [R1+0x12e4], R15 ;  /* 0x0012e40f01007387 */ /* 0x0081e80000100800 */
[----:B0-----:R-:W3:Y:S04]  /*38030*/  LDL.LU R15, [R1+0x32c] ;  /* 0x00032c00010f7983 */ /* 0x001ee80000300800 */
[----:B------:R-:W4:Y:S04]  /*38040*/  LDL.LU R16, [R1+0x264] ;  /* 0x0002640001107983 */ /* 0x000f280000300800 */
[----:B------:R-:W4:Y:S04]  /*38050*/  LDL.LU R14, [R1+0x1f8] ;  /* 0x0001f800010e7983 */ /* 0x000f280000300800 */
[----:B------:R-:W2:Y:S04]  /*38060*/  LDL.LU R13, [R1+0x268] ;  /* 0x00026800010d7983 */ /* 0x000ea80000300800 */
[----:B--2---:R0:W-:Y:S04]  /*38070*/  STL [R1+0x12d8], R13 ;  /* 0x0012d80d01007387 */ /* 0x0041e80000100800 */
[----:B0-----:R-:W2:Y:S04]  /*38080*/  LDL.LU R13, [R1+0x1f0] ;  /* 0x0001f000010d7983 */ /* 0x001ea80000300800 */
[----:B------:R-:W3:Y:S04]  /*38090*/  LDL.LU R12, [R1+0x260] ;  /* 0x00026000010c7983 */ /* 0x000ee80000300800 */
[----:B---3--:R0:W-:Y:S04]  /*380a0*/  STL [R1+0x12d4], R12 ;  /* 0x0012d40c01007387 */ /* 0x0081e80000100800 */
[----:B0-----:R-:W3:Y:S04]  /*380b0*/  LDL.LU R12, [R1+0x328] ;  /* 0x00032800010c7983 */ /* 0x001ee80000300800 */
[----:B------:R-:W4:Y:S04]  /*380c0*/  LDL.LU R11, [R1+0x1bc] ;  /* 0x0001bc00010b7983 */ /* 0x000f280000300800 */
[----:B----4-:R0:W-:Y:S04]  /*380d0*/  STL [R1+0x12d0], R11 ;  /* 0x0012d00b01007387 */ /* 0x0101e80000100800 */
[----:B0-----:R-:W4:Y:S04]  /*380e0*/  LDL.LU R11, [R1+0x320] ;  /* 0x00032000010b7983 */ /* 0x001f280000300800 */
[----:B------:R-:W2:Y:S04]  /*380f0*/  LDL.LU R10, [R1+0x1b4] ;  /* 0x0001b400010a7983 */ /* 0x000ea80000300800 */
[----:B--2---:R0:W-:Y:S04]  /*38100*/  STL [R1+0x12cc], R10 ;  /* 0x0012cc0a01007387 */ /* 0x0041e80000100800 */
[----:B0-----:R-:W2:Y:S04]  /*38110*/  LDL.LU R10, [R1+0x20c] ;  /* 0x00020c00010a7983 */ /* 0x001ea80000300800 */
[----:B------:R-:W3:Y:S01]  /*38120*/  LDL.LU R9, [R1+0x29c] ;  /* 0x00029c0001097983 */ /* 0x000ee20000300800 */
[----:B------:R-:W-:-:S03]  /*38130*/  F2FP.BF16.F32.PACK_AB R19, R18, R19 ;  /* 0x000000131213723e */ /* 0x000fc600000010ff */
[----:B---3--:R0:W-:Y:S04]  /*38140*/  STL [R1+0x12c8], R9 ;  /* 0x0012c80901007387 */ /* 0x0081e80000100800 */
[----:B0-----:R-:W3:Y:S04]  /*38150*/  LDL.LU R9, [R1+0x204] ;  /* 0x0002040001097983 */ /* 0x001ee80000300800 */
        /* <DEDUP_REMOVED lines=18> */
[----:B0-----:R-:W3:Y:S04]  /*38280*/  LDL.LU R20, [R1+0x290] ;  /* 0x0002900001147983 */ /* 0x001ee80000300800 */
[----:B------:R-:W4:Y:S04]  /*38290*/  LDL.LU R18, [R1+0x12ec] ;  /* 0x0012ec0001127983 */ /* 0x000f280000300800 */
[----:B------:R0:W-:Y:S04]  /*382a0*/  STL [R1+0x1214], R19 ;  /* 0x0012141301007387 */ /* 0x0001e80000100800 */
[----:B0-----:R-:W3:Y:S01]  /*382b0*/  LDL.LU R19, [R1+0x340] ;  /* 0x0003400001137983 */ /* 0x001ee20000300800 */
[----:B----4-:R-:W-:-:S03]  /*382c0*/  F2FP.BF16.F32.PACK_AB R18, R17, R18 ;  /* 0x000000121112723e */ /* 0x010fc600000010ff */
        /* <DEDUP_REMOVED lines=24> */
[----:B------:R-:W2:Y:S04]  /*38450*/  LDL.LU R11, [R1+0x12d0] ;  /* 0x0012d000010b7983 */ /* 0x000ea80000300800 */
[----:B------:R0:W-:Y:S04]  /*38460*/  STL [R1+0x1230], R12 ;  /* 0x0012300c01007387 */ /* 0x0001e80000100800 */
[----:B0-----:R-:W4:Y:S01]  /*38470*/  LDL.LU R12, [R1+0x344] ;  /* 0x00034400010c7983 */ /* 0x001f220000300800 */
[----:B--2---:R-:W-:-:S03]  /*38480*/  F2FP.BF16.F32.PACK_AB R11, R10, R11 ;  /* 0x0000000b0a0b723e */ /* 0x004fc600000010ff */
[----:B------:R-:W3:Y:S04]  /*38490*/  LDL.LU R10, [R1+0x12cc] ;  /* 0x0012cc00010a7983 */ /* 0x000ee80000300800 */
[----:B------:R0:W-:Y:S04]  /*384a0*/  STL [R1+0x1234], R11 ;  /* 0x0012340b01007387 */ /* 0x0001e80000100800 */
[----:B0-----:R-:W2:Y:S01]  /*384b0*/  LDL.LU R11, [R1+0x34c] ;  /* 0x00034c00010b7983 */ /* 0x001ea20000300800 */
[----:B---3--:R-:W-:-:S03]  /*384c0*/  F2FP.BF16.F32.PACK_AB R10, R9, R10 ;  /* 0x0000000a090a723e */ /* 0x008fc600000010ff */
[----:B------:R-:W2:Y:S01]  /*384d0*/  LDL.LU R9, [R1+0x12c8] ;  /* 0x0012c80001097983 */ /* 0x000ea20000300800 */
[----:B----4-:R-:W-:Y:S02]  /*384e0*/  F2FP.BF16.F32.PACK_AB R8, R12, R8 ;  /* 0x000000080c08723e */ /* 0x010fe400000010ff */
[----:B------:R-:W-:Y:S01]  /*384f0*/  F2FP.BF16.F32.PACK_AB R4, R0, R4 ;  /* 0x000000040004723e */ /* 0x000fe200000010ff */
[----:B------:R0:W-:Y:S01]  /*38500*/  STL [R1+0x1238], R10 ;  /* 0x0012380a01007387 */ /* 0x0001e20000100800 */
[----:B------:R-:W-:Y:S02]  /*38510*/  F2FP.BF16.F32.PACK_AB R0, R5, R7 ;  /* 0x000000070500723e */ /* 0x000fe400000010ff */
[----:B0-----:R-:W-:Y:S02]  /*38520*/  F2FP.BF16.F32.PACK_AB R10, R13, R14 ;  /* 0x0000000e0d0a723e */ /* 0x001fe400000010ff */
[----:B--2---:R-:W-:-:S05]  /*38530*/  F2FP.BF16.F32.PACK_AB R9, R11, R9 ;  /* 0x000000090b09723e */ /* 0x004fca00000010ff */
[----:B------:R0:W-:Y:S04]  /*38540*/  STL [R1+0x123c], R9 ;  /* 0x00123c0901007387 */ /* 0x0001e80000100800 */
[----:B------:R1:W-:Y:S04]  /*38550*/  STL [R1+0x1240], R8 ;  /* 0x0012400801007387 */ /* 0x0003e80000100800 */
[----:B------:R2:W-:Y:S01]  /*38560*/  STL [R1+0x5c], R10 ;  /* 0x00005c0a01007387 */ /* 0x0005e20000100800 */
[----:B0-----:R-:W-:Y:S02]  /*38570*/  F2FP.BF16.F32.PACK_AB R9, R15, R16 ;  /* 0x000000100f09723e */ /* 0x001fe400000010ff */
[----:B-1----:R-:W-:-:S03]  /*38580*/  F2FP.BF16.F32.PACK_AB R8, R17, R18 ;  /* 0x000000121108723e */ /* 0x002fc600000010ff */
[----:B------:R0:W-:Y:S01]  /*38590*/  STL [R1+0x58], R9 ;  /* 0x0000580901007387 */ /* 0x0001e20000100800 */
[----:B--2---:R-:W-:-:S03]  /*385a0*/  F2FP.BF16.F32.PACK_AB R10, R19, R20 ;  /* 0x00000014130a723e */ /* 0x004fc600000010ff */
[----:B------:R1:W-:Y:S04]  /*385b0*/  STL [R1+0x54], R8 ;  /* 0x0000540801007387 */ /* 0x0003e80000100800 */
[----:B------:R2:W-:Y:S01]  /*385c0*/  STL [R1+0x50], R10 ;  /* 0x0000500a01007387 */ /* 0x0005e20000100800 */
[----:B0-----:R-:W-:Y:S02]  /*385d0*/  F2FP.BF16.F32.PACK_AB R9, R21, R22 ;  /* 0x000000161509723e */ /* 0x001fe400000010ff */
[----:B-1----:R-:W-:-:S03]  /*385e0*/  F2FP.BF16.F32.PACK_AB R8, R23, R24 ;  /* 0x000000181708723e */ /* 0x002fc600000010ff */
[----:B------:R0:W-:Y:S01]  /*385f0*/  STL [R1+0x6c], R9 ;  /* 0x00006c0901007387 */ /* 0x0001e20000100800 */
[----:B--2---:R-:W-:-:S03]  /*38600*/  F2FP.BF16.F32.PACK_AB R10, R25, R26 ;  /* 0x0000001a190a723e */ /* 0x004fc600000010ff */
[----:B------:R1:W-:Y:S04]  /*38610*/  STL [R1+0x68], R8 ;  /* 0x0000680801007387 */ /* 0x0003e80000100800 */
[----:B------:R-:W-:Y:S01]  /*38620*/  STL [R1+0x64], R10 ;  /* 0x0000640a01007387 */ /* 0x000fe20000100800 */
[----:B0-----:R-:W-:Y:S02]  /*38630*/  F2FP.BF16.F32.PACK_AB R9, R27, R29 ;  /* 0x0000001d1b09723e */ /* 0x001fe400000010ff */
[----:B-1----:R-:W-:-:S03]  /*38640*/  F2FP.BF16.F32.PACK_AB R8, R28, R2 ;  /* 0x000000021c08723e */ /* 0x002fc600000010ff */
[----:B------:R-:W-:Y:S01]  /*38650*/  STL [R1+0x60], R9 ;  /* 0x0000600901007387 */ /* 0x000fe20000100800 */
[----:B------:R-:W-:-:S03]  /*38660*/  F2FP.BF16.F32.PACK_AB R2, R6, R3 ;  /* 0x000000030602723e */ /* 0x000fc600000010ff */
[----:B------:R-:W-:Y:S04]  /*38670*/  STL [R1+0x7c], R8 ;  /* 0x00007c0801007387 */ /* 0x000fe80000100800 */
[----:B------:R-:W-:Y:S04]  /*38680*/  STL [R1+0x78], R4 ;  /* 0x0000780401007387 */ /* 0x000fe80000100800 */
[----:B------:R-:W2:Y:S04]  /*38690*/  LDL.LU R7, [R1+0x23c] ;  /* 0x00023c0001077983 */ /* 0x000ea80000300800 */
[----:B------:R-:W-:Y:S04]  /*386a0*/  STL [R1+0x74], R2 ;  /* 0x0000740201007387 */ /* 0x000fe80000100800 */
[----:B--2---:R0:W-:Y:S04]  /*386b0*/  STL [R1+0x1288], R7 ;  /* 0x0012880701007387 */ /* 0x0041e80000100800 */
[----:B------:R-:W-:Y:S04]  /*386c0*/  STL [R1+0x70], R0 ;  /* 0x0000700001007387 */ /* 0x000fe80000100800 */
[----:B0-----:R-:W2:Y:S04]  /*386d0*/  LDL.LU R7, [R1+0x2c0] ;  /* 0x0002c00001077983 */ /* 0x001ea80000300800 */
[----:B--2---:R0:W-:Y:S04]  /*386e0*/  STL [R1+0x1290], R7 ;  /* 0x0012900701007387 */ /* 0x0041e80000100800 */
        /* <DEDUP_REMOVED lines=13> */
[----:B------:R-:W3:Y:S04]  /*387c0*/  LDL.LU R6, [R1+0x234] ;  /* 0x0002340001067983 */ /* 0x000ee80000300800 */
[----:B---3--:R0:W-:Y:S04]  /*387d0*/  STL [R1+0x1284], R6 ;  /* 0x0012840601007387 */ /* 0x0081e80000100800 */
[----:B0-----:R-:W3:Y:S04]  /*387e0*/  LDL.LU R6, [R1+0x2bc] ;  /* 0x0002bc0001067983 */ /* 0x001ee80000300800 */
        /* <DEDUP_REMOVED lines=49> */
[----:B0-----:R-:W3:Y:S01]  /*38b00*/  LDL.LU R9, [R1+0x2b0] ;  /* 0x0002b00001097983 */ /* 0x001ee20000300800 */
        /* <DEDUP_REMOVED lines=26> */
[----:B------:R-:W4:Y:S04]  /*38cb0*/  LDL.LU R6, [R1+0x12c4] ;  /* 0x0012c40001067983 */ /* 0x000f280000300800 */
[----:B------:R0:W-:Y:S04]  /*38cc0*/  STL [R1+0x8c], R7 ;  /* 0x00008c0701007387 */ /* 0x0001e80000100800 */
[----:B0-----:R-:W4:Y:S02]  /*38cd0*/  LDL.LU R7, [R1+0x12c0] ;  /* 0x0012c00001077983 */ /* 0x001f240000300800 */
[----:B----4-:R-:W-:-:S02]  /*38ce0*/  F2FP.BF16.F32.PACK_AB R7, R6, R7 ;  /* 0x000000070607723e */ /* 0x010fc400000010ff */
        /* <DEDUP_REMOVED lines=28> */
[----:B------:R-:W4:Y:S02]  /*38eb0*/  LDL.LU R6, [R1+0x1284] ;  /* 0x0012840001067983 */ /* 0x000f240000300800 */
[----:B----4-:R-:W-:Y:S02]  /*38ec0*/  F2FP.BF16.F32.PACK_AB R6, R5, R6 ;  /* 0x000000060506723e */ /* 0x010fe400000010ff */
[----:B------:R-:W4:Y:S02]  /*38ed0*/  LDL.LU R5, [R1+0x1280] ;  /* 0x0012800001057983 */ /* 0x000f240000300800 */
[----:B----4-:R-:W-:Y:S02]  /*38ee0*/  F2FP.BF16.F32.PACK_AB R5, R4, R5 ;  /* 0x000000050405723e */ /* 0x010fe400000010ff */
[----:B------:R-:W2:Y:S02]  /*38ef0*/  LDL.LU R4, [R1+0x127c] ;  /* 0x00127c0001047983 */ /* 0x000ea40000300800 */
[----:B--2---:R-:W-:-:S02]  /*38f00*/  F2FP.BF16.F32.PACK_AB R4, R8, R4 ;  /* 0x000000040804723e */ /* 0x004fc400000010ff */
[----:B------:R-:W3:Y:S02]  /*38f10*/  LDL.LU R8, [R1+0x1278] ;  /* 0x0012780001087983 */ /* 0x000ee40000300800 */
[----:B---3--:R-:W-:Y:S02]  /*38f20*/  F2FP.BF16.F32.PACK_AB R8, R9, R8 ;  /* 0x000000080908723e */ /* 0x008fe400000010ff */
[----:B------:R-:W2:Y:S04]  /*38f30*/  LDL.LU R9, [R1+0x1274] ;  /* 0x0012740001097983 */ /* 0x000ea80000300800 */
[----:B------:R0:W-:Y:S04]  /*38f40*/  STL [R1+0xc], R8 ;  /* 0x00000c0801007387 */ /* 0x0001e80000100800 */
[----:B0-----:R-:W2:Y:S02]  /*38f50*/  LDL.LU R8, [R1+0x1270] ;  /* 0x0012700001087983 */ /* 0x001ea40000300800 */
[----:B--2---:R-:W-:-:S02]  /*38f60*/  F2FP.BF16.F32.PACK_AB R8, R9, R8 ;  /* 0x000000080908723e */ /* 0x004fc400000010ff */
        /* <DEDUP_REMOVED lines=9> */
[----:B------:R0:W-:Y:S04]  /*39000*/  STL [R1], R8 ;  /* 0x0000000801007387 */ /* 0x0001e80000100800 */
        /* <DEDUP_REMOVED lines=10> */
[----:B------:R-:W2:Y:S01]  /*390b0*/  LDL.LU R9, [R1+0x1244] ;  /* 0x0012440001097983 */ /* 0x000ea20000300800 */
[----:B------:R-:W-:-:S03]  /*390c0*/  F2FP.BF16.F32.PACK_AB R12, R11, R12 ;  /* 0x0000000c0b0c723e */ /* 0x000fc600000010ff */
[----:B------:R0:W-:Y:S01]  /*390d0*/  STL [R1+0x14], R8 ;  /* 0x0000140801007387 */ /* 0x0001e20000100800 */
[----:B------:R-:W-:Y:S02]  /*390e0*/  F2FP.BF16.F32.PACK_AB R14, R13, R14 ;  /* 0x0000000e0d0e723e */ /* 0x000fe400000010ff */
[----:B------:R-:W-:Y:S01]  /*390f0*/  F2FP.BF16.F32.PACK_AB R16, R15, R16 ;  /* 0x000000100f10723e */ /* 0x000fe200000010ff */
[----:B0-----:R1:W5:Y:S01]  /*39100*/  LDL.LU R8, [R1+0x1240] ;  /* 0x0012400001087983 */ /* 0x0013620000300800 */
[----:B------:R-:W-:Y:S02]  /*39110*/  F2FP.BF16.F32.PACK_AB R18, R17, R18 ;  /* 0x000000121112723e */ /* 0x000fe400000010ff */
[----:B------:R-:W-:Y:S02]  /*39120*/  F2FP.BF16.F32.PACK_AB R20, R19, R20 ;  /* 0x000000141314723e */ /* 0x000fe400000010ff */
[----:B------:R-:W-:Y:S02]  /*39130*/  F2FP.BF16.F32.PACK_AB R22, R21, R22 ;  /* 0x000000161516723e */ /* 0x000fe400000010ff */
[----:B------:R-:W-:-:S02]  /*39140*/  F2FP.BF16.F32.PACK_AB R24, R23, R24 ;  /* 0x000000181718723e */ /* 0x000fc400000010ff */
[----:B------:R-:W-:Y:S02]  /*39150*/  F2FP.BF16.F32.PACK_AB R26, R25, R26 ;  /* 0x0000001a191a723e */ /* 0x000fe400000010ff */
[----:B------:R-:W-:Y:S02]  /*39160*/  F2FP.BF16.F32.PACK_AB R28, R27, R28 ;  /* 0x0000001c1b1c723e */ /* 0x000fe400000010ff */
[----:B------:R-:W-:Y:S02]  /*39170*/  F2FP.BF16.F32.PACK_AB R2, R29, R2 ;  /* 0x000000021d02723e */ /* 0x000fe400000010ff */
[----:B--2---:R-:W-:Y:S02]  /*39180*/  F2FP.BF16.F32.PACK_AB R10, R9, R10 ;  /* 0x0000000a090a723e */ /* 0x004fe400000010ff */
[----:B------:R1:W5:Y:S04]  /*39190*/  LDL.LU R9, [R1+0x123c] ;  /* 0x00123c0001097983 */ /* 0x0003680000300800 */
[----:B------:R0:W-:Y:S04]  /*391a0*/  STL [R1+0x10], R10 ;  /* 0x0000100a01007387 */ /* 0x0001e80000100800 */
[----:B0-----:R1:W5:Y:S04]  /*391b0*/  LDL.LU R10, [R1+0x1238] ;  /* 0x00123800010a7983 */ /* 0x0013680000300800 */
        /* <DEDUP_REMOVED lines=26> */
[----:B0-----:R-:W2:Y:S04]  /*39360*/  LDL.LU R28, [R1+0x11f0] ;  /* 0x0011f000011c7983 */ /* 0x001ea80000300800 */
[----:B------:R-:W2:Y:S04]  /*39370*/  LDL.LU R29, [R1+0x11ec] ;  /* 0x0011ec00011d7983 */ /* 0x000ea80000300800 */
[----:B------:R0:W-:Y:S02]  /*39380*/  STL [R1+0x48], R2 ;  /* 0x0000480201007387 */ /* 0x0001e40000100800 */
[----:B0-----:R-:W-:-:S02]  /*39390*/  F2FP.BF16.F32.PACK_AB R2, R0, R3 ;  /* 0x000000030002723e */ /* 0x001fc400000010ff */
[----:B--2---:R-:W-:-:S05]  /*393a0*/  F2FP.BF16.F32.PACK_AB R0, R29, R28 ;  /* 0x0000001c1d00723e */ /* 0x004fca00000010ff */
[----:B------:R1:W-:Y:S04]  /*393b0*/  STL [R1+0x40], R0 ;  /* 0x0000400001007387 */ /* 0x0003e80000100800 */
[----:B------:R1:W-:Y:S02]  /*393c0*/  STL [R1+0x44], R2 ;  /* 0x0000440201007387 */ /* 0x0003e40000100800 */
.L_x_0:
[----:B------:R-:W2:Y:S01]  /*393d0*/  LDL.LU R29, [R1+0x3c] ;  /* 0x00003c00011d7983 */ /* 0x000ea20000300800 */
[----:B------:R-:W3:Y:S01]  /*393e0*/  S2UR UR5, SR_CgaCtaId ;  /* 0x00000000000579c3 */ /* 0x000ee20000008800 */
[----:B------:R-:W-:Y:S01]  /*393f0*/  UMOV UR4, 0x400 ;  /* 0x0000040000047882 */ /* 0x000fe20000000000 */
[----:B------:R-:W-:Y:S01]  /*39400*/  ULDC.64 UR8, c[0x0][0x228] ;  /* 0x00008a0000087ab9 */ /* 0x000fe20000000a00 */
[----:B------:R-:W4:Y:S01]  /*39410*/  LDL.LU R28, [R1+0x40] ;  /* 0x00004000011c7983 */ /* 0x000f220000300800 */
[----:B------:R-:W-:-:S03]  /*39420*/  ULDC.64 UR10, c[0x0][0x220] ;  /* 0x00008800000a7ab9 */ /* 0x000fc60000000a00 */
[----:B-----5:R-:W4:Y:S04]  /*39430*/  LDL.LU R3, [R1+0x44] ;  /* 0x0000440001037983 */ /* 0x020f280000300800 */
[----:B-1----:R-:W4:Y:S04]  /*39440*/  LDL.LU R2, [R1+0x48] ;  /* 0x0000480001027983 */ /* 0x002f280000300800 */
[----:B0-----:R-:W4:Y:S04]  /*39450*/  LDL.LU R0, [R1+0x4c] ;  /* 0x00004c0001007983 */ /* 0x001f280000300800 */
[----:B------:R0:W-:Y:S04]  /*39460*/  STL.64 [R1+0x1280], R6 ;  /* 0x0012800601007387 */ /* 0x0001e80000100a00 */
[----:B0-----:R-:W4:Y:S04]  /*39470*/  LDL.LU R6, [R1+0x38] ;  /* 0x0000380001067983 */ /* 0x001f280000300800 */
[----:B------:R-:W4:Y:S04]  /*39480*/  LDL.LU R7, [R1+0x544] ;  /* 0x0005440001077983 */ /* 0x000f280000300800 */
[----:B------:R-:W-:Y:S04]  /*39490*/  STL.64 [R1+0x1278], R4 ;  /* 0x0012780401007387 */ /* 0x000fe80000100a00 */
[----:B------:R-:W-:Y:S04]  /*394a0*/  STL.64 [R1+0x1270], R10 ;  /* 0x0012700a01007387 */ /* 0x000fe80000100a00 */
[----:B------:R0:W-:Y:S04]  /*394b0*/  STL.64 [R1+0x1268], R8 ;  /* 0x0012680801007387 */ /* 0x0001e80000100a00 */
[----:B0-----:R-:W4:Y:S04]  /*394c0*/  LDL.LU R8, [R1] ;  /* 0x0000000001087983 */ /* 0x001f280000300800 */
[----:B------:R-:W4:Y:S04]  /*394d0*/  LDL.LU R9, [R1+0x4] ;  /* 0x0000040001097983 */ /* 0x000f280000300800 */
[----:B------:R-:W4:Y:S04]  /*394e0*/  LDL.LU R10, [R1+0x8] ;  /* 0x00000800010a7983 */ /* 0x000f280000300800 */
[----:B------:R-:W4:Y:S04]  /*394f0*/  LDL.LU R11, [R1+0xc] ;  /* 0x00000c00010b7983 */ /* 0x000f280000300800 */
[----:B------:R-:W-:Y:S04]  /*39500*/  STL.64 [R1+0x1260], R14 ;  /* 0x0012600e01007387 */ /* 0x000fe80000100a00 */
[----:B------:R0:W-:Y:S04]  /*39510*/  STL.64 [R1+0x1258], R12 ;  /* 0x0012580c01007387 */ /* 0x0001e80000100a00 */
[----:B0-----:R-:W4:Y:S04]  /*39520*/  LDL.LU R12, [R1+0x10] ;  /* 0x00001000010c7983 */ /* 0x001f280000300800 */
        /* <DEDUP_REMOVED lines=12> */
[----:B------:R-:W4:Y:S01]  /*395f0*/  LDL.LU R21, [R1+0x34] ;  /* 0x0000340001157983 */ /* 0x000f220000300800 */
[----:B---3--:R-:W-:-:S03]  /*39600*/  ULEA UR4, UR5, UR4, 0x18 ;  /* 0x0000000405047291 */ /* 0x008fc6000f8ec03f */
[----:B------:R-:W-:Y:S01]  /*39610*/  STL.64 [R1+0x1230], R26 ;  /* 0x0012301a01007387 */ /* 0x000fe20000100a00 */
[----:B------:R-:W-:-:S03]  /*39620*/  ULDC UR5, c[0x0][0x228] ;  /* 0x00008a0000057ab9 */ /* 0x000fc60000000800 */
[----:B------:R4:W-:Y:S01]  /*39630*/  STL.64 [R1+0x1228], R24 ;  /* 0x0012281801007387 */ /* 0x0009e20000100a00 */
[----:B--2---:R-:W-:Y:S02]  /*39640*/  IMAD.MOV.U32 R23, RZ, RZ, R29 ;  /* 0x000000ffff177224 */ /* 0x004fe400078e001d */
[----:B----4-:R-:W-:Y:S02]  /*39650*/  IMAD.MOV.U32 R24, RZ, RZ, R28 ;  /* 0x000000ffff187224 */ /* 0x010fe400078e001c */
[----:B------:R-:W-:Y:S02]  /*39660*/  IMAD.MOV.U32 R25, RZ, RZ, R3 ;  /* 0x000000ffff197224 */ /* 0x000fe400078e0003 */
[----:B------:R-:W-:Y:S02]  /*39670*/  IMAD.MOV.U32 R26, RZ, RZ, R2 ;  /* 0x000000ffff1a7224 */ /* 0x000fe400078e0002 */
[----:B------:R-:W0:Y:S01]  /*39680*/  S2R R2, SR_TID.X ;  /* 0x0000000000027919 */ /* 0x000e220000002100 */
[----:B------:R-:W-:-:S02]  /*39690*/  IMAD.MOV.U32 R27, RZ, RZ, R0 ;  /* 0x000000ffff1b7224 */ /* 0x000fc400078e0000 */
[----:B------:R-:W-:Y:S02]  /*396a0*/  IMAD.MOV.U32 R22, RZ, RZ, R6 ;  /* 0x000000ffff167224 */ /* 0x000fe400078e0006 */
[----:B------:R-:W1:Y:S01]  /*396b0*/  S2R R6, SR_TID.X ;  /* 0x0000000000067919 */ /* 0x000e620000002100 */
[C---:B------:R-:W-:Y:S01]  /*396c0*/  VIADD R0, R7.reuse, 0x3f ;  /* 0x0000003f07007836 */ /* 0x040fe20000000000 */
[----:B------:R-:W-:Y:S04]  /*396d0*/  BAR.SYNC.DEFER_BLOCKING 0x0 ;  /* 0x0000000000007b1d */ /* 0x000fe80000010000 */
[----:B------:R-:W-:Y:S01]  /*396e0*/  ISETP.GE.AND P2, PT, R0, UR9, PT ;  /* 0x0000000900007c0c */ /* 0x000fe2000bf46270 */
[----:B------:R-:W-:Y:S02]  /*396f0*/  VIADD R0, R7, 0x1 ;  /* 0x0000000107007836 */ /* 0x000fe40000000000 */
[----:B0-----:R-:W-:-:S03]  /*39700*/  IMAD.SHL.U32 R3, R2, 0x10, RZ ;  /* 0x0000001002037824 */ /* 0x001fc600078e00ff */
[----:B------:R-:W-:Y:S01]  /*39710*/  ISETP.GE.AND P1, PT, R0, UR9, PT ;  /* 0x0000000900007c0c */ /* 0x000fe2000bf26270 */
[C---:B------:R-:W-:Y:S02]  /*39720*/  IMAD.SHL.U32 R28, R2.reuse, 0x20, RZ ;  /* 0x00000020021c7824 */ /* 0x040fe400078e00ff */
[----:B------:R-:W-:Y:S01]  /*39730*/  IMAD.SHL.U32 R29, R2, 0x8, RZ ;  /* 0x00000008021d7824 */ /* 0x000fe200078e00ff */
[----:B------:R-:W-:Y:S01]  /*39740*/  LOP3.LUT R3, R3, 0xf0, RZ, 0xc0, !PT ;  /* 0x000000f003037812 */ /* 0x000fe200078ec0ff */
[----:B------:R-:W-:Y:S01]  /*39750*/  VIADD R2, R7, 0x3 ;  /* 0x0000000307027836 */ /* 0x000fe20000000000 */
[----:B------:R-:W-:Y:S02]  /*39760*/  LOP3.LUT R28, R28, 0x200, RZ, 0xc0, !PT ;  /* 0x000002001c1c7812 */ /* 0x000fe400078ec0ff */
[----:B------:R-:W-:Y:S02]  /*39770*/  LOP3.LUT R29, R29, 0x100, RZ, 0xc0, !PT ;  /* 0x000001001d1d7812 */ /* 0x000fe400078ec0ff */
[----:B------:R-:W-:Y:S01]  /*39780*/  IADD3 R28, R28, UR4, R3 ;  /* 0x000000041c1c7c10 */ /* 0x000fe2000fffe003 */
[----:B------:R-:W-:Y:S01]  /*39790*/  VIADD R3, R7, 0x2 ;  /* 0x0000000207037836 */ /* 0x000fe20000000000 */
[----:B------:R-:W-:-:S02]  /*397a0*/  ISETP.GE.AND P0, PT, R2, UR9, PT ;  /* 0x0000000902007c0c */ /* 0x000fc4000bf06270 */
[----:B------:R-:W-:Y:S01]  /*397b0*/  IADD3 R28, R29, R28, RZ ;  /* 0x0000001c1d1c7210 */ /* 0x000fe20007ffe0ff */
[----:B------:R-:W-:Y:S01]  /*397c0*/  IMAD.MOV.U32 R29, RZ, RZ, R7 ;  /* 0x000000ffff1d7224 */ /* 0x000fe200078e0007 */
[----:B------:R-:W-:-:S03]  /*397d0*/  ISETP.GE.AND P5, PT, R3, UR9, PT ;  /* 0x0000000903007c0c */ /* 0x000fc6000bfa6270 */
[----:B------:R-:W-:Y:S01]  /*397e0*/  STSM.16.M88.4 [R28], R24 ;  /* 0x000000181c007844 */ /* 0x000fe20000000200 */
[----:B-1----:R-:W-:-:S04]  /*397f0*/  LOP3.LUT R6, R6, 0x3f, RZ, 0xc0, !PT ;  /* 0x0000003f06067812 */ /* 0x002fc800078ec0ff */
[----:B------:R-:W-:Y:S01]  /*39800*/  LEA R0, R6, UR4, 0x4 ;  /* 0x0000000406007c11 */ /* 0x000fe2000f8e20ff */
[----:B------:R-:W-:Y:S06]  /*39810*/  BAR.SYNC.DEFER_BLOCKING 0x0 ;  /* 0x0000000000007b1d */ /* 0x000fec0000010000 */
[----:B------:R-:W-:Y:S01]  /*39820*/  ULDC UR4, c[0x0][0x244] ;  /* 0x0000910000047ab9 */ /* 0x000fe20000000800 */
[----:B------:R-:W0:Y:S01]  /*39830*/  LDS.128 R24, [R0] ;  /* 0x0000000000187984 */ /* 0x000e220000000c00 */
[----:B------:R-:W-:Y:S06]  /*39840*/  BAR.SYNC.DEFER_BLOCKING 0x0 ;  /* 0x0000000000007b1d */ /* 0x000fec0000010000 */
[----:B0-----:R-:W-:Y:S04]  /*39850*/  STL.64 [R1+0x40], R24 ;  /* 0x0000401801007387 */ /* 0x001fe80000100a00 */
[----:B------:R-:W-:Y:S04]  /*39860*/  STL.64 [R1+0x48], R26 ;  /* 0x0000481a01007387 */ /* 0x000fe80000100a00 */
[----:B------:R-:W-:Y:S01]  /*39870*/  STSM.16.M88.4 [R28], R20 ;  /* 0x000000141c007844 */ /* 0x000fe20000000200 */
[----:B------:R-:W-:Y:S06]  /*39880*/  BAR.SYNC.DEFER_BLOCKING 0x0 ;  /* 0x0000000000007b1d */ /* 0x000fec0000010000 */
[----:B------:R-:W0:Y:S02]  /*39890*/  LDS.128 R20, [R0] ;  /* 0x0000000000147984 */ /* 0x000e240000000c00 */
[----:B------:R-:W-:Y:S06]  /*398a0*/  BAR.SYNC.DEFER_BLOCKING 0x0 ;  /* 0x0000000000007b1d */ /* 0x000fec0000010000 */
[----:B------:R-:W-:Y:S02]  /*398b0*/  STSM.16.M88.4 [R28], R16 ;  /* 0x000000101c007844 */ /* 0x000fe40000000200 */
[----:B------:R-:W-:Y:S06]  /*398c0*/  BAR.SYNC.DEFER_BLOCKING 0x0 ;  /* 0x0000000000007b1d */ /* 0x000fec0000010000 */
[----:B0-----:R-:W-:Y:S04]  /*398d0*/  STL.64 [R1+0x30], R20 ;  /* 0x0000301401007387 */ /* 0x001fe80000100a00 */
[----:B------:R-:W-:Y:S04]  /*398e0*/  STL.64 [R1+0x38], R22 ;  /* 0x0000381601007387 */ /* 0x000fe80000100a00 */
[----:B------:R-:W0:Y:S01]  /*398f0*/  LDS.128 R16, [R0] ;  /* 0x0000000000107984 */ /* 0x000e220000000c00 */
[----:B------:R-:W-:Y:S06]  /*39900*/  BAR.SYNC.DEFER_BLOCKING 0x0 ;  /* 0x0000000000007b1d */ /* 0x000fec0000010000 */
[----:B------:R-:W-:Y:S02]  /*39910*/  STSM.16.M88.4 [R28], R12 ;  /* 0x0000000c1c007844 */ /* 0x000fe40000000200 */
[----:B------:R-:W-:Y:S06]  /*39920*/  BAR.SYNC.DEFER_BLOCKING 0x0 ;  /* 0x0000000000007b1d */ /* 0x000fec0000010000 */
[----:B0-----:R-:W-:Y:S04]  /*39930*/  STL.64 [R1+0x20], R16 ;  /* 0x0000201001007387 */ /* 0x001fe80000100a00 */
[----:B------:R-:W-:Y:S04]  /*39940*/  STL.64 [R1+0x28], R18 ;  /* 0x0000281201007387 */ /* 0x000fe80000100a00 */
[----:B------:R-:W0:Y:S01]  /*39950*/  LDS.128 R12, [R0] ;  /* 0x00000000000c7984 */ /* 0x000e220000000c00 */
[----:B------:R-:W-:Y:S06]  /*39960*/  BAR.SYNC.DEFER_BLOCKING 0x0 ;  /* 0x0000000000007b1d */ /* 0x000fec0000010000 */
[----:B------:R1:W-:Y:S02]  /*39970*/  STSM.16.M88.4 [R28], R8 ;  /* 0x000000081c007844 */ /* 0x0003e40000000200 */
[----:B------:R-:W-:Y:S06]  /*39980*/  BAR.SYNC.DEFER_BLOCKING 0x0 ;  /* 0x0000000000007b1d */ /* 0x000fec0000010000 */
[----:B0-----:R0:W-:Y:S04]  /*39990*/  STL.64 [R1+0x10], R12 ;  /* 0x0000100c01007387 */ /* 0x0011e80000100a00 */
[----:B------:R2:W-:Y:S04]  /*399a0*/  STL.64 [R1+0x18], R14 ;  /* 0x0000180e01007387 */ /* 0x0005e80000100a00 */
[----:B-1----:R-:W3:Y:S04]  /*399b0*/  LDL.LU R8, [R1+0x90] ;  /* 0x0000900001087983 */ /* 0x002ee80000300800 */
[----:B------:R-:W3:Y:S04]  /*399c0*/  LDL.LU R9, [R1+0x94] ;  /* 0x0000940001097983 */ /* 0x000ee80000300800 */
[----:B------:R-:W1:Y:S04]  /*399d0*/  LDS.128 R4, [R0] ;  /* 0x0000000000047984 */ /* 0x000e680000000c00 */
[----:B------:R-:W3:Y:S04]  /*399e0*/  LDL.LU R10, [R1+0x98] ;  /* 0x00009800010a7983 */ /* 0x000ee80000300800 */
[----:B------:R-:W3:Y:S04]  /*399f0*/  LDL.LU R11, [R1+0x9c] ;  /* 0x00009c00010b7983 */ /* 0x000ee80000300800 */
[----:B0-----:R-:W4:Y:S04]  /*39a00*/  LDL.LU R12, [R1+0x80] ;  /* 0x00008000010c7983 */ /* 0x001f280000300800 */
[----:B------:R-:W4:Y:S04]  /*39a10*/  LDL.LU R13, [R1+0x84] ;  /* 0x00008400010d7983 */ /* 0x000f280000300800 */
[----:B--2---:R-:W4:Y:S04]  /*39a20*/  LDL.LU R14, [R1+0x88] ;  /* 0x00008800010e7983 */ /* 0x004f280000300800 */
[----:B------:R-:W4:Y:S04]  /*39a30*/  LDL.LU R15, [R1+0x8c] ;  /* 0x00008c00010f7983 */ /* 0x000f280000300800 */
        /* <DEDUP_REMOVED lines=12> */
[----:B-1----:R-:W-:Y:S04]  /*39b00*/  STL.64 [R1+0xa0], R4 ;  /* 0x0000a00401007387 */ /* 0x002fe80000100a00 */
[----:B------:R0:W-:Y:S01]  /*39b10*/  STL.64 [R1+0xa8], R6 ;  /* 0x0000a80601007387 */ /* 0x0001e20000100a00 */
[----:B------:R-:W-:Y:S06]  /*39b20*/  BAR.SYNC.DEFER_BLOCKING 0x0 ;  /* 0x0000000000007b1d */ /* 0x000fec0000010000 */
[----:B0-----:R-:W3:Y:S04]  /*39b30*/  LDL.LU.64 R6, [R1+0x1280] ;  /* 0x0012800001067983 */ /* 0x001ee80000300a00 */
[----:B------:R-:W3:Y:S04]  /*39b40*/  LDL.LU.64 R4, [R1+0x1278] ;  /* 0x0012780001047983 */ /* 0x000ee80000300a00 */
[----:B---3--:R-:W-:Y:S01]  /*39b50*/  STSM.16.M88.4 [R28], R4 ;  /* 0x000000041c007844 */ /* 0x008fe20000000200 */
[----:B------:R-:W-:Y:S06]  /*39b60*/  BAR.SYNC.DEFER_BLOCKING 0x0 ;  /* 0x0000000000007b1d */ /* 0x000fec0000010000 */
[----:B------:R-:W0:Y:S02]  /*39b70*/  LDS.128 R4, [R0] ;  /* 0x0000000000047984 */ /* 0x000e240000000c00 */
[----:B------:R-:W-:Y:S06]  /*39b80*/  BAR.SYNC.DEFER_BLOCKING 0x0 ;  /* 0x0000000000007b1d */ /* 0x000fec0000010000 */
[----:B------:R-:W-:Y:S02]  /*39b90*/  STSM.16.M88.4 [R28], R8 ;  /* 0x000000081c007844 */ /* 0x000fe40000000200 */
[----:B------:R-:W-:Y:S06]  /*39ba0*/  BAR.SYNC.DEFER_BLOCKING 0x0 ;  /* 0x0000000000007b1d */ /* 0x000fec0000010000 */
[----:B0-----:R-:W-:Y:S04]  /*39bb0*/  STL [R1+0x1218], R4 ;  /* 0x0012180401007387 */ /* 0x001fe80000100800 */
[----:B------:R-:W-:Y:S04]  /*39bc0*/  STL [R1+0x121c], R4 ;  /* 0x00121c0401007387 */ /* 0x000fe80000100800 */
[----:B------:R-:W-:Y:S04]  /*39bd0*/  STL [R1+0x1224], R4 ;  /* 0x0012240401007387 */ /* 0x000fe80000100800 */
[----:B------:R-:W-:Y:S04]  /*39be0*/  STL [R1+0x1214], R5 ;  /* 0x0012140501007387 */ /* 0x000fe80000100800 */
[----:B------:R-:W0:Y:S01]  /*39bf0*/  LDS.128 R8, [R0] ;  /* 0x0000000000087984 */ /* 0x000e220000000c00 */
[----:B------:R-:W-:Y:S06]  /*39c00*/  BAR.SYNC.DEFER_BLOCKING 0x0 ;  /* 0x0000000000007b1d */ /* 0x000fec0000010000 */
[----:B------:R-:W-:Y:S04]  /*39c10*/  STL [R1+0x1220], R5 ;  /* 0x0012200501007387 */ /* 0x000fe80000100800 */
[----:B------:R-:W-:Y:S04]  /*39c20*/  STL [R1+0x1210], R6 ;  /* 0x0012100601007387 */ /* 0x000fe80000100800 */
[----:B------:R-:W-:Y:S04]  /*39c30*/  STL [R1+0x120c], R7 ;  /* 0x00120c0701007387 */ /* 0x000fe80000100800 */
[----:B----4-:R-:W-:Y:S01]  /*39c40*/  STSM.16.M88.4 [R28], R12 ;  /* 0x0000000c1c007844 */ /* 0x010fe20000000200 */
[----:B------:R-:W-:Y:S06]  /*39c50*/  BAR.SYNC.DEFER_BLOCKING 0x0 ;  /* 0x0000000000007b1d */ /* 0x000fec0000010000 */
[----:B0-----:R-:W-:Y:S04]  /*39c60*/  STL.64 [R1+0x90], R8 ;  /* 0x0000900801007387 */ /* 0x001fe80000100a00 */
[----:B------:R0:W-:Y:S04]  /*39c70*/  STL.64 [R1+0x98], R10 ;  /* 0x0000980a01007387 */ /* 0x0001e80000100a00 */
[----:B0-----:R-:W3:Y:S04]  /*39c80*/  LDL.LU.64 R10, [R1+0x1270] ;  /* 0x00127000010a7983 */ /* 0x001ee80000300a00 */
[----:B------:R-:W3:Y:S04]  /*39c90*/  LDL.LU.64 R8, [R1+0x1268] ;  /* 0x0012680001087983 */ /* 0x000ee80000300a00 */
[----:B------:R-:W0:Y:S01]  /*39ca0*/  LDS.128 R12, [R0] ;  /* 0x00000000000c7984 */ /* 0x000e220000000c00 */
[----:B------:R-:W-:Y:S06]  /*39cb0*/  BAR.SYNC.DEFER_BLOCKING 0x0 ;  /* 0x0000000000007b1d */ /* 0x000fec0000010000 */
[----:B0-----:R-:W-:Y:S04]  /*39cc0*/  STL.64 [R1+0x80], R12 ;  /* 0x0000800c01007387 */ /* 0x001fe80000100a00 */
[----:B------:R0:W-:Y:S04]  /*39cd0*/  STL.64 [R1+0x88], R14 ;  /* 0x0000880e01007387 */ /* 0x0001e80000100a00 */
[----:B0-----:R-:W4:Y:S04]  /*39ce0*/  LDL.LU.64 R14, [R1+0x1260] ;  /* 0x00126000010e7983 */ /* 0x001f280000300a00 */
[----:B------:R-:W4:Y:S04]  /*39cf0*/  LDL.LU.64 R12, [R1+0x1258] ;  /* 0x00125800010c7983 */ /* 0x000f280000300a00 */
[----:B--2---:R-:W-:Y:S01]  /*39d00*/  STSM.16.M88.4 [R28], R16 ;  /* 0x000000101c007844 */ /* 0x004fe20000000200 */
[----:B------:R-:W-:Y:S06]  /*39d10*/  BAR.SYNC.DEFER_BLOCKING 0x0 ;  /* 0x0000000000007b1d */ /* 0x000fec0000010000 */
[----:B------:R-:W0:Y:S02]  /*39d20*/  LDS.128 R16, [R0] ;  /* 0x0000000000107984 */ /* 0x000e240000000c00 */
[----:B------:R-:W-:Y:S06]  /*39d30*/  BAR.SYNC.DEFER_BLOCKING 0x0 ;  /* 0x0000000000007b1d */ /* 0x000fec0000010000 */
[----:B------:R-:W-:Y:S02]  /*39d40*/  STSM.16.M88.4 [R28], R20 ;  /* 0x000000141c007844 */ /* 0x000fe40000000200 */
[----:B------:R-:W-:Y:S06]  /*39d50*/  BAR.SYNC.DEFER_BLOCKING 0x0 ;  /* 0x0000000000007b1d */ /* 0x000fec0000010000 */
[----:B0-----:R-:W-:Y:S04]  /*39d60*/  STL.64 [R1+0x70], R16 ;  /* 0x0000701001007387 */ /* 0x001fe80000100a00 */
[----:B------:R0:W-:Y:S04]  /*39d70*/  STL.64 [R1+0x78], R18 ;  /* 0x0000781201007387 */ /* 0x0001e80000100a00 */
[----:B------:R-:W1:Y:S01]  /*39d80*/  LDS.128 R20, [R0] ;  /* 0x0000000000147984 */ /* 0x000e620000000c00 */
[----:B------:R-:W-:Y:S06]  /*39d90*/  BAR.SYNC.DEFER_BLOCKING 0x0 ;  /* 0x0000000000007b1d */ /* 0x000fec0000010000 */
[----:B0-----:R-:W2:Y:S04]  /*39da0*/  LDL.LU.64 R18, [R1+0x1250] ;  /* 0x0012500001127983 */ /* 0x001ea80000300a00 */
[----:B------:R-:W2:Y:S04]  /*39db0*/  LDL.LU.64 R16, [R1+0x1248] ;  /* 0x0012480001107983 */ /* 0x000ea80000300a00 */
[----:B------:R-:W-:Y:S01]  /*39dc0*/  STSM.16.M88.4 [R28], R24 ;  /* 0x000000181c007844 */ /* 0x000fe20000000200 */
[----:B------:R-:W-:Y:S06]  /*39dd0*/  BAR.SYNC.DEFER_BLOCKING 0x0 ;  /* 0x0000000000007b1d */ /* 0x000fec0000010000 */
[----:B-1----:R-:W-:Y:S04]  /*39de0*/  STL.64 [R1+0x60], R20 ;  /* 0x0000601401007387 */ /* 0x002fe80000100a00 */
[----:B------:R0:W-:Y:S04]  /*39df0*/  STL.64 [R1+0x68], R22 ;  /* 0x0000681601007387 */ /* 0x0001e80000100a00 */
[----:B------:R-:W1:Y:S01]  /*39e00*/  LDS.128 R24, [R0] ;  /* 0x0000000000187984 */ /* 0x000e620000000c00 */
[----:B------:R-:W-:Y:S06]  /*39e10*/  BAR.SYNC.DEFER_BLOCKING 0x0 ;  /* 0x0000000000007b1d */ /* 0x000fec0000010000 */
[----:B0-----:R-:W2:Y:S04]  /*39e20*/  LDL.LU.64 R22, [R1+0x1240] ;  /* 0x0012400001167983 */ /* 0x001ea80000300a00 */
[----:B------:R-:W2:Y:S04]  /*39e30*/  LDL.LU.64 R20, [R1+0x1238] ;  /* 0x0012380001147983 */ /* 0x000ea80000300a00 */
[----:B-1----:R-:W-:Y:S04]  /*39e40*/  STL.64 [R1+0xb0], R24 ;  /* 0x0000b01801007387 */ /* 0x002fe80000100a00 */
[----:B------:R0:W-:Y:S04]  /*39e50*/  STL.64 [R1+0xb8], R26 ;  /* 0x0000b81a01007387 */ /* 0x0001e80000100a00 */
[----:B0-----:R-:W2:Y:S04]  /*39e60*/  LDL.LU.64 R26, [R1+0x1230] ;  /* 0x00123000011a7983 */ /* 0x001ea80000300a00 */
[----:B------:R-:W2:Y:S04]  /*39e70*/  LDL.LU.64 R24, [R1+0x1228] ;  /* 0x0012280001187983 */ /* 0x000ea80000300a00 */
[----:B------:R-:W2:Y:S04]  /*39e80*/  LDL R6, [R1+0x5cc] ;  /* 0x0005cc0001067983 */ /* 0x000ea80000100800 */
[----:B------:R-:W2:Y:S04]  /*39e90*/  LDL.LU R4, [R1+0x40] ;  /* 0x0000400001047983 */ /* 0x000ea80000300800 */
[----:B---3--:R-:W-:Y:S01]  /*39ea0*/  STSM.16.M88.4 [R28], R8 ;  /* 0x000000081c007844 */ /* 0x008fe20000000200 */
[----:B------:R-:W-:Y:S06]  /*39eb0*/  BAR.SYNC.DEFER_BLOCKING 0x0 ;  /* 0x0000000000007b1d */ /* 0x000fec0000010000 */
[----:B------:R-:W0:Y:S02]  /*39ec0*/  LDS.128 R8, [R0] ;  /* 0x0000000000087984 */ /* 0x000e240000000c00 */
[----:B------:R-:W-:Y:S06]  /*39ed0*/  BAR.SYNC.DEFER_BLOCKING 0x0 ;  /* 0x0000000000007b1d */ /* 0x000fec0000010000 */
[----:B----4-:R-:W-:Y:S02]  /*39ee0*/  STSM.16.M88.4 [R28], R12 ;  /* 0x0000000c1c007844 */ /* 0x010fe40000000200 */
[----:B------:R-:W-:Y:S06]  /*39ef0*/  BAR.SYNC.DEFER_BLOCKING 0x0 ;  /* 0x0000000000007b1d */ /* 0x000fec0000010000 */
[----:B0-----:R-:W-:Y:S04]  /*39f00*/  STL.64 [R1+0x50], R8 ;  /* 0x0000500801007387 */ /* 0x001fe80000100a00 */
[----:B------:R-:W-:Y:S04]  /*39f10*/  STL.64 [R1+0x58], R10 ;  /* 0x0000580a01007387 */ /* 0x000fe80000100a00 */
[----:B------:R-:W0:Y:S01]  /*39f20*/  LDS.128 R8, [R0] ;  /* 0x0000000000087984 */ /* 0x000e220000000c00 */
[----:B------:R-:W-:Y:S06]  /*39f30*/  BAR.SYNC.DEFER_BLOCKING 0x0 ;  /* 0x0000000000007b1d */ /* 0x000fec0000010000 */
[----:B0-----:R0:W-:Y:S04]  /*39f40*/  STL [R1+0x11fc], R8 ;  /* 0x0011fc0801007387 */ /* 0x0011e80000100800 */
[----:B0-----:R-:W3:Y:S04]  /*39f50*/  LDL R8, [R1+0x5d0] ;  /* 0x0005d00001087983 */ /* 0x001ee80000100800 */
[----:B--2---:R-:W-:Y:S01]  /*39f60*/  STSM.16.M88.4 [R28], R16 ;  /* 0x000000101c007844 */ /* 0x004fe20000000200 */
[----:B------:R-:W-:Y:S06]  /*39f70*/  BAR.SYNC.DEFER_BLOCKING 0x0 ;  /* 0x0000000000007b1d */ /* 0x000fec0000010000 */
[----:B------:R-:W0:Y:S02]  /*39f80*/  LDS.128 R12, [R0] ;  /* 0x00000000000c7984 */ /* 0x000e240000000c00 */
[----:B------:R-:W-:Y:S06]  /*39f90*/  BAR.SYNC.DEFER_BLOCKING 0x0 ;  /* 0x0000000000007b1d */ /* 0x000fec0000010000 */
[----:B------:R-:W-:Y:S04]  /*39fa0*/  STL [R1+0x11f8], R9 ;  /* 0x0011f80901007387 */ /* 0x000fe80000100800 */
[----:B------:R1:W-:Y:S04]  /*39fb0*/  STL [R1+0x11f4], R10 ;  /* 0x0011f40a01007387 */ /* 0x0003e80000100800 */
[----:B------:R-:W-:Y:S01]  /*39fc0*/  STSM.16.M88.4 [R28], R20 ;  /* 0x000000141c007844 */ /* 0x000fe20000000200 */
[----:B-1----:R-:W-:-:S03]  /*39fd0*/  IMAD.MOV.U32 R10, RZ, RZ, R29 ;  /* 0x000000ffff0a7224 */ /* 0x002fc600078e001d */
[----:B------:R-:W-:Y:S04]  /*39fe0*/  STL [R1+0x11f0], R11 ;  /* 0x0011f00b01007387 */ /* 0x000fe80000100800 */
[----:B0-----:R-:W-:Y:S04]  /*39ff0*/  STL [R1+0x1208], R13 ;  /* 0x0012080d01007387 */ /* 0x001fe80000100800 */
[----:B------:R-:W-:Y:S04]  /*3a000*/  STL [R1+0x1204], R14 ;  /* 0x0012040e01007387 */ /* 0x000fe80000100800 */
[----:B------:R0:W-:Y:S04]  /*3a010*/  STL [R1+0x1200], R15 ;  /* 0x0012000f01007387 */ /* 0x0001e80000100800 */
[----:B0-----:R-:W2:Y:S01]  /*3a020*/  LDL.LU R15, [R1+0x30] ;  /* 0x00003000010f7983 */ /* 0x001ea20000300800 */
[----:B------:R-:W-:Y:S01]  /*3a030*/  IMAD R16, R6, UR4, RZ ;  /* 0x0000000406107c24 */ /* 0x000fe2000f8e02ff */
[----:B------:R-:W-:Y:S04]  /*3a040*/  BAR.SYNC.DEFER_BLOCKING 0x0 ;  /* 0x0000000000007b1d */ /* 0x000fe80000010000 */
[----:B------:R-:W-:-:S04]  /*3a050*/  LEA R20, P6, R16, UR10, 0x1 ;  /* 0x0000000a10147c11 */ /* 0x000fc8000f8c08ff */
[----:B------:R-:W-:Y:S02]  /*3a060*/  LEA.HI.X.SX32 R21, R16, UR11, 0x1, P6 ;  /* 0x0000000b10157c11 */ /* 0x000fe4000b0f0eff */
[----:B------:R-:W-:Y:S02]  /*3a070*/  ISETP.GE.AND P3, PT, R6, UR8, PT ;  /* 0x0000000806007c0c */ /* 0x000fe4000bf66270 */
[----:B------:R-:W4:Y:S01]  /*3a080*/  LDL.LU R6, [R1+0x44] ;  /* 0x0000440001067983 */ /* 0x000f220000300800 */
[----:B---3--:R-:W-:Y:S01]  /*3a090*/  IMAD R3, R8, UR4, RZ ;  /* 0x0000000408037c24 */ /* 0x008fe2000f8e02ff */
[----:B------:R-:W-:-:S04]  /*3a0a0*/  ULDC UR4, c[0x0][0x248] ;  /* 0x0000920000047ab9 */ /* 0x000fc80000000800 */
[C---:B------:R-:W-:Y:S01]  /*3a0b0*/  LEA R2, P4, R3.reuse, UR10, 0x1 ;  /* 0x0000000a03027c11 */ /* 0x040fe2000f8808ff */
[C---:B------:R-:W-:Y:S01]  /*3a0c0*/  IMAD R29, R10.reuse, UR4, RZ ;  /* 0x000000040a1d7c24 */ /* 0x040fe2000f8e02ff */
[----:B------:R-:W-:Y:S01]  /*3a0d0*/  ISETP.LT.AND P3, PT, R10, UR9, !P3 ;  /* 0x000000090a007c0c */ /* 0x000fe2000df61270 */
[----:B------:R-:W-:Y:S01]  /*3a0e0*/  ULDC UR10, c[0x0][0x228] ;  /* 0x00008a00000a7ab9 */ /* 0x000fe20000000800 */
[----:B------:R-:W-:Y:S02]  /*3a0f0*/  LEA.HI.X.SX32 R3, R3, UR11, 0x1, P4 ;  /* 0x0000000b03037c11 */ /* 0x000fe4000a0f0eff */
[----:B------:R-:W-:Y:S01]  /*3a100*/  PRMT R5, R4, 0x7632, R5 ;  /* 0x0000763204057816 */ /* 0x000fe20000000005 */
[----:B------:R-:W-:Y:S01]  /*3a110*/  IMAD.WIDE R22, R29, 0x2, R20 ;  /* 0x000000021d167825 */ /* 0x000fe200078e0214 */
[----:B------:R-:W-:-:S03]  /*3a120*/  ULDC UR11, c[0x0][0x228] ;  /* 0x00008a00000b7ab9 */ /* 0x000fc60000000800 */
[----:B------:R-:W-:-:S05]  /*3a130*/  IMAD.WIDE R16, R29, 0x2, R2 ;  /* 0x000000021d107825 */ /* 0x000fca00078e0202 */
[----:B------:R-:W-:Y:S04]  /*3a140*/  STL.64 [R1], R16 ;  /* 0x0000001001007387 */ /* 0x000fe80000100a00 */
[----:B------:R-:W0:Y:S01]  /*3a150*/  LDS.128 R16, [R0] ;  /* 0x0000000000107984 */ /* 0x000e220000000c00 */
[----:B------:R-:W-:Y:S06]  /*3a160*/  BAR.SYNC.DEFER_BLOCKING 0x0 ;  /* 0x0000000000007b1d */ /* 0x000fec0000010000 */
[----:B------:R-:W-:Y:S04]  /*3a170*/  STSM.16.M88.4 [R28], R24 ;  /* 0x000000181c007844 */ /* 0x000fe80000000200 */
[----:B0-----:R0:W-:Y:S04]  /*3a180*/  STL [R1+0x11ec], R19 ;  /* 0x0011ec1301007387 */ /* 0x0011e80000100800 */
[----:B0-----:R-:W3:Y:S04]  /*3a190*/  LDL.LU R19, [R1+0x5cc] ;  /* 0x0005cc0001137983 */ /* 0x001ee80000300800 */
[----:B------:R-:W2:Y:S01]  /*3a1a0*/  LDL.LU.64 R24, [R1] ;  /* 0x0000000001187983 */ /* 0x000ea20000300a00 */
[----:B------:R-:W-:Y:S01]  /*3a1b0*/  BAR.SYNC.DEFER_BLOCKING 0x0 ;  /* 0x0000000000007b1d */ /* 0x000fe20000010000 */
[----:B------:R-:W-:-:S04]  /*3a1c0*/  ISETP.GE.AND P4, PT, R8, UR8, PT ;  /* 0x0000000808007c0c */ /* 0x000fc8000bf86270 */
[----:B------:R-:W-:Y:S02]  /*3a1d0*/  ISETP.LT.AND P6, PT, R10, UR9, !P4 ;  /* 0x000000090a007c0c */ /* 0x000fe4000e7c1270 */
[----:B------:R-:W-:Y:S01]  /*3a1e0*/  ISETP.LT.AND P4, PT, R8, UR8, !P1 ;  /* 0x0000000808007c0c */ /* 0x000fe2000cf81270 */
[----:B------:R-:W-:-:S10]  /*3a1f0*/  VIADD R26, R29, UR4 ;  /* 0x000000041d1a7c36 */ /* 0x000fd40008000000 */
[----:B--2---:R0:W-:Y:S04]  /*3a200*/  @P6 STG.E.U16 desc[UR6][R24.64], R4 ;  /* 0x0000000418006986 */ /* 0x0041e8000c101506 */
[----:B------:R1:W-:Y:S04]  /*3a210*/  @P3 STG.E.U16 desc[UR6][R22.64], R5 ;  /* 0x0000000516003986 */ /* 0x0003e8000c101506 */
[----:B0-----:R-:W2:Y:S04]  /*3a220*/  LDL.LU R4, [R1+0x1224] ;  /* 0x0012240001047983 */ /* 0x001ea80000300800 */
[----:B-1----:R-:W2:Y:S01]  /*3a230*/  LDL.LU R5, [R1+0x34] ;  /* 0x0000340001057983 */ /* 0x002ea20000300800 */
[----:B---3--:R-:W-:Y:S01]  /*3a240*/  ISETP.LT.AND P1, PT, R19, UR8, !P1 ;  /* 0x0000000813007c0c */ /* 0x008fe2000cf21270 */
[----:B------:R-:W-:Y:S01]  /*3a250*/  IMAD.WIDE R22, R26, 0x2, R2 ;  /* 0x000000021a167825 */ /* 0x000fe200078e0202 */
[----:B------:R-:W-:-:S02]  /*3a260*/  ISETP.LT.AND P6, PT, R8, UR8, !P5 ;  /* 0x0000000808007c0c */ /* 0x000fc4000efc1270 */
[----:B------:R-:W-:Y:S01]  /*3a270*/  ISETP.LT.AND P5, PT, R19, UR8, !P5 ;  /* 0x0000000813007c0c */ /* 0x000fe2000efa1270 */
[C---:B------:R-:W-:Y:S01]  /*3a280*/  VIADD R28, R26.reuse, UR4 ;  /* 0x000000041a1c7c36 */ /* 0x040fe20008000000 */
[----:B------:R-:W-:Y:S01]  /*3a290*/  PRMT R11, R15, 0x7632, R11 ;  /* 0x000076320f0b7816 */ /* 0x000fe2000000000b */
[----:B------:R-:W-:Y:S01]  /*3a2a0*/  IMAD.WIDE R26, R26, 0x2, R20 ;  /* 0x000000021a1a7825 */ /* 0x000fe200078e0214 */
[----:B------:R0:W-:Y:S03]  /*3a2b0*/  @P4 STG.E.U16 desc[UR6][R22.64], R15 ;  /* 0x0000000f16004986 */ /* 0x0001e6000c101506 */
[----:B------:R-:W-:Y:S02]  /*3a2c0*/  VIADD R24, R10, 0x4 ;  /* 0x000000040a187836 */ /* 0x000fe40000000000 */
[----:B------:R1:W-:Y:S01]  /*3a2d0*/  @P1 STG.E.U16 desc[UR6][R26.64], R11 ;  /* 0x0000000b1a001986 */ /* 0x0003e2000c101506 */
[----:B------:R-:W-:-:S02]  /*3a2e0*/  ISETP.LT.AND P1, PT, R8, UR8, !P0 ;  /* 0x0000000808007c0c */ /* 0x000fc4000c721270 */
[----:B------:R-:W-:Y:S01]  /*3a2f0*/  ISETP.GE.AND P3, PT, R24, UR9, PT ;  /* 0x0000000918007c0c */ /* 0x000fe2000bf66270 */
[----:B------:R-:W-:Y:S01]  /*3a300*/  IMAD.WIDE R24, R28, 0x2, R2 ;  /* 0x000000021c187825 */ /* 0x000fe200078e0202 */
[----:B------:R-:W-:-:S03]  /*3a310*/  ISETP.LT.AND P0, PT, R19, UR8, !P0 ;  /* 0x0000000813007c0c */ /* 0x000fc6000c701270 */
[----:B0-----:R-:W-:Y:S01]  /*3a320*/  IMAD.WIDE R22, R28, 0x2, R20 ;  /* 0x000000021c167825 */ /* 0x001fe200078e0214 */
[----:B----4-:R-:W-:Y:S03]  /*3a330*/  @P6 STG.E.U16 desc[UR6][R24.64], R6 ;  /* 0x0000000618006986 */ /* 0x010fe6000c101506 */
[----:B------:R-:W-:Y:S02]  /*3a340*/  VIADD R29, R10, 0x5 ;  /* 0x000000050a1d7836 */ /* 0x000fe40000000000 */
[----:B-1----:R-:W-:-:S03]  /*3a350*/  VIADD R26, R28, UR4 ;  /* 0x000000041c1a7c36 */ /* 0x002fc60008000000 */
[----:B------:R-:W-:Y:S01]  /*3a360*/  ISETP.GE.AND P4, PT, R29, UR9, PT ;  /* 0x000000091d007c0c */ /* 0x000fe2000bf86270 */
[----:B------:R-:W-:Y:S01]  /*3a370*/  VIADD R28, R26, UR4 ;  /* 0x000000041a1c7c36 */ /* 0x000fe20008000000 */
[----:B--2---:R-:W-:-:S05]  /*3a380*/  PRMT R4, R6, 0x7632, R4 ;  /* 0x0000763206047816 */ /* 0x004fca0000000004 */
[----:B------:R0:W-:Y:S01]  /*3a390*/  @P5 STG.E.U16 desc[UR6][R22.64], R4 ;  /* 0x0000000416005986 */ /* 0x0001e2000c101506 */
[----:B------:R-:W-:Y:S01]  /*3a3a0*/  PRMT R29, R5, 0x7632, R29 ;  /* 0x00007632051d7816 */ /* 0x000fe2000000001d */
[C---:B0-----:R-:W-:Y:S02]  /*3a3b0*/  IMAD.WIDE R22, R26.reuse, 0x2, R2 ;  /* 0x000000021a167825 */ /* 0x041fe400078e0202 */
[----:B------:R-:W2:Y:S02]  /*3a3c0*/  LDL.LU R4, [R1+0x38] ;  /* 0x0000380001047983 */ /* 0x000ea40000300800 */
[----:B------:R-:W-:Y:S02]  /*3a3d0*/  IMAD.WIDE R26, R26, 0x2, R20 ;  /* 0x000000021a1a7825 */ /* 0x000fe400078e0214 */
[----:B------:R-:W3:Y:S04]  /*3a3e0*/  LDL.LU R6, [R1+0x3c] ;  /* 0x00003c0001067983 */ /* 0x000ee80000300800 */
[----:B------:R-:W4:Y:S04]  /*3a3f0*/  LDL.LU R15, [R1+0x20] ;  /* 0x00002000010f7983 */ /* 0x000f280000300800 */
[----:B------:R-:W4:Y:S04]  /*3a400*/  LDL.LU R11, [R1+0x10] ;  /* 0x00001000010b7983 */ /* 0x000f280000300800 */
[----:B------:R0:W-:Y:S04]  /*3a410*/  @P1 STG.E.U16 desc[UR6][R22.64], R5 ;  /* 0x0000000516001986 */ /* 0x0001e8000c101506 */
[----:B------:R1:W-:Y:S04]  /*3a420*/  @P0 STG.E.U16 desc[UR6][R26.64], R29 ;  /* 0x0000001d1a000986 */ /* 0x0003e8000c101506 */
[----:B0-----:R-:W3:Y:S04]  /*3a430*/  LDL.LU R5, [R1+0x1220] ;  /* 0x0012200001057983 */ /* 0x001ee80000300800 */
[----:B-1----:R-:W4:Y:S01]  /*3a440*/  LDL.LU R26, [R1+0x48] ;  /* 0x00004800011a7983 */ /* 0x002f220000300800 */
[----:B------:R-:W-:Y:S01]  /*3a450*/  ISETP.LT.AND P5, PT, R8, UR8, !P3 ;  /* 0x0000000808007c0c */ /* 0x000fe2000dfa1270 */
[C---:B------:R-:W-:Y:S01]  /*3a460*/  VIADD R25, R10.reuse, 0x6 ;  /* 0x000000060a197836 */ /* 0x040fe20000000000 */
[----:B------:R-:W-:Y:S01]  /*3a470*/  ISETP.LT.AND P3, PT, R19, UR8, !P3 ;  /* 0x0000000813007c0c */ /* 0x000fe2000df61270 */
[----:B------:R-:W-:-:S03]  /*3a480*/  VIADD R24, R10, 0x7 ;  /* 0x000000070a187836 */ /* 0x000fc60000000000 */
[----:B------:R-:W-:Y:S02]  /*3a490*/  ISETP.GE.AND P6, PT, R25, UR9, PT ;  /* 0x0000000919007c0c */ /* 0x000fe4000bfc6270 */
[----:B------:R-:W-:Y:S01]  /*3a4a0*/  ISETP.GE.AND P1, PT, R24, UR9, PT ;  /* 0x0000000918007c0c */ /* 0x000fe2000bf26270 */
[----:B------:R-:W-:Y:S01]  /*3a4b0*/  IMAD.WIDE R24, R28, 0x2, R2 ;  /* 0x000000021c187825 */ /* 0x000fe200078e0202 */
[----:B------:R-:W-:-:S03]  /*3a4c0*/  ISETP.LT.AND P0, PT, R8, UR8, !P4 ;  /* 0x0000000808007c0c */ /* 0x000fc6000e701270 */
[----:B------:R-:W-:Y:S01]  /*3a4d0*/  IMAD.WIDE R22, R28, 0x2, R20 ;  /* 0x000000021c167825 */ /* 0x000fe200078e0214 */
[----:B--2---:R-:W-:Y:S02]  /*3a4e0*/  PRMT R29, R4, 0x7632, R29 ;  /* 0x00007632041d7816 */ /* 0x004fe4000000001d */
[----:B----4-:R-:W-:Y:S01]  /*3a4f0*/  PRMT R27, R26, 0x7632, R27 ;  /* 0x000076321a1b7816 */ /* 0x010fe2000000001b */
[----:B------:R0:W-:Y:S04]  /*3a500*/  @P5 STG.E.U16 desc[UR6][R24.64], R26 ;  /* 0x0000001a18005986 */ /* 0x0001e8000c101506 */
[----:B------:R1:W-:Y:S01]  /*3a510*/  @P3 STG.E.U16 desc[UR6][R22.64], R27 ;  /* 0x0000001b16003986 */ /* 0x0003e2000c101506 */
[----:B0-----:R-:W-:Y:S02]  /*3a520*/  VIADD R26, R28, UR4 ;  /* 0x000000041c1a7c36 */ /* 0x001fe40008000000 */
[----:B-1----:R-:W-:-:S02]  /*3a530*/  VIADD R27, R10, 0x8 ;  /* 0x000000080a1b7836 */ /* 0x002fc40000000000 */
[----:B------:R-:W-:-:S03]  /*3a540*/  IMAD.WIDE R24, R26, 0x2, R2 ;  /* 0x000000021a187825 */ /* 0x000fc600078e0202 */
[----:B------:R-:W-:Y:S02]  /*3a550*/  ISETP.GE.AND P3, PT, R27, UR9, PT ;  /* 0x000000091b007c0c */ /* 0x000fe4000bf66270 */
[----:B------:R-:W2:Y:S04]  /*3a560*/  LDL.LU R27, [R1+0x4c] ;  /* 0x00004c00011b7983 */ /* 0x000ea80000300800 */
[----:B------:R0:W-:Y:S04]  /*3a570*/  @P0 STG.E.U16 desc[UR6][R24.64], R4 ;  /* 0x0000000418000986 */ /* 0x0001e8000c101506 */
[----:B0-----:R-:W4:Y:S01]  /*3a580*/  LDL.LU R4, [R1+0x121c] ;  /* 0x00121c0001047983 */ /* 0x001f220000300800 */
[----:B------:R-:W-:Y:S01]  /*3a590*/  ISETP.LT.AND P4, PT, R19, UR8, !P4 ;  /* 0x0000000813007c0c */ /* 0x000fe2000e781270 */
[----:B------:R-:W-:Y:S01]  /*3a5a0*/  IMAD.WIDE R22, R26, 0x2, R20 ;  /* 0x000000021a167825 */ /* 0x000fe200078e0214 */
[----:B------:R-:W-:-:S03]  /*3a5b0*/  ISETP.LT.AND P5, PT, R8, UR8, !P6 ;  /* 0x0000000808007c0c */ /* 0x000fc6000f7a1270 */
[----:B------:R-:W-:Y:S01]  /*3a5c0*/  VIADD R26, R26, UR4 ;  /* 0x000000041a1a7c36 */ /* 0x000fe20008000000 */
[----:B------:R-:W-:Y:S01]  /*3a5d0*/  ISETP.LT.AND P6, PT, R19, UR8, !P6 ;  /* 0x0000000813007c0c */ /* 0x000fe2000f7c1270 */
[----:B------:R-:W-:-:S06]  /*3a5e0*/  VIADD R28, R10, 0x9 ;  /* 0x000000090a1c7836 */ /* 0x000fcc0000000000 */
[----:B------:R0:W-:Y:S01]  /*3a5f0*/  @P4 STG.E.U16 desc[UR6][R22.64], R29 ;  /* 0x0000001d16004986 */ /* 0x0001e2000c101506 */
[----:B------:R-:W-:Y:S02]  /*3a600*/  ISETP.LT.AND P4, PT, R8, UR8, !P1 ;  /* 0x0000000808007c0c */ /* 0x000fe4000cf81270 */
[----:B------:R-:W-:Y:S02]  /*3a610*/  ISETP.LT.AND P1, PT, R19, UR8, !P1 ;  /* 0x0000000813007c0c */ /* 0x000fe4000cf21270 */
[----:B------:R-:W-:Y:S01]  /*3a620*/  ISETP.GE.AND P0, PT, R28, UR9, PT ;  /* 0x000000091c007c0c */ /* 0x000fe2000bf06270 */
[C---:B------:R-:W-:Y:S02]  /*3a630*/  VIADD R28, R26.reuse, UR4 ;  /* 0x000000041a1c7c36 */ /* 0x040fe40008000000 */
[----:B0-----:R-:W-:Y:S01]  /*3a640*/  IMAD.WIDE R22, R26, 0x2, R2 ;  /* 0x000000021a167825 */ /* 0x001fe200078e0202 */
[----:B---3--:R-:W-:-:S03]  /*3a650*/  PRMT R5, R6, 0x7632, R5 ;  /* 0x0000763206057816 */ /* 0x008fc60000000005 */
[C---:B------:R-:W-:Y:S01]  /*3a660*/  IMAD.WIDE R24, R28.reuse, 0x2, R20 ;  /* 0x000000021c187825 */ /* 0x040fe200078e0214 */
[----:B--2---:R0:W-:Y:S03]  /*3a670*/  @P5 STG.E.U16 desc[UR6][R22.64], R27 ;  /* 0x0000001b16005986 */ /* 0x0041e6000c101506 */
[----:B0-----:R-:W-:Y:S01]  /*3a680*/  IMAD.WIDE R22, R28, 0x2, R2 ;  /* 0x000000021c167825 */ /* 0x001fe200078e0202 */
[----:B----4-:R-:W-:-:S03]  /*3a690*/  PRMT R4, R27, 0x7632, R4 ;  /* 0x000076321b047816 */ /* 0x010fc60000000004 */
[----:B------:R-:W-:-:S05]  /*3a6a0*/  IMAD.WIDE R26, R26, 0x2, R20 ;  /* 0x000000021a1a7825 */ /* 0x000fca00078e0214 */
[----:B------:R0:W-:Y:S04]  /*3a6b0*/  @P6 STG.E.U16 desc[UR6][R26.64], R4 ;  /* 0x000000041a006986 */ /* 0x0001e8000c101506 */
[----:B------:R-:W-:Y:S04]  /*3a6c0*/  @P4 STG.E.U16 desc[UR6][R22.64], R6 ;  /* 0x0000000616004986 */ /* 0x000fe8000c101506 */
[----:B------:R1:W-:Y:S04]  /*3a6d0*/  @P1 STG.E.U16 desc[UR6][R24.64], R5 ;  /* 0x0000000518001986 */ /* 0x0003e8000c101506 */
[----:B0-----:R-:W2:Y:S04]  /*3a6e0*/  LDL.LU R4, [R1+0x1218] ;  /* 0x0012180001047983 */ /* 0x001ea80000300800 */
[----:B-1----:R-:W3:Y:S01]  /*3a6f0*/  LDL.LU R5, [R1+0x24] ;  /* 0x0000240001057983 */ /* 0x002ee20000300800 */
[----:B------:R-:W-:Y:S01]  /*3a700*/  ISETP.LT.AND P5, PT, R8, UR8, !P3 ;  /* 0x0000000808007c0c */ /* 0x000fe2000dfa1270 */
[----:B------:R-:W-:Y:S01]  /*3a710*/  VIADD R26, R28, UR4 ;  /* 0x000000041c1a7c36 */ /* 0x000fe20008000000 */
[----:B------:R-:W-:-:S02]  /*3a720*/  ISETP.LT.AND P3, PT, R19, UR8, !P3 ;  /* 0x0000000813007c0c */ /* 0x000fc4000df61270 */
[----:B------:R-:W-:Y:S01]  /*3a730*/  ISETP.LT.AND P4, PT, R8, UR8, !P0 ;  /* 0x0000000808007c0c */ /* 0x000fe2000c781270 */
[----:B------:R-:W-:Y:S01]  /*3a740*/  IMAD.WIDE R22, R26, 0x2, R2 ;  /* 0x000000021a167825 */ /* 0x000fe200078e0202 */
[----:B------:R-:W-:Y:S01]  /*3a750*/  ISETP.LT.AND P0, PT, R19, UR8, !P0 ;  /* 0x0000000813007c0c */ /* 0x000fe2000c701270 */
[----:B------:R-:W4:Y:S02]  /*3a760*/  LDL.LU R6, [R1+0x14] ;  /* 0x0000140001067983 */ /* 0x000f240000300800 */
[C---:B------:R-:W-:Y:S02]  /*3a770*/  VIADD R29, R10.reuse, 0xa ;  /* 0x0000000a0a1d7836 */ /* 0x040fe40000000000 */
[----:B------:R-:W-:Y:S01]  /*3a780*/  VIADD R24, R10, 0xb ;  /* 0x0000000b0a187836 */ /* 0x000fe20000000000 */
[----:B------:R-:W-:Y:S01]  /*3a790*/  PRMT R13, R15, 0x7632, R13 ;  /* 0x000076320f0d7816 */ /* 0x000fe2000000000d */
[----:B------:R-:W-:Y:S01]  /*3a7a0*/  VIADD R28, R26, UR4 ;  /* 0x000000041a1c7c36 */ /* 0x000fe20008000000 */
[----:B------:R0:W-:Y:S01]  /*3a7b0*/  @P5 STG.E.U16 desc[UR6][R22.64], R15 ;  /* 0x0000000f16005986 */ /* 0x0001e2000c101506 */
[----:B------:R-:W-:-:S02]  /*3a7c0*/  ISETP.GE.AND P6, PT, R29, UR9, PT ;  /* 0x000000091d007c0c */ /* 0x000fc4000bfc6270 */
[----:B------:R-:W-:Y:S01]  /*3a7d0*/  ISETP.GE.AND P1, PT, R24, UR9, PT ;  /* 0x0000000918007c0c */ /* 0x000fe2000bf26270 */
[----:B------:R-:W-:Y:S01]  /*3a7e0*/  IMAD.WIDE R24, R28, 0x2, R2 ;  /* 0x000000021c187825 */ /* 0x000fe200078e0202 */
[----:B------:R-:W-:-:S03]  /*3a7f0*/  PRMT R7, R11, 0x7632, R7 ;  /* 0x000076320b077816 */ /* 0x000fc60000000007 */
[----:B0-----:R-:W-:-:S04]  /*3a800*/  IMAD.WIDE R22, R26, 0x2, R20 ;  /* 0x000000021a167825 */ /* 0x001fc800078e0214 */
[----:B------:R-:W-:Y:S01]  /*3a810*/  IMAD.WIDE R26, R28, 0x2, R20 ;  /* 0x000000021c1a7825 */ /* 0x000fe200078e0214 */
[----:B------:R0:W-:Y:S01]  /*3a820*/  @P3 STG.E.U16 desc[UR6][R22.64], R13 ;  /* 0x0000000d16003986 */ /* 0x0001e2000c101506 */
[----:B------:R-:W-:Y:S02]  /*3a830*/  ISETP.LT.AND P3, PT, R8, UR8, !P6 ;  /* 0x0000000808007c0c */ /* 0x000fe4000f761270 */
[----:B------:R-:W-:Y:S01]  /*3a840*/  ISETP.LT.AND P6, PT, R19, UR8, !P6 ;  /* 0x0000000813007c0c */ /* 0x000fe2000f7c1270 */
[----:B------:R1:W-:Y:S01]  /*3a850*/  @P4 STG.E.U16 desc[UR6][R24.64], R11 ;  /* 0x0000000b18004986 */ /* 0x0003e2000c101506 */
[----:B------:R-:W-:-:S03]  /*3a860*/  VIADD R29, R10, 0xc ;  /* 0x0000000c0a1d7836 */ /* 0x000fc60000000000 */
[----:B------:R1:W-:Y:S01]  /*3a870*/  @P0 STG.E.U16 desc[UR6][R26.64], R7 ;  /* 0x000000071a000986 */ /* 0x0003e2000c101506 */
[----:B0-----:R-:W-:Y:S01]  /*3a880*/  VIADD R22, R28, UR4 ;  /* 0x000000041c167c36 */ /* 0x001fe20008000000 */
[----:B------:R-:W-:-:S03]  /*3a890*/  ISETP.GE.AND P5, PT, R29, UR9, PT ;  /* 0x000000091d007c0c */ /* 0x000fc6000bfa6270 */
[C---:B-1----:R-:W-:Y:S01]  /*3a8a0*/  IMAD.WIDE R24, R22.reuse, 0x2, R2 ;  /* 0x0000000216187825 */ /* 0x042fe200078e0202 */
[----:B------:R-:W2:Y:S03]  /*3a8b0*/  LDL.LU R7, [R1+0x28] ;  /* 0x0000280001077983 */ /* 0x000ea60000300800 */
[----:B------:R-:W-:Y:S01]  /*3a8c0*/  IMAD.WIDE R26, R22, 0x2, R20 ;  /* 0x00000002161a7825 */ /* 0x000fe200078e0214 */
[----:B------:R-:W2:Y:S04]  /*3a8d0*/  LDL.LU R15, [R1+0x2c] ;  /* 0x00002c00010f7983 */ /* 0x000ea80000300800 */
[----:B------:R-:W2:Y:S04]  /*3a8e0*/  LDL.LU R11, [R1+0x1c] ;  /* 0x00001c00010b7983 */ /* 0x000ea80000300800 */
[----:B------:R-:W2:Y:S01]  /*3a8f0*/  LDL.LU R13, [R1+0xa0] ;  /* 0x0000a000010d7983 */ /* 0x000ea20000300800 */
[----:B---3--:R-:W-:-:S03]  /*3a900*/  PRMT R29, R5, 0x7632, R29 ;  /* 0x00007632051d7816 */ /* 0x008fc6000000001d */
[----:B------:R0:W-:Y:S04]  /*3a910*/  @P3 STG.E.U16 desc[UR6][R24.64], R5 ;  /* 0x0000000518003986 */ /* 0x0001e8000c101506 */
[----:B------:R1:W-:Y:S04]  /*3a920*/  @P6 STG.E.U16 desc[UR6][R26.64], R29 ;  /* 0x0000001d1a006986 */ /* 0x0003e8000c101506 */
[----:B0-----:R-:W3:Y:S04]  /*3a930*/  LDL.LU R5, [R1+0x1214] ;  /* 0x0012140001057983 */ /* 0x001ee80000300800 */
[----:B-1----:R-:W3:Y:S01]  /*3a940*/  LDL.LU R29, [R1+0x18] ;  /* 0x00001800011d7983 */ /* 0x002ee20000300800 */
[----:B------:R-:W-:-:S02]  /*3a950*/  ISETP.LT.AND P4, PT, R8, UR8, !P1 ;  /* 0x0000000808007c0c */ /* 0x000fc4000cf81270 */
[----:B------:R-:W-:Y:S01]  /*3a960*/  ISETP.LT.AND P1, PT, R19, UR8, !P1 ;  /* 0x0000000813007c0c */ /* 0x000fe2000cf21270 */
[----:B------:R-:W-:Y:S02]  /*3a970*/  VIADD R23, R10, 0xe ;  /* 0x0000000e0a177836 */ /* 0x000fe40000000000 */
[----:B------:R-:W-:Y:S02]  /*3a980*/  VIADD R22, R22, UR4 ;  /* 0x0000000416167c36 */ /* 0x000fe40008000000 */
[----:B------:R-:W-:Y:S01]  /*3a990*/  VIADD R28, R10, 0xd ;  /* 0x0000000d0a1c7836 */ /* 0x000fe20000000000 */
[----:B------:R-:W-:Y:S01]  /*3a9a0*/  ISETP.LT.AND P6, PT, R8, UR8, !P5 ;  /* 0x0000000808007c0c */ /* 0x000fe2000efc1270 */
[C---:B------:R-:W-:Y:S01]  /*3a9b0*/  IMAD.WIDE R24, R22.reuse, 0x2, R2 ;  /* 0x0000000216187825 */ /* 0x040fe200078e0202 */
[----:B------:R-:W-:Y:S02]  /*3a9c0*/  ISETP.GE.AND P3, PT, R23, UR9, PT ;  /* 0x0000000917007c0c */ /* 0x000fe4000bf66270 */
[----:B------:R-:W-:Y:S01]  /*3a9d0*/  ISETP.LT.AND P5, PT, R19, UR8, !P5 ;  /* 0x0000000813007c0c */ /* 0x000fe2000efa1270 */
[----:B------:R-:W-:Y:S01]  /*3a9e0*/  IMAD.WIDE R26, R22, 0x2, R20 ;  /* 0x00000002161a7825 */ /* 0x000fe200078e0214 */
[----:B----4-:R-:W-:-:S02]  /*3a9f0*/  PRMT R23, R6, 0x7632, R23 ;  /* 0x0000763206177816 */ /* 0x010fc40000000017 */
[----:B------:R-:W-:Y:S01]  /*3aa00*/  ISETP.GE.AND P0, PT, R28, UR9, PT ;  /* 0x000000091c007c0c */ /* 0x000fe2000bf06270 */
[----:B------:R-:W-:Y:S01]  /*3aa10*/  VIADD R22, R22, UR4 ;  /* 0x0000000416167c36 */ /* 0x000fe20008000000 */
[----:B------:R0:W-:Y:S02]  /*3aa20*/  @P4 STG.E.U16 desc[UR6][R24.64], R6 ;  /* 0x0000000618004986 */ /* 0x0001e4000c101506 */
[----:B------:R-:W-:Y:S02]  /*3aa30*/  ISETP.LT.AND P4, PT, R8, UR8, !P0 ;  /* 0x0000000808007c0c */ /* 0x000fe4000c781270 */
[----:B------:R1:W-:Y:S01]  /*3aa40*/  @P1 STG.E.U16 desc[UR6][R26.64], R23 ;  /* 0x000000171a001986 */ /* 0x0003e2000c101506 */
[----:B------:R-:W-:Y:S01]  /*3aa50*/  ISETP.LT.AND P0, PT, R19, UR8, !P0 ;  /* 0x0000000813007c0c */ /* 0x000fe2000c701270 */
[C---:B0-----:R-:W-:Y:S02]  /*3aa60*/  IMAD.WIDE R24, R22.reuse, 0x2, R20 ;  /* 0x0000000216187825 */ /* 0x041fe400078e0214 */
[----:B------:R-:W4:Y:S02]  /*3aa70*/  LDL.LU R6, [R1+0x1210] ;  /* 0x0012100001067983 */ /* 0x000f240000300800 */
[----:B-1----:R-:W-:Y:S01]  /*3aa80*/  IMAD.WIDE R26, R22, 0x2, R2 ;  /* 0x00000002161a7825 */ /* 0x002fe200078e0202 */
[----:B--2---:R-:W-:-:S03]  /*3aa90*/  PRMT R28, R7, 0x7632, R28 ;  /* 0x00007632071c7816 */ /* 0x004fc6000000001c */
[----:B------:R-:W-:Y:S01]  /*3aaa0*/  VIADD R22, R22, UR4 ;  /* 0x0000000416167c36 */ /* 0x000fe20008000000 */
[----:B------:R0:W-:Y:S01]  /*3aab0*/  @P6 STG.E.U16 desc[UR6][R26.64], R7 ;  /* 0x000000071a006986 */ /* 0x0001e2000c101506 */
[----:B------:R-:W-:-:S03]  /*3aac0*/  VIADD R23, R10, 0xf ;  /* 0x0000000f0a177836 */ /* 0x000fc60000000000 */
[----:B------:R1:W-:Y:S01]  /*3aad0*/  @P5 STG.E.U16 desc[UR6][R24.64], R28 ;  /* 0x0000001c18005986 */ /* 0x0003e2000c101506 */
[----:B------:R-:W-:Y:S02]  /*3aae0*/  ISETP.LT.AND P6, PT, R8, UR8, !P3 ;  /* 0x0000000808007c0c */ /* 0x000fe4000dfc1270 */
[----:B------:R-:W-:Y:S01]  /*3aaf0*/  ISETP.GE.AND P1, PT, R23, UR9, PT ;  /* 0x0000000917007c0c */ /* 0x000fe2000bf26270 */
[----:B------:R-:W-:Y:S01]  /*3ab00*/  VIADD R23, R10, 0x10 ;  /* 0x000000100a177836 */ /* 0x000fe20000000000 */
[----:B------:R-:W-:Y:S02]  /*3ab10*/  PRMT R14, R15, 0x7632, R14 ;  /* 0x000076320f0e7816 */ /* 0x000fe4000000000e */
[----:B------:R-:W-:Y:S01]  /*3ab20*/  PRMT R9, R11, 0x7632, R9 ;  /* 0x000076320b097816 */ /* 0x000fe20000000009 */
[----:B0-----:R-:W2:Y:S01]  /*3ab30*/  LDL.LU R7, [R1+0x120c] ;  /* 0x00120c0001077983 */ /* 0x001ea20000300800 */
[----:B-1----:R-:W-:Y:S01]  /*3ab40*/  IMAD.WIDE R24, R22, 0x2, R2 ;  /* 0x0000000216187825 */ /* 0x002fe200078e0202 */
[----:B------:R-:W-:-:S03]  /*3ab50*/  ISETP.LT.AND P3, PT, R19, UR8, !P3 ;  /* 0x0000000813007c0c */ /* 0x000fc6000df61270 */
[----:B------:R-:W-:Y:S01]  /*3ab60*/  IMAD.WIDE R26, R22, 0x2, R20 ;  /* 0x00000002161a7825 */ /* 0x000fe200078e0214 */
[----:B------:R-:W-:Y:S01]  /*3ab70*/  ISETP.GE.AND P5, PT, R23, UR9, PT ;  /* 0x0000000917007c0c */ /* 0x000fe2000bfa6270 */
[----:B---3--:R0:W-:Y:S01]  /*3ab80*/  @P4 STG.E.U16 desc[UR6][R24.64], R29 ;  /* 0x0000001d18004986 */ /* 0x0081e2000c101506 */
[----:B------:R-:W-:Y:S02]  /*3ab90*/  PRMT R28, R29, 0x7632, R28 ;  /* 0x000076321d1c7816 */ /* 0x000fe4000000001c */
[----:B------:R-:W-:-:S03]  /*3aba0*/  ISETP.LT.AND P4, PT, R8, UR8, !P1 ;  /* 0x0000000808007c0c */ /* 0x000fc6000cf81270 */
[----:B------:R1:W-:Y:S01]  /*3abb0*/  @P0 STG.E.U16 desc[UR6][R26.64], R28 ;  /* 0x0000001c1a000986 */ /* 0x0003e2000c101506 */
[----:B0-----:R-:W-:Y:S02]  /*3abc0*/  VIADD R24, R22, UR4 ;  /* 0x0000000416187c36 */ /* 0x001fe40008000000 */
[----:B------:R-:W-:Y:S02]  /*3abd0*/  VIADD R25, R10, 0x11 ;  /* 0x000000110a197836 */ /* 0x000fe40000000000 */
[----:B------:R-:W-:-:S04]  /*3abe0*/  IMAD.WIDE R22, R24, 0x2, R2 ;  /* 0x0000000218167825 */ /* 0x000fc800078e0202 */
[C---:B-1----:R-:W-:Y:S01]  /*3abf0*/  VIADD R28, R24.reuse, UR4 ;  /* 0x00000004181c7c36 */ /* 0x042fe20008000000 */
[----:B------:R0:W-:Y:S01]  /*3ac00*/  @P6 STG.E.U16 desc[UR6][R22.64], R15 ;  /* 0x0000000f16006986 */ /* 0x0001e2000c101506 */
[----:B------:R-:W-:Y:S02]  /*3ac10*/  ISETP.GE.AND P0, PT, R25, UR9, PT ;  /* 0x0000000919007c0c */ /* 0x000fe4000bf06270 */
[----:B------:R-:W-:Y:S01]  /*3ac20*/  ISETP.LT.AND P1, PT, R19, UR8, !P1 ;  /* 0x0000000813007c0c */ /* 0x000fe2000cf21270 */
[----:B0-----:R-:W-:-:S04]  /*3ac30*/  IMAD.WIDE R22, R24, 0x2, R20 ;  /* 0x0000000218167825 */ /* 0x001fc800078e0214 */
[C---:B------:R-:W-:Y:S01]  /*3ac40*/  IMAD.WIDE R24, R28.reuse, 0x2, R2 ;  /* 0x000000021c187825 */ /* 0x040fe200078e0202 */
[----:B------:R-:W-:Y:S04]  /*3ac50*/  @P3 STG.E.U16 desc[UR6][R22.64], R14 ;  /* 0x0000000e16003986 */ /* 0x000fe8000c101506 */
[----:B------:R0:W-:Y:S01]  /*3ac60*/  @P4 STG.E.U16 desc[UR6][R24.64], R11 ;  /* 0x0000000b18004986 */ /* 0x0001e2000c101506 */
[----:B------:R-:W-:-:S03]  /*3ac70*/  IMAD.WIDE R26, R28, 0x2, R20 ;  /* 0x000000021c1a7825 */ /* 0x000fc600078e0214 */
[----:B0-----:R-:W3:Y:S04]  /*3ac80*/  LDL.LU R11, [R1+0xa4] ;  /* 0x0000a400010b7983 */ /* 0x001ee80000300800 */
[----:B------:R0:W-:Y:S04]  /*3ac90*/  @P1 STG.E.U16 desc[UR6][R26.64], R9 ;  /* 0x000000091a001986 */ /* 0x0001e8000c101506 */
[----:B0-----:R-:W4:Y:S01]  /*3aca0*/  LDL.LU R9, [R1+0xa8] ;  /* 0x0000a80001097983 */ /* 0x001f220000300800 */
[----:B------:R-:W-:Y:S02]  /*3acb0*/  ISETP.LT.AND P4, PT, R8, UR8, !P5 ;  /* 0x0000000808007c0c */ /* 0x000fe4000ef81270 */
[----:B------:R-:W-:Y:S01]  /*3acc0*/  ISETP.LT.AND P5, PT, R19, UR8, !P5 ;  /* 0x0000000813007c0c */ /* 0x000fe2000efa1270 */
[----:B------:R-:W-:-:S02]  /*3acd0*/  VIADD R29, R10, 0x12 ;  /* 0x000000120a1d7836 */ /* 0x000fc40000000000 */
[----:B------:R-:W-:Y:S01]  /*3ace0*/  VIADD R22, R28, UR4 ;  /* 0x000000041c167c36 */ /* 0x000fe20008000000 */
[----:B------:R-:W-:Y:S02]  /*3acf0*/  ISETP.LT.AND P3, PT, R8, UR8, !P0 ;  /* 0x0000000808007c0c */ /* 0x000fe4000c761270 */
[----:B------:R-:W-:Y:S01]  /*3ad00*/  ISETP.GE.AND P6, PT, R29, UR9, PT ;  /* 0x000000091d007c0c */ /* 0x000fe2000bfc6270 */
[----:B------:R-:W-:Y:S01]  /*3ad10*/  IMAD.WIDE R24, R22, 0x2, R2 ;  /* 0x0000000216187825 */ /* 0x000fe200078e0202 */
[----:B------:R-:W-:-:S03]  /*3ad20*/  PRMT R29, R13, 0x7632, R29 ;  /* 0x000076320d1d7816 */ /* 0x000fc6000000001d */
[C---:B------:R-:W-:Y:S01]  /*3ad30*/  IMAD.WIDE R26, R22.reuse, 0x2, R20 ;  /* 0x00000002161a7825 */ /* 0x040fe200078e0214 */
[----:B------:R-:W-:Y:S01]  /*3ad40*/  ISETP.LT.AND P0, PT, R19, UR8, !P0 ;  /* 0x0000000813007c0c */ /* 0x000fe2000c701270 */
[----:B------:R0:W-:Y:S02]  /*3ad50*/  @P4 STG.E.U16 desc[UR6][R24.64], R13 ;  /* 0x0000000d18004986 */ /* 0x0001e4000c101506 */
[----:B------:R-:W-:Y:S02]  /*3ad60*/  VIADD R22, R22, UR4 ;  /* 0x0000000416167c36 */ /* 0x000fe40008000000 */
[C---:B------:R-:W-:Y:S01]  /*3ad70*/  VIADD R23, R10.reuse, 0x14 ;  /* 0x000000140a177836 */ /* 0x040fe20000000000 */
[----:B------:R1:W-:Y:S01]  /*3ad80*/  @P5 STG.E.U16 desc[UR6][R26.64], R29 ;  /* 0x0000001d1a005986 */ /* 0x0003e2000c101506 */
[----:B------:R-:W-:Y:S01]  /*3ad90*/  VIADD R28, R10, 0x13 ;  /* 0x000000130a1c7836 */ /* 0x000fe20000000000 */
[----:B------:R-:W-:Y:S01]  /*3ada0*/  ISETP.LT.AND P5, PT, R8, UR8, !P6 ;  /* 0x0000000808007c0c */ /* 0x000fe2000f7a1270 */
[----:B------:R-:W-:Y:S01]  /*3adb0*/  ULDC UR8, c[0x0][0x228] ;  /* 0x00008a0000087ab9 */ /* 0x000fe20000000800 */
[----:B------:R-:W-:-:S02]  /*3adc0*/  ISETP.GE.AND P4, PT, R23, UR9, PT ;  /* 0x0000000917007c0c */ /* 0x000fc4000bf86270 */
[----:B------:R-:W-:Y:S01]  /*3add0*/  ISETP.LT.AND P6, PT, R19, UR5, !P6 ;  /* 0x0000000513007c0c */ /* 0x000fe2000f7c1270 */
[----:B0-----:R-:W-:Y:S01]  /*3ade0*/  IMAD.WIDE R24, R22, 0x2, R20 ;  /* 0x0000000216187825 */ /* 0x001fe200078e0214 */
[----:B------:R-:W-:Y:S01]  /*3adf0*/  PRMT R23, R4, 0x7632, R23 ;  /* 0x0000763204177816 */ /* 0x000fe20000000017 */
[----:B------:R-:W-:Y:S02]  /*3ae00*/  ULDC UR5, c[0x0][0x228] ;  /* 0x00008a0000057ab9 */ /* 0x000fe40000000800 */
[----:B-1----:R-:W-:Y:S01]  /*3ae10*/  IMAD.WIDE R26, R22, 0x2, R2 ;  /* 0x00000002161a7825 */ /* 0x002fe200078e0202 */
[----:B------:R-:W-:-:S04]  /*3ae20*/  ISETP.GE.AND P1, PT, R28, UR9, PT ;  /* 0x000000091c007c0c */ /* 0x000fc8000bf26270 */
[----:B------:R0:W-:Y:S01]  /*3ae30*/  @P3 STG.E.U16 desc[UR6][R26.64], R4 ;  /* 0x000000041a003986 */ /* 0x0001e2000c101506 */
[----:B------:R-:W-:Y:S01]  /*3ae40*/  ISETP.LT.AND P3, PT, R8, UR5, !P1 ;  /* 0x0000000508007c0c */ /* 0x000fe2000cf61270 */
[----:B------:R-:W-:Y:S02]  /*3ae50*/  ULDC UR5, c[0x0][0x228] ;  /* 0x00008a0000057ab9 */ /* 0x000fe40000000800 */
[----:B------:R1:W-:Y:S01]  /*3ae60*/  @P0 STG.E.U16 desc[UR6][R24.64], R23 ;  /* 0x0000001718000986 */ /* 0x0003e2000c101506 */
[----:B0-----:R-:W-:-:S04]  /*3ae70*/  VIADD R4, R22, UR4 ;  /* 0x0000000416047c36 */ /* 0x001fc80008000000 */
[----:B-1----:R-:W-:-:S04]  /*3ae80*/  IMAD.WIDE R22, R4, 0x2, R2 ;  /* 0x0000000204167825 */ /* 0x002fc800078e0202 */
[C---:B------:R-:W-:Y:S01]  /*3ae90*/  IMAD.WIDE R24, R4.reuse, 0x2, R20 ;  /* 0x0000000204187825 */ /* 0x040fe200078e0214 */
[----:B------:R-:W-:Y:S01]  /*3aea0*/  ISETP.LT.AND P1, PT, R19, UR5, !P1 ;  /* 0x0000000513007c0c */ /* 0x000fe2000cf21270 */
[----:B------:R-:W-:Y:S02]  /*3aeb0*/  ULDC UR5, c[0x0][0x228] ;  /* 0x00008a0000057ab9 */ /* 0x000fe40000000800 */
[----:B------:R-:W-:Y:S02]  /*3aec0*/  VIADD R4, R4, UR4 ;  /* 0x0000000404047c36 */ /* 0x000fe40008000000 */
[----:B------:R-:W-:Y:S01]  /*3aed0*/  VIADD R26, R10, 0x16 ;  /* 0x000000160a1a7836 */ /* 0x000fe20000000000 */
[----:B------:R-:W-:Y:S02]  /*3aee0*/  PRMT R29, R5, 0x7632, R29 ;  /* 0x00007632051d7816 */ /* 0x000fe4000000001d */
[----:B---3--:R-:W-:Y:S01]  /*3aef0*/  PRMT R28, R11, 0x7632, R28 ;  /* 0x000076320b1c7816 */ /* 0x008fe2000000001c */
[----:B------:R0:W-:Y:S04]  /*3af00*/  @P5 STG.E.U16 desc[UR6][R22.64], R11 ;  /* 0x0000000b16005986 */ /* 0x0001e8000c101506 */
[----:B------:R1:W-:Y:S01]  /*3af10*/  @P6 STG.E.U16 desc[UR6][R24.64], R28 ;  /* 0x0000001c18006986 */ /* 0x0003e2000c101506 */
[----:B------:R-:W-:Y:S01]  /*3af20*/  ISETP.LT.AND P6, PT, R8, UR8, !P4 ;  /* 0x0000000808007c0c */ /* 0x000fe2000e7c1270 */
[----:B------:R-:W-:Y:S01]  /*3af30*/  VIADD R27, R10, 0x15 ;  /* 0x000000150a1b7836 */ /* 0x000fe20000000000 */
[----:B------:R-:W-:Y:S01]  /*3af40*/  ISETP.LT.AND P4, PT, R19, UR10, !P4 ;  /* 0x0000000a13007c0c */ /* 0x000fe2000e781270 */
[----:B------:R-:W3:Y:S01]  /*3af50*/  LDL.LU R8, [R1+0xac] ;  /* 0x0000ac0001087983 */ /* 0x000ee20000300800 */
[----:B------:R-:W-:Y:S01]  /*3af60*/  ISETP.GE.AND P5, PT, R26, UR9, PT ;  /* 0x000000091a007c0c */ /* 0x000fe2000bfa6270 */
[----:B0-----:R-:W-:-:S04]  /*3af70*/  IMAD.WIDE R22, R4, 0x2, R2 ;  /* 0x0000000204167825 */ /* 0x001fc800078e0202 */
[----:B-1----:R-:W-:Y:S01]  /*3af80*/  VIADD R24, R10, 0x17 ;  /* 0x000000170a187836 */ /* 0x002fe20000000000 */
[----:B----4-:R-:W-:Y:S01]  /*3af90*/  PRMT R28, R9, 0x7632, R28 ;  /* 0x00007632091c7816 */ /* 0x010fe2000000001c */
[----:B------:R-:W-:Y:S01]  /*3afa0*/  VIADD R26, R4, UR4 ;  /* 0x00000004041a7c36 */ /* 0x000fe20008000000 */
[----:B------:R0:W-:Y:S01]  /*3afb0*/  @P3 STG.E.U16 desc[UR6][R22.64], R5 ;  /* 0x0000000516003986 */ /* 0x0001e2000c101506 */
[----:B------:R-:W-:Y:S01]  /*3afc0*/  ISETP.GE.AND P0, PT, R27, UR9, PT ;  /* 0x000000091b007c0c */ /* 0x000fe2000bf06270 */
[----:B------:R-:W-:Y:S01]  /*3afd0*/  ULDC UR8, c[0x0][0x228] ;  /* 0x00008a0000087ab9 */ /* 0x000fe20000000800 */
[----:B------:R-:W-:Y:S01]  /*3afe0*/  ISETP.GE.AND P3, PT, R24, UR9, PT ;  /* 0x0000000918007c0c */ /* 0x000fe2000bf66270 */
[----:B------:R-:W-:Y:S01]  /*3aff0*/  IMAD.WIDE R24, R26, 0x2, R20 ;  /* 0x000000021a187825 */ /* 0x000fe200078e0214 */
[----:B------:R-:W-:-:S03]  /*3b000*/  ULDC UR10, c[0x0][0x228] ;  /* 0x00008a00000a7ab9 */ /* 0x000fc60000000800 */
[----:B0-----:R-:W-:-:S04]  /*3b010*/  IMAD.WIDE R4, R4, 0x2, R20 ;  /* 0x0000000204047825 */ /* 0x001fc800078e0214 */
[C---:B------:R-:W-:Y:S01]  /*3b020*/  IMAD.WIDE R22, R26.reuse, 0x2, R2 ;  /* 0x000000021a167825 */ /* 0x040fe200078e0202 */
[----:B------:R-:W-:Y:S04]  /*3b030*/  @P1 STG.E.U16 desc[UR6][R4.64], R29 ;  /* 0x0000001d04001986 */ /* 0x000fe8000c101506 */
[----:B------:R-:W-:Y:S04]  /*3b040*/  @P6 STG.E.U16 desc[UR6][R22.64], R9 ;  /* 0x0000000916006986 */ /* 0x000fe8000c101506 */
[----:B------:R0:W-:Y:S04]  /*3b050*/  @P4 STG.E.U16 desc[UR6][R24.64], R28 ;  /* 0x0000001c18004986 */ /* 0x0001e8000c101506 */
[----:B0-----:R-:W4:Y:S01]  /*3b060*/  LDL.LU R28, [R1+0x5d0] ;  /* 0x0005d000011c7983 */ /* 0x001f220000300800 */
[----:B------:R-:W-:-:S02]  /*3b070*/  VIADD R22, R26, UR4 ;  /* 0x000000041a167c36 */ /* 0x000fc40008000000 */
[----:B------:R-:W-:Y:S01]  /*3b080*/  IMAD.MOV.U32 R29, RZ, RZ, R10 ;  /* 0x000000ffff1d7224 */ /* 0x000fe200078e000a */
[----:B------:R-:W2:Y:S01]  /*3b090*/  LDL.LU R13, [R1+0x80] ;  /* 0x00008000010d7983 */ /* 0x000ea20000300800 */
[----:B------:R-:W-:Y:S01]  /*3b0a0*/  IMAD.WIDE R24, R22, 0x2, R2 ;  /* 0x0000000216187825 */ /* 0x000fe200078e0202 */
[----:B------:R-:W-:-:S03]  /*3b0b0*/  PRMT R26, R6, 0x7632, R26 ;  /* 0x00007632061a7816 */ /* 0x000fc6000000001a */
[C---:B------:R-:W-:Y:S02]  /*3b0c0*/  VIADD R4, R22.reuse, UR4 ;  /* 0x0000000416047c36 */ /* 0x040fe40008000000 */
[----:B------:R-:W-:-:S04]  /*3b0d0*/  IMAD.WIDE R22, R22, 0x2, R20 ;  /* 0x0000000216167825 */ /* 0x000fc800078e0214 */
[----:B------:R-:W-:Y:S01]  /*3b0e0*/  VIADD R5, R29, 0x19 ;  /* 0x000000191d057836 */ /* 0x000fe20000000000 */
[----:B------:R-:W-:Y:S02]  /*3b0f0*/  IADD3 R27, R10, 0x18, RZ ;  /* 0x000000180a1b7810 */ /* 0x000fe40007ffe0ff */
[C---:B----4-:R-:W-:Y:S01]  /*3b100*/  ISETP.LT.AND P6, PT, R28.reuse, UR5, !P0 ;  /* 0x000000051c007c0c */ /* 0x050fe2000c7c1270 */
[----:B------:R-:W-:Y:S01]  /*3b110*/  ULDC UR5, c[0x0][0x228] ;  /* 0x00008a0000057ab9 */ /* 0x000fe20000000800 */
[----:B------:R-:W-:Y:S01]  /*3b120*/  ISETP.LT.AND P4, PT, R28, UR8, !P5 ;  /* 0x000000081c007c0c */ /* 0x000fe2000ef81270 */
[----:B------:R-:W-:Y:S01]  /*3b130*/  ULDC UR8, c[0x0][0x228] ;  /* 0x00008a0000087ab9 */ /* 0x000fe20000000800 */
[C---:B------:R-:W-:Y:S01]  /*3b140*/  ISETP.LT.AND P0, PT, R19.reuse, UR5, !P0 ;  /* 0x0000000513007c0c */ /* 0x040fe2000c701270 */
[----:B------:R-:W-:Y:S02]  /*3b150*/  ULDC UR5, c[0x0][0x228] ;  /* 0x00008a0000057ab9 */ /* 0x000fe40000000800 */
[----:B------:R-:W-:Y:S01]  /*3b160*/  ISETP.LT.AND P5, PT, R19, UR5, !P5 ;  /* 0x0000000513007c0c */ /* 0x000fe2000efa1270 */
[----:B------:R-:W-:-:S05]  /*3b170*/  ULDC UR5, c[0x0][0x228] ;  /* 0x00008a0000057ab9 */ /* 0x000fca0000000800 */
[----:B------:R0:W-:Y:S01]  /*3b180*/  @P6 STG.E.U16 desc[UR6][R24.64], R6 ;  /* 0x0000000618006986 */ /* 0x0001e2000c101506 */
[----:B------:R-:W-:-:S03]  /*3b190*/  ISETP.GE.AND P6, PT, R5, UR9, PT ;  /* 0x0000000905007c0c */ /* 0x000fc6000bfc6270 */
[----:B------:R1:W-:Y:S01]  /*3b1a0*/  @P0 STG.E.U16 desc[UR6][R22.64], R26 ;  /* 0x0000001a16000986 */ /* 0x0003e2000c101506 */
[----:B0-----:R-:W-:Y:S01]  /*3b1b0*/  IMAD.WIDE R24, R4, 0x2, R2 ;  /* 0x0000000204187825 */ /* 0x001fe200078e0202 */
[----:B---3--:R-:W-:-:S03]  /*3b1c0*/  PRMT R5, R8, 0x7632, R5 ;  /* 0x0000763208057816 */ /* 0x008fc60000000005 */
[----:B------:R-:W-:Y:S01]  /*3b1d0*/  VIADD R6, R29, 0x1a ;  /* 0x0000001a1d067836 */ /* 0x000fe20000000000 */
[----:B------:R0:W-:Y:S01]  /*3b1e0*/  @P4 STG.E.U16 desc[UR6][R24.64], R8 ;  /* 0x0000000818004986 */ /* 0x0001e2000c101506 */
[----:B------:R-:W-:Y:S01]  /*3b1f0*/  ISETP.LT.AND P4, PT, R28, UR5, !P3 ;  /* 0x000000051c007c0c */ /* 0x000fe2000df81270 */
[----:B-1----:R-:W-:Y:S01]  /*3b200*/  IMAD.WIDE R22, R4, 0x2, R20 ;  /* 0x0000000204167825 */ /* 0x002fe200078e0214 */
[----:B------:R-:W-:Y:S01]  /*3b210*/  ISETP.LT.AND P3, PT, R19, UR8, !P3 ;  /* 0x0000000813007c0c */ /* 0x000fe2000df61270 */
[----:B------:R-:W3:Y:S01]  /*3b220*/  LDL.LU R26, [R1+0x94] ;  /* 0x00009400011a7983 */ /* 0x000ee20000300800 */
[----:B------:R-:W-:Y:S01]  /*3b230*/  ISETP.GE.AND P0, PT, R6, UR9, PT ;  /* 0x0000000906007c0c */ /* 0x000fe2000bf06270 */
[----:B------:R-:W-:Y:S01]  /*3b240*/  VIADD R4, R4, UR4 ;  /* 0x0000000404047c36 */ /* 0x000fe20008000000 */
[----:B------:R-:W-:Y:S01]  /*3b250*/  ISETP.GE.AND P1, PT, R27, UR9, PT ;  /* 0x000000091b007c0c */ /* 0x000fe2000bf26270 */
[----:B------:R1:W-:Y:S01]  /*3b260*/  @P5 STG.E.U16 desc[UR6][R22.64], R5 ;  /* 0x0000000516005986 */ /* 0x0003e2000c101506 */
[----:B--2---:R-:W-:Y:S01]  /*3b270*/  PRMT R6, R7, 0x7632, R6 ;  /* 0x0000763207067816 */ /* 0x004fe20000000006 */
[----:B------:R-:W-:Y:S01]  /*3b280*/  ULDC UR5, c[0x0][0x228] ;  /* 0x00008a0000057ab9 */ /* 0x000fe20000000800 */
[----:B------:R-:W-:Y:S01]  /*3b290*/  ULDC UR8, c[0x0][0x228] ;  /* 0x00008a0000087ab9 */ /* 0x000fe20000000800 */
[----:B------:R-:W2:Y:S01]  /*3b2a0*/  LDL.LU R15, [R1+0x84] ;  /* 0x00008400010f7983 */ /* 0x000ea20000300800 */
[----:B0-----:R-:W-:-:S03]  /*3b2b0*/  IMAD.WIDE R24, R4, 0x2, R20 ;  /* 0x0000000204187825 */ /* 0x001fc600078e0214 */
[----:B------:R-:W4:Y:S01]  /*3b2c0*/  LDL.LU R11, [R1+0x98] ;  /* 0x00009800010b7983 */ /* 0x000f220000300800 */
[----:B-1----:R-:W-:-:S03]  /*3b2d0*/  IMAD.WIDE R22, R4, 0x2, R2 ;  /* 0x0000000204167825 */ /* 0x002fc600078e0202 */
[----:B------:R-:W4:Y:S04]  /*3b2e0*/  LDL.LU R10, [R1+0x88] ;  /* 0x00008800010a7983 */ /* 0x000f280000300800 */
[----:B------:R-:W4:Y:S04]  /*3b2f0*/  LDL.LU R9, [R1+0x9c] ;  /* 0x00009c0001097983 */ /* 0x000f280000300800 */
[----:B------:R-:W4:Y:S04]  /*3b300*/  LDL.LU R8, [R1+0x8c] ;  /* 0x00008c0001087983 */ /* 0x000f280000300800 */
[----:B------:R-:W-:Y:S04]  /*3b310*/  @P4 STG.E.U16 desc[UR6][R22.64], R7 ;  /* 0x0000000716004986 */ /* 0x000fe8000c101506 */
[----:B------:R-:W4:Y:S04]  /*3b320*/  LDL.LU R14, [R1+0x70] ;  /* 0x00007000010e7983 */ /* 0x000f280000300800 */
[----:B------:R0:W-:Y:S04]  /*3b330*/  @P3 STG.E.U16 desc[UR6][R24.64], R6 ;  /* 0x0000000618003986 */ /* 0x0001e8000c101506 */
[----:B0-----:R-:W3:Y:S01]  /*3b340*/  LDL.LU R24, [R1+0x90] ;  /* 0x0000900001187983 */ /* 0x001ee20000300800 */
[----:B------:R-:W-:Y:S01]  /*3b350*/  ISETP.LT.AND P5, PT, R28, UR5, !P1 ;  /* 0x000000051c007c0c */ /* 0x000fe2000cfa1270 */
[----:B------:R-:W-:Y:S01]  /*3b360*/  VIADD R5, R29, 0x1b ;  /* 0x0000001b1d057836 */ /* 0x000fe20000000000 */
[----:B------:R-:W-:Y:S01]  /*3b370*/  ISETP.LT.AND P1, PT, R19, UR8, !P1 ;  /* 0x0000000813007c0c */ /* 0x000fe2000cf21270 */
[----:B------:R-:W-:Y:S01]  /*3b380*/  VIADD R4, R4, UR4 ;  /* 0x0000000404047c36 */ /* 0x000fe20008000000 */
[----:B------:R-:W-:Y:S01]  /*3b390*/  ULDC UR5, c[0x0][0x228] ;  /* 0x00008a0000057ab9 */ /* 0x000fe20000000800 */
[----:B------:R-:W-:Y:S01]  /*3b3a0*/  ULDC UR8, c[0x0][0x228] ;  /* 0x00008a0000087ab9 */ /* 0x000fe20000000800 */
[----:B------:R-:W-:Y:S01]  /*3b3b0*/  ISETP.LT.AND P3, PT, R28, UR5, !P6 ;  /* 0x000000051c007c0c */ /* 0x000fe2000f761270 */
[----:B------:R-:W-:Y:S01]  /*3b3c0*/  IMAD.WIDE R22, R4, 0x2, R2 ;  /* 0x0000000204167825 */ /* 0x000fe200078e0202 */
[----:B------:R-:W-:Y:S01]  /*3b3d0*/  ISETP.GE.AND P4, PT, R5, UR9, PT ;  /* 0x0000000905007c0c */ /* 0x000fe2000bf86270 */
[----:B------:R-:W-:-:S02]  /*3b3e0*/  ULDC UR5, c[0x0][0x228] ;  /* 0x00008a0000057ab9 */ /* 0x000fc40000000800 */
[----:B------:R-:W-:-:S04]  /*3b3f0*/  IMAD.WIDE R6, R4, 0x2, R20 ;  /* 0x0000000204067825 */ /* 0x000fc800078e0214 */
[----:B------:R-:W-:Y:S01]  /*3b400*/  VIADD R4, R4, UR4 ;  /* 0x0000000404047c36 */ /* 0x000fe20008000000 */
[----:B------:R-:W-:Y:S01]  /*3b410*/  ISETP.LT.AND P6, PT, R19, UR8, !P6 ;  /* 0x0000000813007c0c */ /* 0x000fe2000f7c1270 */
[----:B------:R-:W-:Y:S01]  /*3b420*/  ULDC UR8, c[0x0][0x228] ;  /* 0x00008a0000087ab9 */ /* 0x000fe20000000800 */
[----:B------:R-:W-:Y:S02]  /*3b430*/  PRMT R25, R13, 0x7632, R25 ;  /* 0x000076320d197816 */ /* 0x000fe40000000019 */
[----:B--2---:R-:W-:Y:S02]  /*3b440*/  PRMT R27, R15, 0x7632, R27 ;  /* 0x000076320f1b7816 */ /* 0x004fe4000000001b */
[----:B---3--:R-:W-:Y:S01]  /*3b450*/  PRMT R5, R24, 0x7632, R5 ;  /* 0x0000763218057816 */ /* 0x008fe20000000005 */
[----:B------:R-:W-:Y:S04]  /*3b460*/  @P5 STG.E.U16 desc[UR6][R22.64], R24 ;  /* 0x0000001816005986 */ /* 0x000fe8000c101506 */
[----:B------:R0:W-:Y:S01]  /*3b470*/  @P1 STG.E.U16 desc[UR6][R6.64], R5 ;  /* 0x0000000506001986 */ /* 0x0001e2000c101506 */
[----:B------:R-:W-:Y:S01]  /*3b480*/  ISETP.LT.AND P1, PT, R28, UR5, !P0 ;  /* 0x000000051c007c0c */ /* 0x000fe2000c721270 */
[----:B------:R-:W-:Y:S01]  /*3b490*/  ULDC UR5, c[0x0][0x228] ;  /* 0x00008a0000057ab9 */ /* 0x000fe20000000800 */
[----:B0-----:R-:W-:-:S04]  /*3b4a0*/  IMAD.WIDE R6, R4, 0x2, R2 ;  /* 0x0000000204067825 */ /* 0x001fc800078e0202 */
[----:B------:R-:W-:Y:S01]  /*3b4b0*/  VIADD R5, R29, 0x1c ;  /* 0x0000001c1d057836 */ /* 0x000fe20000000000 */
[----:B------:R0:W-:Y:S01]  /*3b4c0*/  @P3 STG.E.U16 desc[UR6][R6.64], R13 ;  /* 0x0000000d06003986 */ /* 0x0001e2000c101506 */
[C---:B------:R-:W-:Y:S01]  /*3b4d0*/  IMAD.WIDE R22, R4.reuse, 0x2, R20 ;  /* 0x0000000204167825 */ /* 0x040fe200078e0214 */
[----:B------:R-:W-:Y:S01]  /*3b4e0*/  ISETP.LT.AND P0, PT, R19, UR5, !P0 ;  /* 0x0000000513007c0c */ /* 0x000fe2000c701270 */
[----:B------:R-:W-:Y:S01]  /*3b4f0*/  ULDC UR5, c[0x0][0x228] ;  /* 0x00008a0000057ab9 */ /* 0x000fe20000000800 */
[----:B------:R-:W-:Y:S01]  /*3b500*/  ISETP.GE.AND P5, PT, R5, UR9, PT ;  /* 0x0000000905007c0c */ /* 0x000fe2000bfa6270 */
[----:B0-----:R-:W-:Y:S01]  /*3b510*/  VIADD R6, R4, UR4 ;  /* 0x0000000404067c36 */ /* 0x001fe20008000000 */
[----:B------:R-:W2:Y:S01]  /*3b520*/  LDL.LU R13, [R1+0x1208] ;  /* 0x00120800010d7983 */ /* 0x000ea20000300800 */
[----:B------:R-:W-:Y:S02]  /*3b530*/  VIADD R7, R29, 0x1e ;  /* 0x0000001e1d077836 */ /* 0x000fe40000000000 */
[----:B------:R-:W-:Y:S01]  /*3b540*/  IMAD.WIDE R4, R6, 0x2, R2 ;  /* 0x0000000206047825 */ /* 0x000fe200078e0202 */
[----:B------:R-:W-:Y:S01]  /*3b550*/  @P6 STG.E.U16 desc[UR6][R22.64], R25 ;  /* 0x0000001916006986 */ /* 0x000fe2000c101506 */
[----:B------:R-:W-:Y:S01]  /*3b560*/  ISETP.LT.AND P6, PT, R28, UR8, !P4 ;  /* 0x000000081c007c0c */ /* 0x000fe2000e7c1270 */
[----:B------:R-:W-:-:S02]  /*3b570*/  ULDC UR8, c[0x0][0x228] ;  /* 0x00008a0000087ab9 */ /* 0x000fc40000000800 */
[----:B------:R0:W-:Y:S01]  /*3b580*/  @P1 STG.E.U16 desc[UR6][R4.64], R26 ;  /* 0x0000001a04001986 */ /* 0x0001e2000c101506 */
[----:B------:R-:W-:Y:S01]  /*3b590*/  ISETP.GE.AND P1, PT, R7, UR9, PT ;  /* 0x0000000907007c0c */ /* 0x000fe2000bf26270 */
[----:B0-----:R-:W-:Y:S01]  /*3b5a0*/  VIADD R4, R6, UR4 ;  /* 0x0000000406047c36 */ /* 0x001fe20008000000 */
[----:B------:R-:W-:Y:S01]  /*3b5b0*/  PRMT R5, R26, 0x7632, R5 ;  /* 0x000076321a057816 */ /* 0x000fe20000000005 */
[----:B------:R-:W-:-:S04]  /*3b5c0*/  IMAD.WIDE R6, R6, 0x2, R20 ;  /* 0x0000000206067825 */ /* 0x000fc800078e0214 */
[----:B------:R-:W-:Y:S01]  /*3b5d0*/  VIADD R26, R29, 0x1f ;  /* 0x0000001f1d1a7836 */ /* 0x000fe20000000000 */
[----:B------:R-:W-:Y:S01]  /*3b5e0*/  @P0 STG.E.U16 desc[UR6][R6.64], R5 ;  /* 0x0000000506000986 */ /* 0x000fe2000c101506 */
[----:B------:R-:W-:-:S03]  /*3b5f0*/  IMAD.WIDE R22, R4, 0x2, R2 ;  /* 0x0000000204167825 */ /* 0x000fc600078e0202 */
[----:B------:R-:W-:Y:S02]  /*3b600*/  ISETP.GE.AND P0, PT, R26, UR9, PT ;  /* 0x000000091a007c0c */ /* 0x000fe4000bf06270 */
[----:B------:R-:W3:Y:S04]  /*3b610*/  LDL.LU R26, [R1+0x60] ;  /* 0x00006000011a7983 */ /* 0x000ee80000300800 */
[----:B------:R0:W-:Y:S04]  /*3b620*/  @P6 STG.E.U16 desc[UR6][R22.64], R15 ;  /* 0x0000000f16006986 */ /* 0x0001e8000c101506 */
[----:B0-----:R-:W2:Y:S01]  /*3b630*/  LDL.LU R15, [R1+0x74] ;  /* 0x00007400010f7983 */ /* 0x001ea20000300800 */
[----:B------:R-:W-:Y:S01]  /*3b640*/  ISETP.LT.AND P4, PT, R19, UR10, !P4 ;  /* 0x0000000a13007c0c */ /* 0x000fe2000e781270 */
[----:B------:R-:W-:Y:S01]  /*3b650*/  VIADD R24, R29, 0x1d ;  /* 0x0000001d1d187836 */ /* 0x000fe20000000000 */
[----:B------:R-:W-:Y:S01]  /*3b660*/  ISETP.LT.AND P6, PT, R28, UR5, !P5 ;  /* 0x000000051c007c0c */ /* 0x000fe2000efc1270 */
[----:B------:R-:W-:Y:S01]  /*3b670*/  ULDC UR5, c[0x0][0x228] ;  /* 0x00008a0000057ab9 */ /* 0x000fe20000000800 */
[----:B------:R-:W-:Y:S01]  /*3b680*/  VIADD R6, R4, UR4 ;  /* 0x0000000404067c36 */ /* 0x000fe20008000000 */
[----:B----4-:R-:W-:Y:S01]  /*3b690*/  PRMT R5, R11, 0x7632, R5 ;  /* 0x000076320b057816 */ /* 0x010fe20000000005 */
[----:B------:R-:W-:Y:S01]  /*3b6a0*/  ULDC UR10, c[0x0][0x228] ;  /* 0x00008a00000a7ab9 */ /* 0x000fe20000000800 */
[----:B------:R-:W-:Y:S01]  /*3b6b0*/  ISETP.GE.AND P3, PT, R24, UR9, PT ;  /* 0x0000000918007c0c */ /* 0x000fe2000bf66270 */
[----:B------:R-:W-:Y:S01]  /*3b6c0*/  IMAD.WIDE R24, R4, 0x2, R20 ;  /* 0x0000000204187825 */ /* 0x000fe200078e0214 */
[----:B------:R-:W-:Y:S01]  /*3b6d0*/  ISETP.LT.AND P5, PT, R19, UR5, !P5 ;  /* 0x0000000513007c0c */ /* 0x000fe2000efa1270 */
[----:B------:R-:W-:-:S03]  /*3b6e0*/  ULDC UR5, c[0x0][0x228] ;  /* 0x00008a0000057ab9 */ /* 0x000fc60000000800 */
[----:B------:R-:W-:Y:S01]  /*3b6f0*/  @P4 STG.E.U16 desc[UR6][R24.64], R27 ;  /* 0x0000001b18004986 */ /* 0x000fe2000c101506 */
[----:B------:R-:W-:Y:S01]  /*3b700*/  ISETP.LT.AND P4, PT, R28, UR8, !P3 ;  /* 0x000000081c007c0c */ /* 0x000fe2000df81270 */
[C---:B------:R-:W-:Y:S01]  /*3b710*/  IMAD.WIDE R22, R6.reuse, 0x2, R2 ;  /* 0x0000000206167825 */ /* 0x040fe200078e0202 */
[----:B------:R-:W-:Y:S01]  /*3b720*/  ISETP.LT.AND P3, PT, R19, UR5, !P3 ;  /* 0x0000000513007c0c */ /* 0x000fe2000df61270 */
[----:B------:R-:W-:Y:S01]  /*3b730*/  ULDC UR5, c[0x0][0x228] ;  /* 0x00008a0000057ab9 */ /* 0x000fe20000000800 */
[----:B------:R-:W-:Y:S01]  /*3b740*/  ULDC UR8, c[0x0][0x228] ;  /* 0x00008a0000087ab9 */ /* 0x000fe20000000800 */
[C---:B------:R-:W-:Y:S01]  /*3b750*/  VIADD R4, R6.reuse, UR4 ;  /* 0x0000000406047c36 */ /* 0x040fe20008000000 */
[----:B------:R0:W-:Y:S01]  /*3b760*/  @P6 STG.E.U16 desc[UR6][R22.64], R11 ;  /* 0x0000000b16006986 */ /* 0x0001e2000c101506 */
[----:B------:R-:W-:-:S05]  /*3b770*/  IMAD.WIDE R6, R6, 0x2, R20 ;  /* 0x0000000206067825 */ /* 0x000fca00078e0214 */
[----:B------:R1:W-:Y:S01]  /*3b780*/  @P5 STG.E.U16 desc[UR6][R6.64], R5 ;  /* 0x0000000506005986 */ /* 0x0003e2000c101506 */
[----:B0-----:R-:W-:-:S03]  /*3b790*/  IMAD.WIDE R22, R4, 0x2, R2 ;  /* 0x0000000204167825 */ /* 0x001fc600078e0202 */
[----:B------:R-:W4:Y:S04]  /*3b7a0*/  LDL.LU R11, [R1+0x78] ;  /* 0x00007800010b7983 */ /* 0x000f280000300800 */
[----:B------:R0:W-:Y:S01]  /*3b7b0*/  @P4 STG.E.U16 desc[UR6][R22.64], R10 ;  /* 0x0000000a16004986 */ /* 0x0001e2000c101506 */
[----:B-1----:R-:W-:Y:S01]  /*3b7c0*/  IMAD.WIDE R6, R4, 0x2, R20 ;  /* 0x0000000204067825 */ /* 0x002fe200078e0214 */
[----:B------:R-:W-:Y:S02]  /*3b7d0*/  PRMT R5, R10, 0x7632, R5 ;  /* 0x000076320a057816 */ /* 0x000fe40000000005 */
[C---:B------:R-:W-:Y:S01]  /*3b7e0*/  ISETP.LT.AND P4, PT, R28.reuse, UR5, !P1 ;  /* 0x000000051c007c0c */ /* 0x040fe2000cf81270 */
[----:B------:R-:W-:Y:S01]  /*3b7f0*/  VIADD R24, R29, 0x20 ;  /* 0x000000201d187836 */ /* 0x000fe20000000000 */
[----:B------:R-:W-:Y:S01]  /*3b800*/  ISETP.LT.AND P1, PT, R19, UR8, !P1 ;  /* 0x0000000813007c0c */ /* 0x000fe2000cf21270 */
[----:B------:R-:W-:Y:S01]  /*3b810*/  ULDC UR5, c[0x0][0x228] ;  /* 0x00008a0000057ab9 */ /* 0x000fe20000000800 */
[----:B------:R1:W-:Y:S01]  /*3b820*/  @P3 STG.E.U16 desc[UR6][R6.64], R5 ;  /* 0x0000000506003986 */ /* 0x0003e2000c101506 */
[----:B------:R-:W-:Y:S01]  /*3b830*/  ISETP.LT.AND P3, PT, R28, UR5, !P0 ;  /* 0x000000051c007c0c */ /* 0x000fe2000c761270 */
[----:B------:R-:W-:Y:S01]  /*3b840*/  ULDC UR8, c[0x0][0x228] ;  /* 0x00008a0000087ab9 */ /* 0x000fe20000000800 */
[----:B0-----:R-:W-:Y:S01]  /*3b850*/  VIADD R22, R4, UR4 ;  /* 0x0000000404167c36 */ /* 0x001fe20008000000 */
[----:B------:R-:W-:Y:S01]  /*3b860*/  ISETP.GE.AND P6, PT, R24, UR9, PT ;  /* 0x0000000918007c0c */ /* 0x000fe2000bfc6270 */
[----:B------:R-:W-:Y:S01]  /*3b870*/  VIADD R23, R29, 0x22 ;  /* 0x000000221d177836 */ /* 0x000fe20000000000 */
[----:B------:R-:W-:Y:S01]  /*3b880*/  ISETP.LT.AND P0, PT, R19, UR8, !P0 ;  /* 0x0000000813007c0c */ /* 0x000fe2000c701270 */
[----:B------:R-:W-:Y:S01]  /*3b890*/  VIADD R25, R29, 0x21 ;  /* 0x000000211d197836 */ /* 0x000fe20000000000 */
[----:B------:R-:W-:Y:S01]  /*3b8a0*/  PRMT R24, R9, 0x7632, R24 ;  /* 0x0000763209187816 */ /* 0x000fe20000000018 */
[----:B------:R-:W-:Y:S01]  /*3b8b0*/  ULDC UR5, c[0x0][0x228] ;  /* 0x00008a0000057ab9 */ /* 0x000fe20000000800 */
[----:B------:R-:W-:Y:S01]  /*3b8c0*/  ULDC UR8, c[0x0][0x228] ;  /* 0x00008a0000087ab9 */ /* 0x000fe20000000800 */
[C---:B-1----:R-:W-:Y:S01]  /*3b8d0*/  IMAD.WIDE R6, R22.reuse, 0x2, R2 ;  /* 0x0000000216067825 */ /* 0x042fe200078e0202 */
[----:B------:R-:W4:Y:S03]  /*3b8e0*/  LDL.LU R10, [R1+0x68] ;  /* 0x00006800010a7983 */ /* 0x000f260000300800 */
[C---:B------:R-:W-:Y:S01]  /*3b8f0*/  IMAD.WIDE R4, R22.reuse, 0x2, R20 ;  /* 0x0000000216047825 */ /* 0x040fe200078e0214 */
[----:B------:R0:W-:Y:S03]  /*3b900*/  @P4 STG.E.U16 desc[UR6][R6.64], R9 ;  /* 0x0000000906004986 */ /* 0x0001e6000c101506 */
[----:B------:R-:W-:Y:S01]  /*3b910*/  VIADD R22, R22, UR4 ;  /* 0x0000000416167c36 */ /* 0x000fe20008000000 */
[----:B------:R1:W-:Y:S01]  /*3b920*/  @P1 STG.E.U16 desc[UR6][R4.64], R24 ;  /* 0x0000001804001986 */ /* 0x0003e2000c101506 */
[----:B------:R-:W-:-:S02]  /*3b930*/  ISETP.GE.AND P4, PT, R23, UR9, PT ;  /* 0x0000000917007c0c */ /* 0x000fc4000bf86270 */
[----:B------:R-:W-:Y:S01]  /*3b940*/  ISETP.LT.AND P1, PT, R28, UR5, !P6 ;  /* 0x000000051c007c0c */ /* 0x000fe2000f721270 */
[----:B------:R-:W-:Y:S01]  /*3b950*/  ULDC UR5, c[0x0][0x228] ;  /* 0x00008a0000057ab9 */ /* 0x000fe20000000800 */
[----:B------:R-:W-:Y:S01]  /*3b960*/  PRMT R23, R8, 0x7632, R23 ;  /* 0x0000763208177816 */ /* 0x000fe20000000017 */
[----:B0-----:R-:W-:Y:S01]  /*3b970*/  IMAD.WIDE R6, R22, 0x2, R2 ;  /* 0x0000000216067825 */ /* 0x001fe200078e0202 */
[----:B------:R-:W-:-:S03]  /*3b980*/  ISETP.GE.AND P5, PT, R25, UR9, PT ;  /* 0x0000000919007c0c */ /* 0x000fc6000bfa6270 */
[----:B-1----:R-:W-:Y:S01]  /*3b990*/  IMAD.WIDE R4, R22, 0x2, R20 ;  /* 0x0000000216047825 */ /* 0x002fe200078e0214 */
[----:B------:R0:W-:Y:S01]  /*3b9a0*/  @P3 STG.E.U16 desc[UR6][R6.64], R8 ;  /* 0x0000000806003986 */ /* 0x0001e2000c101506 */
[----:B------:R-:W-:Y:S01]  /*3b9b0*/  ISETP.LT.AND P6, PT, R19, UR8, !P6 ;  /* 0x0000000813007c0c */ /* 0x000fe2000f7c1270 */
[----:B------:R-:W-:Y:S02]  /*3b9c0*/  ULDC UR8, c[0x0][0x228] ;  /* 0x00008a0000087ab9 */ /* 0x000fe40000000800 */
[----:B------:R1:W-:Y:S01]  /*3b9d0*/  @P0 STG.E.U16 desc[UR6][R4.64], R23 ;  /* 0x0000001704000986 */ /* 0x0003e2000c101506 */
[----:B------:R-:W-:Y:S01]  /*3b9e0*/  ISETP.LT.AND P0, PT, R28, UR5, !P5 ;  /* 0x000000051c007c0c */ /* 0x000fe2000ef01270 */
[----:B------:R-:W-:Y:S01]  /*3b9f0*/  ULDC UR5, c[0x0][0x228] ;  /* 0x00008a0000057ab9 */ /* 0x000fe20000000800 */
[----:B0-----:R-:W-:Y:S01]  /*3ba00*/  VIADD R6, R22, UR4 ;  /* 0x0000000416067c36 */ /* 0x001fe20008000000 */
[----:B------:R-:W-:Y:S01]  /*3ba10*/  PRMT R7, R14, 0x7632, R7 ;  /* 0x000076320e077816 */ /* 0x000fe20000000007 */
[----:B------:R-:W4:Y:S02]  /*3ba20*/  LDL.LU R8, [R1+0x7c] ;  /* 0x00007c0001087983 */ /* 0x000f240000300800 */
[----:B-1----:R-:W-:-:S04]  /*3ba30*/  IMAD.WIDE R22, R6, 0x2, R2 ;  /* 0x0000000206167825 */ /* 0x002fc800078e0202 */
[C---:B------:R-:W-:Y:S02]  /*3ba40*/  VIADD R4, R29.reuse, 0x23 ;  /* 0x000000231d047836 */ /* 0x040fe40000000000 */
[----:B------:R-:W-:Y:S02]  /*3ba50*/  VIADD R5, R29, 0x24 ;  /* 0x000000241d057836 */ /* 0x000fe40000000000 */
[C---:B------:R-:W-:Y:S01]  /*3ba60*/  IMAD.WIDE R24, R6.reuse, 0x2, R20 ;  /* 0x0000000206187825 */ /* 0x040fe200078e0214 */
[----:B------:R0:W-:Y:S03]  /*3ba70*/  @P1 STG.E.U16 desc[UR6][R22.64], R14 ;  /* 0x0000000e16001986 */ /* 0x0001e6000c101506 */
[----:B------:R-:W-:Y:S01]  /*3ba80*/  VIADD R6, R6, UR4 ;  /* 0x0000000406067c36 */ /* 0x000fe20008000000 */
[----:B------:R-:W-:Y:S01]  /*3ba90*/  ISETP.GE.AND P3, PT, R4, UR9, PT ;  /* 0x0000000904007c0c */ /* 0x000fe2000bf66270 */
[----:B------:R-:W4:Y:S01]  /*3baa0*/  LDL.LU R9, [R1+0x6c] ;  /* 0x00006c0001097983 */ /* 0x000f220000300800 */
[----:B------:R-:W-:Y:S01]  /*3bab0*/  ISETP.GE.AND P1, PT, R5, UR9, PT ;  /* 0x0000000905007c0c */ /* 0x000fe2000bf26270 */
[----:B------:R-:W-:Y:S01]  /*3bac0*/  IMAD.WIDE R4, R6, 0x2, R2 ;  /* 0x0000000206047825 */ /* 0x000fe200078e0202 */
[C---:B------:R-:W-:Y:S01]  /*3bad0*/  ISETP.LT.AND P5, PT, R19.reuse, UR5, !P5 ;  /* 0x0000000513007c0c */ /* 0x040fe2000efa1270 */
[----:B------:R1:W-:Y:S01]  /*3bae0*/  @P6 STG.E.U16 desc[UR6][R24.64], R7 ;  /* 0x0000000718006986 */ /* 0x0003e2000c101506 */
[----:B------:R-:W-:Y:S01]  /*3baf0*/  ISETP.LT.AND P6, PT, R28, UR8, !P4 ;  /* 0x000000081c007c0c */ /* 0x000fe2000e7c1270 */
[----:B------:R-:W-:Y:S01]  /*3bb00*/  ULDC UR5, c[0x0][0x228] ;  /* 0x00008a0000057ab9 */ /* 0x000fe20000000800 */
[----:B------:R-:W-:Y:S01]  /*3bb10*/  ISETP.LT.AND P4, PT, R19, UR10, !P4 ;  /* 0x0000000a13007c0c */ /* 0x000fe2000e781270 */
[----:B0-----:R-:W4:Y:S01]  /*3bb20*/  LDL.LU R14, [R1+0x1204] ;  /* 0x00120400010e7983 */ /* 0x001f220000300800 */
[----:B------:R-:W-:Y:S01]  /*3bb30*/  ULDC UR8, c[0x0][0x228] ;  /* 0x00008a0000087ab9 */ /* 0x000fe20000000800 */
[----:B------:R-:W-:Y:S01]  /*3bb40*/  ULDC UR10, c[0x0][0x228] ;  /* 0x00008a00000a7ab9 */ /* 0x000fe20000000800 */
[----:B-1----:R-:W-:Y:S01]  /*3bb50*/  VIADD R7, R29, 0x25 ;  /* 0x000000251d077836 */ /* 0x002fe20000000000 */
[----:B---3--:R0:W-:Y:S04]  /*3bb60*/  @P0 STG.E.U16 desc[UR6][R4.64], R26 ;  /* 0x0000001a04000986 */ /* 0x0081e8000c101506 */
[----:B------:R-:W-:Y:S01]  /*3bb70*/  ISETP.GE.AND P0, PT, R7, UR9, PT ;  /* 0x0000000907007c0c */ /* 0x000fe2000bf06270 */
[----:B0-----:R-:W-:Y:S01]  /*3bb80*/  VIADD R4, R6, UR4 ;  /* 0x0000000406047c36 */ /* 0x001fe20008000000 */
[----:B------:R-:W-:Y:S01]  /*3bb90*/  PRMT R5, R26, 0x7632, R5 ;  /* 0x000076321a057816 */ /* 0x000fe20000000005 */
[----:B------:R-:W-:Y:S01]  /*3bba0*/  IMAD.WIDE R6, R6, 0x2, R20 ;  /* 0x0000000206067825 */ /* 0x000fe200078e0214 */
[----:B--2---:R-:W-:-:S03]  /*3bbb0*/  PRMT R27, R15, 0x7632, R27 ;  /* 0x000076320f1b7816 */ /* 0x004fc6000000001b */
[----:B------:R-:W-:Y:S02]  /*3bbc0*/  VIADD R26, R29, 0x26 ;  /* 0x000000261d1a7836 */ /* 0x000fe40000000000 */
[C---:B------:R-:W-:Y:S01]  /*3bbd0*/  IMAD.WIDE R22, R4.reuse, 0x2, R2 ;  /* 0x0000000204167825 */ /* 0x040fe200078e0202 */
[----:B------:R-:W-:Y:S03]  /*3bbe0*/  @P5 STG.E.U16 desc[UR6][R6.64], R5 ;  /* 0x0000000506005986 */ /* 0x000fe6000c101506 */
[----:B------:R-:W-:Y:S01]  /*3bbf0*/  IMAD.WIDE R24, R4, 0x2, R20 ;  /* 0x0000000204187825 */ /* 0x000fe200078e0214 */
[----:B------:R-:W-:Y:S01]  /*3bc00*/  ISETP.GE.AND P5, PT, R26, UR9, PT ;  /* 0x000000091a007c0c */ /* 0x000fe2000bfa6270 */
[----:B------:R0:W-:Y:S04]  /*3bc10*/  @P6 STG.E.U16 desc[UR6][R22.64], R15 ;  /* 0x0000000f16006986 */ /* 0x0001e8000c101506 */
[----:B------:R-:W2:Y:S04]  /*3bc20*/  LDL.LU R26, [R1+0xb0] ;  /* 0x0000b000011a7983 */ /* 0x000ea80000300800 */
[----:B------:R1:W-:Y:S04]  /*3bc30*/  @P4 STG.E.U16 desc[UR6][R24.64], R27 ;  /* 0x0000001b18004986 */ /* 0x0003e8000c101506 */
[----:B0-----:R-:W3:Y:S04]  /*3bc40*/  LDL.LU R15, [R1+0x1200] ;  /* 0x00120000010f7983 */ /* 0x001ee80000300800 */
[----:B-1----:R-:W4:Y:S01]  /*3bc50*/  LDL.LU R25, [R1+0x64] ;  /* 0x0000640001197983 */ /* 0x002f220000300800 */
[----:B------:R-:W-:Y:S01]  /*3bc60*/  ISETP.LT.AND P4, PT, R28, UR5, !P3 ;  /* 0x000000051c007c0c */ /* 0x000fe2000df81270 */
[----:B------:R-:W-:Y:S01]  /*3bc70*/  ULDC UR5, c[0x0][0x228] ;  /* 0x00008a0000057ab9 */ /* 0x000fe20000000800 */
[----:B------:R-:W-:Y:S01]  /*3bc80*/  VIADD R6, R4, UR4 ;  /* 0x0000000404067c36 */ /* 0x000fe20008000000 */
[C---:B------:R-:W-:Y:S01]  /*3bc90*/  ISETP.LT.AND P3, PT, R19.reuse, UR5, !P3 ;  /* 0x0000000513007c0c */ /* 0x040fe2000df61270 */
[----:B------:R-:W-:Y:S01]  /*3bca0*/  ULDC UR5, c[0x0][0x228] ;  /* 0x00008a0000057ab9 */ /* 0x000fe20000000800 */
[----:B------:R-:W-:Y:S01]  /*3bcb0*/  ISETP.LT.AND P6, PT, R28, UR8, !P1 ;  /* 0x000000081c007c0c */ /* 0x000fe2000cfc1270 */
[C---:B------:R-:W-:Y:S01]  /*3bcc0*/  IMAD.WIDE R4, R6.reuse, 0x2, R2 ;  /* 0x0000000206047825 */ /* 0x040fe200078e0202 */
[----:B------:R-:W-:Y:S01]  /*3bcd0*/  ISETP.LT.AND P1, PT, R19, UR5, !P1 ;  /* 0x0000000513007c0c */ /* 0x000fe2000cf21270 */
[----:B------:R-:W-:Y:S01]  /*3bce0*/  ULDC UR5, c[0x0][0x228] ;  /* 0x00008a0000057ab9 */ /* 0x000fe20000000800 */
[----:B------:R-:W-:Y:S01]  /*3bcf0*/  ULDC UR8, c[0x0][0x228] ;  /* 0x00008a0000087ab9 */ /* 0x000fe20000000800 */
[----:B------:R-:W-:-:S02]  /*3bd00*/  VIADD R22, R6, UR4 ;  /* 0x0000000406167c36 */ /* 0x000fc40008000000 */
[----:B------:R-:W-:-:S04]  /*3bd10*/  IMAD.WIDE R6, R6, 0x2, R20 ;  /* 0x0000000206067825 */ /* 0x000fc800078e0214 */
[----:B------:R-:W-:Y:S01]  /*3bd20*/  VIADD R24, R29, 0x27 ;  /* 0x000000271d187836 */ /* 0x000fe20000000000 */
[----:B----4-:R-:W-:Y:S01]  /*3bd30*/  PRMT R23, R25, 0x7632, R23 ;  /* 0x0000763219177816 */ /* 0x010fe20000000017 */
[----:B------:R0:W-:Y:S04]  /*3bd40*/  @P4 STG.E.U16 desc[UR6][R4.64], R25 ;  /* 0x0000001904004986 */ /* 0x0001e8000c101506 */
[----:B------:R1:W-:Y:S01]  /*3bd50*/  @P3 STG.E.U16 desc[UR6][R6.64], R23 ;  /* 0x0000001706003986 */ /* 0x0003e2000c101506 */
[----:B0-----:R-:W-:-:S04]  /*3bd60*/  IMAD.WIDE R4, R22, 0x2, R2 ;  /* 0x0000000216047825 */ /* 0x001fc800078e0202 */
[----:B-1----:R-:W-:Y:S01]  /*3bd70*/  IMAD.WIDE R6, R22, 0x2, R20 ;  /* 0x0000000216067825 */ /* 0x002fe200078e0214 */
[----:B------:R0:W-:Y:S01]  /*3bd80*/  @P6 STG.E.U16 desc[UR6][R4.64], R11 ;  /* 0x0000000b04006986 */ /* 0x0001e2000c101506 */
[----:B------:R-:W-:Y:S02]  /*3bd90*/  PRMT R23, R11, 0x7632, R23 ;  /* 0x000076320b177816 */ /* 0x000fe40000000017 */
[C---:B------:R-:W-:Y:S01]  /*3bda0*/  ISETP.LT.AND P6, PT, R28.reuse, UR5, !P0 ;  /* 0x000000051c007c0c */ /* 0x040fe2000c7c1270 */
[----:B------:R-:W-:Y:S01]  /*3bdb0*/  ULDC UR5, c[0x0][0x228] ;  /* 0x00008a0000057ab9 */ /* 0x000fe20000000800 */
[----:B------:R-:W-:Y:S01]  /*3bdc0*/  ISETP.LT.AND P0, PT, R19, UR8, !P0 ;  /* 0x0000000813007c0c */ /* 0x000fe2000c701270 */
[----:B------:R1:W-:Y:S01]  /*3bdd0*/  @P1 STG.E.U16 desc[UR6][R6.64], R23 ;  /* 0x0000001706001986 */ /* 0x0003e2000c101506 */
[----:B------:R-:W-:Y:S01]  /*3bde0*/  ISETP.LT.AND P1, PT, R28, UR5, !P5 ;  /* 0x000000051c007c0c */ /* 0x000fe2000ef21270 */
[----:B------:R-:W-:Y:S01]  /*3bdf0*/  ULDC UR8, c[0x0][0x228] ;  /* 0x00008a0000087ab9 */ /* 0x000fe20000000800 */
[----:B------:R-:W-:Y:S01]  /*3be00*/  ISETP.GE.AND P4, PT, R24, UR9, PT ;  /* 0x0000000918007c0c */ /* 0x000fe2000bf86270 */
[----:B------:R-:W-:Y:S01]  /*3be10*/  ULDC UR5, c[0x0][0x228] ;  /* 0x00008a0000057ab9 */ /* 0x000fe20000000800 */
[----:B0-----:R-:W-:Y:S01]  /*3be20*/  VIADD R4, R22, UR4 ;  /* 0x0000000416047c36 */ /* 0x001fe20008000000 */
[----:B------:R-:W-:-:S03]  /*3be30*/  PRMT R24, R10, 0x7632, R24 ;  /* 0x000076320a187816 */ /* 0x000fc60000000018 */
[----:B-1----:R-:W-:-:S04]  /*3be40*/  IMAD.WIDE R6, R4, 0x2, R2 ;  /* 0x0000000204067825 */ /* 0x002fc800078e0202 */
[C---:B------:R-:W-:Y:S01]  /*3be50*/  IMAD.WIDE R22, R4.reuse, 0x2, R20 ;  /* 0x0000000204167825 */ /* 0x040fe200078e0214 */
[----:B------:R0:W-:Y:S03]  /*3be60*/  @P6 STG.E.U16 desc[UR6][R6.64], R10 ;  /* 0x0000000a06006986 */ /* 0x0001e6000c101506 */
[----:B------:R-:W-:Y:S02]  /*3be70*/  VIADD R4, R4, UR4 ;  /* 0x0000000404047c36 */ /* 0x000fe40008000000 */
[----:B------:R-:W-:Y:S01]  /*3be80*/  VIADD R5, R29, 0x29 ;  /* 0x000000291d057836 */ /* 0x000fe20000000000 */
[----:B------:R-:W-:Y:S01]  /*3be90*/  @P0 STG.E.U16 desc[UR6][R22.64], R24 ;  /* 0x0000001816000986 */ /* 0x000fe2000c101506 */
[----:B0-----:R-:W-:-:S03]  /*3bea0*/  IMAD.WIDE R6, R4, 0x2, R2 ;  /* 0x0000000204067825 */ /* 0x001fc600078e0202 */
[----:B------:R-:W-:Y:S02]  /*3beb0*/  ISETP.GE.AND P6, PT, R5, UR9, PT ;  /* 0x0000000905007c0c */ /* 0x000fe4000bfc6270 */
[----:B------:R-:W-:Y:S01]  /*3bec0*/  PRMT R5, R8, 0x7632, R5 ;  /* 0x0000763208057816 */ /* 0x000fe20000000005 */
[----:B------:R0:W-:Y:S04]  /*3bed0*/  @P1 STG.E.U16 desc[UR6][R6.64], R8 ;  /* 0x0000000806001986 */ /* 0x0001e8000c101506 */
[----:B0-----:R-:W4:Y:S01]  /*3bee0*/  LDL.LU R8, [R1+0x50] ;  /* 0x0000500001087983 */ /* 0x001f220000300800 */
[----:B------:R-:W-:Y:S01]  /*3bef0*/  ISETP.LT.AND P5, PT, R19, UR8, !P5 ;  /* 0x0000000813007c0c */ /* 0x000fe2000efa1270 */
[----:B------:R-:W-:Y:S01]  /*3bf00*/  VIADD R25, R29, 0x28 ;  /* 0x000000281d197836 */ /* 0x000fe20000000000 */
[----:B------:R-:W-:Y:S01]  /*3bf10*/  ISETP.LT.AND P0, PT, R28, UR5, !P4 ;  /* 0x000000051c007c0c */ /* 0x000fe2000e701270 */
[----:B------:R-:W-:Y:S01]  /*3bf20*/  IMAD.WIDE R22, R4, 0x2, R20 ;  /* 0x0000000204167825 */ /* 0x000fe200078e0214 */
[----:B------:R-:W-:Y:S01]  /*3bf30*/  ULDC UR8, c[0x0][0x228] ;  /* 0x00008a0000087ab9 */ /* 0x000fe20000000800 */
[----:B------:R-:W-:-:S02]  /*3bf40*/  ULDC UR5, c[0x0][0x228] ;  /* 0x00008a0000057ab9 */ /* 0x000fc40000000800 */
[----:B------:R-:W-:Y:S01]  /*3bf50*/  VIADD R4, R4, UR4 ;  /* 0x0000000404047c36 */ /* 0x000fe20008000000 */
[----:B------:R-:W-:Y:S02]  /*3bf60*/  ISETP.GE.AND P3, PT, R25, UR9, PT ;  /* 0x0000000919007c0c */ /* 0x000fe4000bf66270 */
[----:B------:R-:W-:Y:S01]  /*3bf70*/  ISETP.LT.AND P4, PT, R19, UR8, !P4 ;  /* 0x0000000813007c0c */ /* 0x000fe2000e781270 */
[----:B------:R-:W-:Y:S02]  /*3bf80*/  IMAD.WIDE R6, R4, 0x2, R2 ;  /* 0x0000000204067825 */ /* 0x000fe400078e0202 */
[----:B------:R0:W-:Y:S01]  /*3bf90*/  @P5 STG.E.U16 desc[UR6][R22.64], R5 ;  /* 0x0000000516005986 */ /* 0x0001e2000c101506 */
[----:B------:R-:W-:Y:S01]  /*3bfa0*/  ISETP.LT.AND P5, PT, R28, UR5, !P3 ;  /* 0x000000051c007c0c */ /* 0x000fe2000dfa1270 */
[----:B------:R-:W-:Y:S01]  /*3bfb0*/  ULDC UR5, c[0x0][0x228] ;  /* 0x00008a0000057ab9 */ /* 0x000fe20000000800 */
[----:B------:R-:W-:Y:S01]  /*3bfc0*/  PRMT R25, R9, 0x7632, R25 ;  /* 0x0000763209197816 */ /* 0x000fe20000000019 */
[----:B------:R1:W-:Y:S01]  /*3bfd0*/  @P0 STG.E.U16 desc[UR6][R6.64], R9 ;  /* 0x0000000906000986 */ /* 0x0003e2000c101506 */
[----:B------:R-:W-:Y:S01]  /*3bfe0*/  ULDC UR8, c[0x0][0x228] ;  /* 0x00008a0000087ab9 */ /* 0x000fe20000000800 */
[----:B------:R-:W-:Y:S01]  /*3bff0*/  ISETP.LT.AND P3, PT, R19, UR5, !P3 ;  /* 0x0000000513007c0c */ /* 0x000fe2000df61270 */
[C---:B------:R-:W-:Y:S01]  /*3c000*/  VIADD R24, R29.reuse, 0x2b ;  /* 0x0000002b1d187836 */ /* 0x040fe20000000000 */
[----:B------:R-:W-:Y:S01]  /*3c010*/  ULDC UR5, c[0x0][0x228] ;  /* 0x00008a0000057ab9 */ /* 0x000fe20000000800 */
[----:B0-----:R-:W-:-:S02]  /*3c020*/  VIADD R5, R29, 0x2a ;  /* 0x0000002a1d057836 */ /* 0x001fc40000000000 */
[C---:B------:R-:W-:Y:S01]  /*3c030*/  IMAD.WIDE R22, R4.reuse, 0x2, R20 ;  /* 0x0000000204167825 */ /* 0x040fe200078e0214 */
[----:B-1----:R-:W3:Y:S03]  /*3c040*/  LDL.LU R9, [R1+0x54] ;  /* 0x0000540001097983 */ /* 0x002ee60000300800 */
[----:B------:R-:W-:Y:S01]  /*3c050*/  VIADD R6, R4, UR4 ;  /* 0x0000000404067c36 */ /* 0x000fe20008000000 */
[----:B------:R-:W-:Y:S01]  /*3c060*/  ISETP.GE.AND P1, PT, R5, UR9, PT ;  /* 0x0000000905007c0c */ /* 0x000fe2000bf26270 */
[----:B------:R-:W-:Y:S02]  /*3c070*/  @P4 STG.E.U16 desc[UR6][R22.64], R25 ;  /* 0x0000001916004986 */ /* 0x000fe4000c101506 */
[----:B------:R-:W-:Y:S01]  /*3c080*/  IMAD.WIDE R4, R6, 0x2, R2 ;  /* 0x0000000206047825 */ /* 0x000fe200078e0202 */
[----:B------:R-:W-:Y:S01]  /*3c090*/  ISETP.LT.AND P4, PT, R28, UR8, !P6 ;  /* 0x000000081c007c0c */ /* 0x000fe2000f781270 */
[----:B------:R-:W3:Y:S01]  /*3c0a0*/  LDL.LU R10, [R1+0xb8] ;  /* 0x0000b800010a7983 */ /* 0x000ee20000300800 */
[----:B------:R-:W-:Y:S01]  /*3c0b0*/  ISETP.LT.AND P6, PT, R19, UR10, !P6 ;  /* 0x0000000a13007c0c */ /* 0x000fe2000f7c1270 */
[----:B------:R-:W-:Y:S01]  /*3c0c0*/  VIADD R7, R29, 0x2c ;  /* 0x0000002c1d077836 */ /* 0x000fe20000000000 */
[----:B------:R-:W-:Y:S01]  /*3c0d0*/  ISETP.GE.AND P0, PT, R24, UR9, PT ;  /* 0x0000000918007c0c */ /* 0x000fe2000bf06270 */
[----:B--2---:R0:W-:Y:S01]  /*3c0e0*/  @P5 STG.E.U16 desc[UR6][R4.64], R26 ;  /* 0x0000001a04005986 */ /* 0x0041e2000c101506 */
[----:B------:R-:W-:Y:S01]  /*3c0f0*/  ULDC UR8, c[0x0][0x228] ;  /* 0x00008a0000087ab9 */ /* 0x000fe20000000800 */
[----:B------:R-:W-:Y:S01]  /*3c100*/  ULDC UR10, c[0x0][0x228] ;  /* 0x00008a00000a7ab9 */ /* 0x000fe20000000800 */
[----:B------:R-:W-:Y:S01]  /*3c110*/  ISETP.GE.AND P5, PT, R7, UR9, PT ;  /* 0x0000000907007c0c */ /* 0x000fe2000bfa6270 */
[----:B------:R-:W2:Y:S01]  /*3c120*/  LDL.LU R11, [R1+0xbc] ;  /* 0x0000bc00010b7983 */ /* 0x000ea20000300800 */
[----:B0-----:R-:W-:Y:S01]  /*3c130*/  VIADD R4, R6, UR4 ;  /* 0x0000000406047c36 */ /* 0x001fe20008000000 */
[----:B------:R-:W-:Y:S01]  /*3c140*/  PRMT R5, R26, 0x7632, R5 ;  /* 0x000076321a057816 */ /* 0x000fe20000000005 */
[----:B------:R-:W-:Y:S01]  /*3c150*/  IMAD.WIDE R6, R6, 0x2, R20 ;  /* 0x0000000206067825 */ /* 0x000fe200078e0214 */
[----:B------:R-:W-:-:S03]  /*3c160*/  IADD3 R26, R29, 0x2d, RZ ;  /* 0x0000002d1d1a7810 */ /* 0x000fc60007ffe0ff */
[C---:B------:R-:W-:Y:S01]  /*3c170*/  IMAD.WIDE R22, R4.reuse, 0x2, R2 ;  /* 0x0000000204167825 */ /* 0x040fe200078e0202 */
[----:B------:R-:W-:Y:S03]  /*3c180*/  @P3 STG.E.U16 desc[UR6][R6.64], R5 ;  /* 0x0000000506003986 */ /* 0x000fe6000c101506 */
[----:B------:R-:W-:Y:S01]  /*3c190*/  IMAD.WIDE R24, R4, 0x2, R20 ;  /* 0x0000000204187825 */ /* 0x000fe200078e0214 */
[----:B------:R-:W-:Y:S02]  /*3c1a0*/  ISETP.GE.AND P3, PT, R26, UR9, PT ;  /* 0x000000091a007c0c */ /* 0x000fe4000bf66270 */
[----:B------:R-:W2:Y:S01]  /*3c1b0*/  LDL.LU R26, [R1+0x5c] ;  /* 0x00005c00011a7983 */ /* 0x000ea20000300800 */
[----:B----4-:R-:W-:-:S03]  /*3c1c0*/  PRMT R27, R8, 0x7632, R27 ;  /* 0x00007632081b7816 */ /* 0x010fc6000000001b */
[----:B------:R0:W-:Y:S04]  /*3c1d0*/  @P4 STG.E.U16 desc[UR6][R22.64], R8 ;  /* 0x0000000816004986 */ /* 0x0001e8000c101506 */
[----:B------:R1:W-:Y:S04]  /*3c1e0*/  @P6 STG.E.U16 desc[UR6][R24.64], R27 ;  /* 0x0000001b18006986 */ /* 0x0003e8000c101506 */
[----:B0-----:R-:W4:Y:S04]  /*3c1f0*/  LDL.LU R8, [R1+0x11fc] ;  /* 0x0011fc0001087983 */ /* 0x001f280000300800 */
[----:B-1----:R-:W3:Y:S01]  /*3c200*/  LDL.LU R25, [R1+0xb4] ;  /* 0x0000b40001197983 */ /* 0x002ee20000300800 */
[----:B------:R-:W-:Y:S01]  /*3c210*/  ISETP.LT.AND P4, PT, R28, UR5, !P1 ;  /* 0x000000051c007c0c */ /* 0x000fe2000cf81270 */
[----:B------:R-:W-:Y:S01]  /*3c220*/  ULDC UR5, c[0x0][0x228] ;  /* 0x00008a0000057ab9 */ /* 0x000fe20000000800 */
[----:B------:R-:W-:Y:S01]  /*3c230*/  VIADD R6, R4, UR4 ;  /* 0x0000000404067c36 */ /* 0x000fe20008000000 */
[----:B------:R-:W-:Y:S01]  /*3c240*/  ISETP.LT.AND P1, PT, R19, UR5, !P1 ;  /* 0x0000000513007c0c */ /* 0x000fe2000cf21270 */
[----:B------:R-:W-:-:S02]  /*3c250*/  ULDC UR5, c[0x0][0x228] ;  /* 0x00008a0000057ab9 */ /* 0x000fc40000000800 */
[----:B------:R-:W-:-:S04]  /*3c260*/  IMAD.WIDE R22, R6, 0x2, R2 ;  /* 0x0000000206167825 */ /* 0x000fc800078e0202 */
[C---:B------:R-:W-:Y:S02]  /*3c270*/  VIADD R4, R6.reuse, UR4 ;  /* 0x0000000406047c36 */ /* 0x040fe40008000000 */
[----:B------:R-:W-:Y:S01]  /*3c280*/  IMAD.WIDE R6, R6, 0x2, R20 ;  /* 0x0000000206067825 */ /* 0x000fe200078e0214 */
[----:B------:R-:W-:Y:S01]  /*3c290*/  ISETP.LT.AND P6, PT, R28, UR8, !P0 ;  /* 0x000000081c007c0c */ /* 0x000fe2000c7c1270 */
[----:B------:R-:W-:Y:S01]  /*3c2a0*/  ULDC UR8, c[0x0][0x228] ;  /* 0x00008a0000087ab9 */ /* 0x000fe20000000800 */
[----:B------:R-:W-:Y:S01]  /*3c2b0*/  ISETP.LT.AND P0, PT, R19, UR5, !P0 ;  /* 0x0000000513007c0c */ /* 0x000fe2000c701270 */
[----:B------:R-:W-:Y:S01]  /*3c2c0*/  ULDC UR5, c[0x0][0x228] ;  /* 0x00008a0000057ab9 */ /* 0x000fe20000000800 */
[----:B---3--:R-:W-:Y:S01]  /*3c2d0*/  PRMT R5, R25, 0x7632, R5 ;  /* 0x0000763219057816 */ /* 0x008fe20000000005 */
[----:B------:R0:W-:Y:S04]  /*3c2e0*/  @P4 STG.E.U16 desc[UR6][R22.64], R25 ;  /* 0x0000001916004986 */ /* 0x0001e8000c101506 */
[----:B------:R1:W-:Y:S01]  /*3c2f0*/  @P1 STG.E.U16 desc[UR6][R6.64], R5 ;  /* 0x0000000506001986 */ /* 0x0003e2000c101506 */
[----:B0-----:R-:W-:-:S05]  /*3c300*/  VIADD R25, R29, 0x2f ;  /* 0x0000002f1d197836 */ /* 0x001fca0000000000 */
[----:B------:R-:W-:Y:S02]  /*3c310*/  ISETP.GE.AND P1, PT, R25, UR9, PT ;  /* 0x0000000919007c0c */ /* 0x000fe4000bf26270 */
[----:B------:R-:W3:Y:S01]  /*3c320*/  LDL.LU R25, [R1+0x58] ;  /* 0x0000580001197983 */ /* 0x000ee20000300800 */
[----:B------:R-:W-:Y:S01]  /*3c330*/  IMAD.WIDE R22, R4, 0x2, R2 ;  /* 0x0000000204167825 */ /* 0x000fe200078e0202 */
[----:B-1----:R-:W-:-:S04]  /*3c340*/  PRMT R5, R9, 0x7632, R5 ;  /* 0x0000763209057816 */ /* 0x002fc80000000005 */
[----:B------:R0:W-:Y:S01]  /*3c350*/  @P6 STG.E.U16 desc[UR6][R22.64], R9 ;  /* 0x0000000916006986 */ /* 0x0001e2000c101506 */
[----:B------:R-:W-:Y:S01]  /*3c360*/  ISETP.LT.AND P6, PT, R28, UR5, !P5 ;  /* 0x000000051c007c0c */ /* 0x000fe2000efc1270 */
[C---:B------:R-:W-:Y:S01]  /*3c370*/  IMAD.WIDE R6, R4.reuse, 0x2, R20 ;  /* 0x0000000204067825 */ /* 0x040fe200078e0214 */
[----:B------:R-:W-:Y:S01]  /*3c380*/  ULDC UR5, c[0x0][0x228] ;  /* 0x00008a0000057ab9 */ /* 0x000fe20000000800 */
[----:B0-----:R-:W4:Y:S02]  /*3c390*/  LDL.LU R9, [R1+0x11f8] ;  /* 0x0011f80001097983 */ /* 0x001f240000300800 */
[----:B------:R-:W-:Y:S01]  /*3c3a0*/  VIADD R4, R4, UR4 ;  /* 0x0000000404047c36 */ /* 0x000fe20008000000 */
[----:B------:R-:W-:Y:S01]  /*3c3b0*/  ISETP.LT.AND P5, PT, R19, UR8, !P5 ;  /* 0x0000000813007c0c */ /* 0x000fe2000efa1270 */
[----:B------:R-:W-:Y:S01]  /*3c3c0*/  VIADD R24, R29, 0x2e ;  /* 0x0000002e1d187836 */ /* 0x000fe20000000000 */
[----:B------:R0:W-:Y:S01]  /*3c3d0*/  @P0 STG.E.U16 desc[UR6][R6.64], R5 ;  /* 0x0000000506000986 */ /* 0x0001e2000c101506 */
[----:B------:R-:W-:-:S03]  /*3c3e0*/  ULDC UR8, c[0x0][0x228] ;  /* 0x00008a0000087ab9 */ /* 0x000fc60000000800 */
[----:B------:R-:W-:Y:S02]  /*3c3f0*/  ISETP.GE.AND P4, PT, R24, UR9, PT ;  /* 0x0000000918007c0c */ /* 0x000fe4000bf86270 */
[----:B------:R-:W-:Y:S01]  /*3c400*/  PRMT R24, R10, 0x7632, R24 ;  /* 0x000076320a187816 */ /* 0x000fe20000000018 */
[----:B0-----:R-:W-:Y:S01]  /*3c410*/  IMAD.WIDE R6, R4, 0x2, R2 ;  /* 0x0000000204067825 */ /* 0x001fe200078e0202 */
[----:B------:R-:W-:Y:S01]  /*3c420*/  ISETP.LT.AND P0, PT, R28, UR5, !P3 ;  /* 0x000000051c007c0c */ /* 0x000fe2000df01270 */
[----:B------:R-:W-:-:S03]  /*3c430*/  ULDC UR5, c[0x0][0x228] ;  /* 0x00008a0000057ab9 */ /* 0x000fc60000000800 */
[----:B------:R0:W-:Y:S01]  /*3c440*/  @P6 STG.E.U16 desc[UR6][R6.64], R10 ;  /* 0x0000000a06006986 */ /* 0x0001e2000c101506 */
[C---:B------:R-:W-:Y:S01]  /*3c450*/  IMAD.WIDE R22, R4.reuse, 0x2, R20 ;  /* 0x0000000204167825 */ /* 0x040fe200078e0214 */
[----:B------:R-:W-:Y:S01]  /*3c460*/  ISETP.LT.AND P3, PT, R19, UR8, !P3 ;  /* 0x0000000813007c0c */ /* 0x000fe2000df61270 */
[----:B------:R-:W-:Y:S02]  /*3c470*/  ULDC UR8, c[0x0][0x228] ;  /* 0x00008a0000087ab9 */ /* 0x000fe40000000800 */
[----:B------:R-:W-:Y:S02]  /*3c480*/  VIADD R5, R29, 0x30 ;  /* 0x000000301d057836 */ /* 0x000fe40000000000 */
[----:B------:R-:W-:Y:S01]  /*3c490*/  VIADD R4, R4, UR4 ;  /* 0x0000000404047c36 */ /* 0x000fe20008000000 */
[----:B0-----:R-:W4:Y:S02]  /*3c4a0*/  LDL.LU R10, [R1+0x11f4] ;  /* 0x0011f400010a7983 */ /* 0x001f240000300800 */
[----:B------:R-:W-:Y:S01]  /*3c4b0*/  ISETP.GE.AND P6, PT, R5, UR9, PT ;  /* 0x0000000905007c0c */ /* 0x000fe2000bfc6270 */
[----:B------:R-:W-:Y:S01]  /*3c4c0*/  IMAD.WIDE R6, R4, 0x2, R2 ;  /* 0x0000000204067825 */ /* 0x000fe200078e0202 */
[----:B------:R0:W-:Y:S01]  /*3c4d0*/  @P5 STG.E.U16 desc[UR6][R22.64], R24 ;  /* 0x0000001816005986 */ /* 0x0001e2000c101506 */
[----:B------:R-:W-:Y:S01]  /*3c4e0*/  ISETP.LT.AND P5, PT, R28, UR5, !P4 ;  /* 0x000000051c007c0c */ /* 0x000fe2000e7a1270 */
[----:B------:R-:W-:Y:S01]  /*3c4f0*/  ULDC UR5, c[0x0][0x228] ;  /* 0x00008a0000057ab9 */ /* 0x000fe20000000800 */
[----:B0-----:R-:W-:-:S04]  /*3c500*/  IMAD.WIDE R22, R4, 0x2, R20 ;  /* 0x0000000204167825 */ /* 0x001fc800078e0214 */
[----:B------:R-:W-:Y:S01]  /*3c510*/  VIADD R24, R4, UR4 ;  /* 0x0000000404187c36 */ /* 0x000fe20008000000 */
[----:B------:R-:W-:Y:S01]  /*3c520*/  ISETP.LT.AND P4, PT, R19, UR8, !P4 ;  /* 0x0000000813007c0c */ /* 0x000fe2000e781270 */
[----:B------:R-:W-:Y:S01]  /*3c530*/  ULDC UR8, c[0x0][0x228] ;  /* 0x00008a0000087ab9 */ /* 0x000fe20000000800 */
[----:B---3--:R-:W-:Y:S01]  /*3c540*/  PRMT R5, R25, 0x7632, R5 ;  /* 0x0000763219057816 */ /* 0x008fe20000000005 */
[----:B------:R-:W-:Y:S04]  /*3c550*/  @P0 STG.E.U16 desc[UR6][R6.64], R25 ;  /* 0x0000001906000986 */ /* 0x000fe8000c101506 */
[----:B------:R0:W-:Y:S02]  /*3c560*/  @P3 STG.E.U16 desc[UR6][R22.64], R5 ;  /* 0x0000000516003986 */ /* 0x0001e4000c101506 */
[----:B0-----:R-:W-:Y:S01]  /*3c570*/  IMAD.WIDE R4, R24, 0x2, R2 ;  /* 0x0000000218047825 */ /* 0x001fe200078e0202 */
[----:B--2---:R-:W-:-:S04]  /*3c580*/  PRMT R22, R11, 0x7632, R22 ;  /* 0x000076320b167816 */ /* 0x004fc80000000016 */
[----:B------:R0:W-:Y:S04]  /*3c590*/  @P5 STG.E.U16 desc[UR6][R4.64], R11 ;  /* 0x0000000b04005986 */ /* 0x0001e8000c101506 */
[----:B0-----:R-:W2:Y:S01]  /*3c5a0*/  LDL.LU R11, [R1+0x11f0] ;  /* 0x0011f000010b7983 */ /* 0x001ea20000300800 */
[----:B------:R-:W-:Y:S01]  /*3c5b0*/  ISETP.LT.AND P3, PT, R28, UR5, !P1 ;  /* 0x000000051c007c0c */ /* 0x000fe2000cf61270 */
[C---:B------:R-:W-:Y:S01]  /*3c5c0*/  IMAD.WIDE R6, R24.reuse, 0x2, R20 ;  /* 0x0000000218067825 */ /* 0x040fe200078e0214 */
[----:B------:R-:W-:Y:S02]  /*3c5d0*/  ULDC UR5, c[0x0][0x228] ;  /* 0x00008a0000057ab9 */ /* 0x000fe40000000800 */
[----:B------:R-:W-:Y:S01]  /*3c5e0*/  ISETP.LT.AND P1, PT, R19, UR5, !P1 ;  /* 0x0000000513007c0c */ /* 0x000fe2000cf21270 */
[----:B------:R-:W-:Y:S01]  /*3c5f0*/  VIADD R4, R24, UR4 ;  /* 0x0000000418047c36 */ /* 0x000fe20008000000 */
[----:B------:R0:W-:Y:S01]  /*3c600*/  @P4 STG.E.U16 desc[UR6][R6.64], R22 ;  /* 0x0000001606004986 */ /* 0x0001e2000c101506 */
[C---:B------:R-:W-:Y:S01]  /*3c610*/  VIADD R23, R29.reuse, 0x32 ;  /* 0x000000321d177836 */ /* 0x040fe20000000000 */
[----:B------:R-:W-:Y:S01]  /*3c620*/  ISETP.LT.AND P4, PT, R28, UR8, !P6 ;  /* 0x000000081c007c0c */ /* 0x000fe2000f781270 */
[----:B------:R-:W-:Y:S01]  /*3c630*/  VIADD R25, R29, 0x31 ;  /* 0x000000311d197836 */ /* 0x000fe20000000000 */
[----:B------:R-:W-:Y:S01]  /*3c640*/  ISETP.LT.AND P6, PT, R19, UR10, !P6 ;  /* 0x0000000a13007c0c */ /* 0x000fe2000f7c1270 */
[C---:B------:R-:W-:Y:S01]  /*3c650*/  VIADD R24, R4.reuse, UR4 ;  /* 0x0000000404187c36 */ /* 0x040fe20008000000 */
[----:B------:R-:W-:Y:S01]  /*3c660*/  ISETP.GE.AND P5, PT, R23, UR9, PT ;  /* 0x0000000917007c0c */ /* 0x000fe2000bfa6270 */
[----:B------:R-:W-:Y:S01]  /*3c670*/  VIADD R23, R29, 0x33 ;  /* 0x000000331d177836 */ /* 0x000fe20000000000 */
[----:B------:R-:W-:Y:S01]  /*3c680*/  ISETP.GE.AND P0, PT, R25, UR9, PT ;  /* 0x0000000919007c0c */ /* 0x000fe2000bf06270 */
[----:B------:R-:W-:Y:S01]  /*3c690*/  ULDC UR5, c[0x0][0x228] ;  /* 0x00008a0000057ab9 */ /* 0x000fe20000000800 */
[----:B0-----:R-:W-:Y:S01]  /*3c6a0*/  IMAD.WIDE R6, R4, 0x2, R2 ;  /* 0x0000000204067825 */ /* 0x001fe200078e0202 */
[----:B------:R-:W-:Y:S01]  /*3c6b0*/  PRMT R25, R26, 0x7632, R25 ;  /* 0x000076321a197816 */ /* 0x000fe20000000019 */
[----:B------:R-:W-:Y:S01]  /*3c6c0*/  ULDC UR8, c[0x0][0x228] ;  /* 0x00008a0000087ab9 */ /* 0x000fe20000000800 */
[----:B----4-:R-:W-:Y:S01]  /*3c6d0*/  PRMT R27, R8, 0x7632, R27 ;  /* 0x00007632081b7816 */ /* 0x010fe2000000001b */
[--C-:B------:R-:W-:Y:S01]  /*3c6e0*/  IMAD.WIDE R4, R4, 0x2, R20.reuse ;  /* 0x0000000204047825 */ /* 0x100fe200078e0214 */
[----:B------:R0:W-:Y:S01]  /*3c6f0*/  @P3 STG.E.U16 desc[UR6][R6.64], R26 ;  /* 0x0000001a06003986 */ /* 0x0001e2000c101506 */
[----:B------:R-:W-:Y:S01]  /*3c700*/  ISETP.GE.AND P3, PT, R23, UR9, PT ;  /* 0x0000000917007c0c */ /* 0x000fe2000bf66270 */
[----:B------:R-:W-:Y:S01]  /*3c710*/  ULDC UR10, c[0x0][0x228] ;  /* 0x00008a00000a7ab9 */ /* 0x000fe20000000800 */
[C---:B------:R-:W-:Y:S01]  /*3c720*/  IMAD.WIDE R22, R24.reuse, 0x2, R20 ;  /* 0x0000000218167825 */ /* 0x040fe200078e0214 */
[----:B------:R-:W-:Y:S03]  /*3c730*/  @P1 STG.E.U16 desc[UR6][R4.64], R25 ;  /* 0x0000001904001986 */ /* 0x000fe6000c101506 */
[----:B0-----:R-:W-:-:S05]  /*3c740*/  IMAD.WIDE R6, R24, 0x2, R2 ;  /* 0x0000000218067825 */ /* 0x001fca00078e0202 */
[----:B------:R0:W-:Y:S01]  /*3c750*/  @P4 STG.E.U16 desc[UR6][R6.64], R8 ;  /* 0x0000000806004986 */ /* 0x0001e2000c101506 */
[C---:B------:R-:W-:Y:S01]  /*3c760*/  ISETP.LT.AND P4, PT, R28.reuse, UR5, !P0 ;  /* 0x000000051c007c0c */ /* 0x040fe2000c781270 */
[----:B------:R-:W-:Y:S01]  /*3c770*/  ULDC UR5, c[0x0][0x228] ;  /* 0x00008a0000057ab9 */ /* 0x000fe20000000800 */
[----:B------:R-:W-:Y:S01]  /*3c780*/  VIADD R26, R29, 0x34 ;  /* 0x000000341d1a7836 */ /* 0x000fe20000000000 */
[----:B------:R1:W-:Y:S01]  /*3c790*/  @P6 STG.E.U16 desc[UR6][R22.64], R27 ;  /* 0x0000001b16006986 */ /* 0x0003e2000c101506 */
[----:B------:R-:W-:Y:S01]  /*3c7a0*/  ISETP.LT.AND P0, PT, R19, UR5, !P0 ;  /* 0x0000000513007c0c */ /* 0x000fe2000c701270 */
[----:B------:R-:W-:Y:S01]  /*3c7b0*/  ULDC UR5, c[0x0][0x228] ;  /* 0x00008a0000057ab9 */ /* 0x000fe20000000800 */
[----:B------:R-:W-:Y:S01]  /*3c7c0*/  ISETP.LT.AND P6, PT, R28, UR8, !P5 ;  /* 0x000000081c007c0c */ /* 0x000fe2000efc1270 */
[----:B------:R-:W-:Y:S01]  /*3c7d0*/  ULDC UR8, c[0x0][0x228] ;  /* 0x00008a0000087ab9 */ /* 0x000fe20000000800 */
[----:B0-----:R-:W-:Y:S02]  /*3c7e0*/  IMAD.MOV.U32 R7, RZ, RZ, R29 ;  /* 0x000000ffff077224 */ /* 0x001fe400078e001d */
[----:B------:R-:W-:Y:S01]  /*3c7f0*/  VIADD R29, R24, UR4 ;  /* 0x00000004181d7c36 */ /* 0x000fe20008000000 */
[----:B------:R-:W-:-:S03]  /*3c800*/  ISETP.GE.AND P1, PT, R26, UR9, PT ;  /* 0x000000091a007c0c */ /* 0x000fc6000bf26270 */
[C---:B-1----:R-:W-:Y:S01]  /*3c810*/  VIADD R27, R29.reuse, UR4 ;  /* 0x000000041d1b7c36 */ /* 0x042fe20008000000 */
[----:B------:R-:W-:Y:S01]  /*3c820*/  PRMT R23, R12, 0x7632, R23 ;  /* 0x000076320c177816 */ /* 0x000fe20000000017 */
[----:B------:R-:W-:Y:S01]  /*3c830*/  IMAD.WIDE R24, R29, 0x2, R2 ;  /* 0x000000021d187825 */ /* 0x000fe200078e0202 */
[----:B------:R-:W-:Y:S01]  /*3c840*/  ISETP.LT.AND P5, PT, R19, UR5, !P5 ;  /* 0x0000000513007c0c */ /* 0x000fe2000efa1270 */
[----:B------:R-:W-:Y:S02]  /*3c850*/  ULDC UR5, c[0x0][0x228] ;  /* 0x00008a0000057ab9 */ /* 0x000fe40000000800 */
[----:B------:R-:W-:-:S04]  /*3c860*/  IMAD.WIDE R4, R29, 0x2, R20 ;  /* 0x000000021d047825 */ /* 0x000fc800078e0214 */
[----:B------:R-:W-:Y:S02]  /*3c870*/  VIADD R26, R7, 0x35 ;  /* 0x00000035071a7836 */ /* 0x000fe40000000000 */
[----:B------:R-:W-:Y:S02]  /*3c880*/  IMAD.MOV.U32 R29, RZ, RZ, R7 ;  /* 0x000000ffff1d7224 */ /* 0x000fe400078e0007 */
[----:B------:R-:W-:Y:S01]  /*3c890*/  IMAD.WIDE R6, R27, 0x2, R2 ;  /* 0x000000021b067825 */ /* 0x000fe200078e0202 */
[----:B------:R-:W-:Y:S04]  /*3c8a0*/  @P4 STG.E.U16 desc[UR6][R24.64], R12 ;  /* 0x0000000c18004986 */ /* 0x000fe8000c101506 */
[----:B------:R0:W-:Y:S04]  /*3c8b0*/  @P0 STG.E.U16 desc[UR6][R4.64], R23 ;  /* 0x0000001704000986 */ /* 0x0001e8000c101506 */
[----:B------:R1:W-:Y:S01]  /*3c8c0*/  @P6 STG.E.U16 desc[UR6][R6.64], R9 ;  /* 0x0000000906006986 */ /* 0x0003e2000c101506 */
[----:B------:R-:W-:Y:S01]  /*3c8d0*/  ISETP.LT.AND P6, PT, R28, UR5, !P3 ;  /* 0x000000051c007c0c */ /* 0x000fe2000dfc1270 */
[----:B------:R-:W-:Y:S01]  /*3c8e0*/  VIADD R8, R29, 0x36 ;  /* 0x000000361d087836 */ /* 0x000fe20000000000 */
[----:B------:R-:W-:Y:S01]  /*3c8f0*/  ISETP.LT.AND P3, PT, R19, UR8, !P3 ;  /* 0x0000000813007c0c */ /* 0x000fe2000df61270 */
[----:B------:R-:W-:Y:S01]  /*3c900*/  ULDC UR5, c[0x0][0x228] ;  /* 0x00008a0000057ab9 */ /* 0x000fe20000000800 */
[----:B------:R-:W-:Y:S01]  /*3c910*/  ISETP.GE.AND P4, PT, R26, UR9, PT ;  /* 0x000000091a007c0c */ /* 0x000fe2000bf86270 */
[----:B------:R-:W-:Y:S01]  /*3c920*/  ULDC UR8, c[0x0][0x228] ;  /* 0x00008a0000087ab9 */ /* 0x000fe20000000800 */
[----:B0-----:R-:W-:Y:S01]  /*3c930*/  IMAD.WIDE R22, R27, 0x2, R20 ;  /* 0x000000021b167825 */ /* 0x001fe200078e0214 */
[----:B------:R-:W-:-:S03]  /*3c940*/  PRMT R5, R9, 0x7632, R5 ;  /* 0x0000763209057816 */ /* 0x000fc60000000005 */
[----:B------:R-:W-:Y:S02]  /*3c950*/  VIADD R27, R27, UR4 ;  /* 0x000000041b1b7c36 */ /* 0x000fe40008000000 */
[----:B------:R0:W-:Y:S01]  /*3c960*/  @P5 STG.E.U16 desc[UR6][R22.64], R5 ;  /* 0x0000000516005986 */ /* 0x0001e2000c101506 */
[----:B-1----:R-:W-:Y:S01]  /*3c970*/  PRMT R9, R13, 0x7632, R9 ;  /* 0x000076320d097816 */ /* 0x002fe20000000009 */
[----:B------:R-:W-:Y:S01]  /*3c980*/  IMAD.WIDE R6, R27, 0x2, R20 ;  /* 0x000000021b067825 */ /* 0x000fe200078e0214 */
[----:B------:R-:W-:Y:S02]  /*3c990*/  ISETP.GE.AND P0, PT, R8, UR9, PT ;  /* 0x0000000908007c0c */ /* 0x000fe4000bf06270 */
[----:B------:R-:W-:Y:S01]  /*3c9a0*/  ISETP.LT.AND P5, PT, R28, UR5, !P1 ;  /* 0x000000051c007c0c */ /* 0x000fe2000cfa1270 */
[----:B------:R-:W-:Y:S01]  /*3c9b0*/  VIADD R8, R29, 0x37 ;  /* 0x000000371d087836 */ /* 0x000fe20000000000 */
[----:B------:R-:W-:Y:S01]  /*3c9c0*/  ULDC UR5, c[0x0][0x228] ;  /* 0x00008a0000057ab9 */ /* 0x000fe20000000800 */
[----:B0-----:R-:W-:Y:S01]  /*3c9d0*/  IMAD.WIDE R4, R27, 0x2, R2 ;  /* 0x000000021b047825 */ /* 0x001fe200078e0202 */
[----:B------:R-:W-:Y:S01]  /*3c9e0*/  ISETP.LT.AND P1, PT, R19, UR8, !P1 ;  /* 0x0000000813007c0c */ /* 0x000fe2000cf21270 */
[----:B------:R-:W-:-:S02]  /*3c9f0*/  ULDC UR8, c[0x0][0x228] ;  /* 0x00008a0000087ab9 */ /* 0x000fc40000000800 */
[----:B------:R-:W-:Y:S01]  /*3ca00*/  VIADD R23, R27, UR4 ;  /* 0x000000041b177c36 */ /* 0x000fe20008000000 */
[----:B------:R0:W-:Y:S01]  /*3ca10*/  @P6 STG.E.U16 desc[UR6][R4.64], R13 ;  /* 0x0000000d04006986 */ /* 0x0001e2000c101506 */
[----:B------:R-:W-:-:S03]  /*3ca20*/  ISETP.GE.AND P6, PT, R8, UR9, PT ;  /* 0x0000000908007c0c */ /* 0x000fc6000bfc6270 */
[----:B------:R1:W-:Y:S01]  /*3ca30*/  @P3 STG.E.U16 desc[UR6][R6.64], R9 ;  /* 0x0000000906003986 */ /* 0x0003e2000c101506 */
[----:B------:R-:W-:Y:S01]  /*3ca40*/  ISETP.LT.AND P3, PT, R28, UR5, !P4 ;  /* 0x000000051c007c0c */ /* 0x000fe2000e761270 */
[C---:B------:R-:W-:Y:S01]  /*3ca50*/  IMAD.WIDE R24, R23.reuse, 0x2, R2 ;  /* 0x0000000217187825 */ /* 0x040fe200078e0202 */
[----:B------:R-:W-:Y:S01]  /*3ca60*/  ULDC UR5, c[0x0][0x228] ;  /* 0x00008a0000057ab9 */ /* 0x000fe20000000800 */
[----:B0-----:R-:W-:Y:S02]  /*3ca70*/  PRMT R5, R10, 0x7632, R5 ;  /* 0x000076320a057816 */ /* 0x001fe40000000005 */
[----:B-1----:R-:W-:-:S04]  /*3ca80*/  IMAD.WIDE R8, R23, 0x2, R20 ;  /* 0x0000000217087825 */ /* 0x002fc800078e0214 */
[----:B------:R-:W-:Y:S02]  /*3ca90*/  VIADD R23, R23, UR4 ;  /* 0x0000000417177c36 */ /* 0x000fe40008000000 */
[----:B------:R-:W-:Y:S02]  /*3caa0*/  VIADD R4, R29, 0x39 ;  /* 0x000000391d047836 */ /* 0x000fe40000000000 */
[----:B------:R-:W-:Y:S01]  /*3cab0*/  IMAD.WIDE R26, R23, 0x2, R2 ;  /* 0x00000002171a7825 */ /* 0x000fe200078e0202 */
[----:B------:R0:W-:Y:S01]  /*3cac0*/  @P5 STG.E.U16 desc[UR6][R24.64], R10 ;  /* 0x0000000a18005986 */ /* 0x0001e2000c101506 */
[----:B------:R-:W-:Y:S01]  /*3cad0*/  ISETP.LT.AND P4, PT, R19, UR5, !P4 ;  /* 0x0000000513007c0c */ /* 0x000fe2000e781270 */
[----:B------:R-:W-:Y:S02]  /*3cae0*/  ULDC UR5, c[0x0][0x228] ;  /* 0x00008a0000057ab9 */ /* 0x000fe40000000800 */
[----:B------:R1:W-:Y:S01]  /*3caf0*/  @P1 STG.E.U16 desc[UR6][R8.64], R5 ;  /* 0x0000000508001986 */ /* 0x0003e2000c101506 */
[----:B------:R-:W-:Y:S01]  /*3cb00*/  ISETP.LT.AND P1, PT, R28, UR8, !P0 ;  /* 0x000000081c007c0c */ /* 0x000fe2000c721270 */
[----:B------:R-:W-:-:S02]  /*3cb10*/  VIADD R12, R29, 0x38 ;  /* 0x000000381d0c7836 */ /* 0x000fc40000000000 */
[----:B------:R-:W-:Y:S01]  /*3cb20*/  @P3 STG.E.U16 desc[UR6][R26.64], R14 ;  /* 0x0000000e1a003986 */ /* 0x000fe2000c101506 */
[----:B------:R-:W-:Y:S01]  /*3cb30*/  ISETP.GE.AND P3, PT, R4, UR9, PT ;  /* 0x0000000904007c0c */ /* 0x000fe2000bf66270 */
[----:B------:R-:W-:Y:S02]  /*3cb40*/  ULDC UR8, c[0x0][0x228] ;  /* 0x00008a0000087ab9 */ /* 0x000fe40000000800 */
[----:B------:R3:W4:Y:S01]  /*3cb50*/  LDS.128 R4, [R0] ;  /* 0x0000000000047984 */ /* 0x0007220000000c00 */
[----:B0-----:R-:W-:Y:S01]  /*3cb60*/  VIADD R25, R23, UR4 ;  /* 0x0000000417197c36 */ /* 0x001fe20008000000 */
[----:B------:R-:W-:Y:S01]  /*3cb70*/  ISETP.LT.AND P0, PT, R19, UR10, !P0 ;  /* 0x0000000a13007c0c */ /* 0x000fe2000c701270 */
[----:B------:R-:W-:Y:S01]  /*3cb80*/  ULDC UR10, c[0x0][0x228] ;  /* 0x00008a00000a7ab9 */ /* 0x000fe20000000800 */
[----:B------:R-:W-:Y:S01]  /*3cb90*/  ISETP.GE.AND P5, PT, R12, UR9, PT ;  /* 0x000000090c007c0c */ /* 0x000fe2000bfa6270 */
[----:B-1----:R-:W-:Y:S01]  /*3cba0*/  IMAD.WIDE R8, R23, 0x2, R20 ;  /* 0x0000000217087825 */ /* 0x002fe200078e0214 */
[----:B------:R-:W-:-:S03]  /*3cbb0*/  PRMT R24, R14, 0x7632, R24 ;  /* 0x000076320e187816 */ /* 0x000fc60000000018 */
[C---:B------:R-:W-:Y:S02]  /*3cbc0*/  IMAD.WIDE R12, R25.reuse, 0x2, R2 ;  /* 0x00000002190c7825 */ /* 0x040fe400078e0202 */
[----:B------:R0:W-:Y:S02]  /*3cbd0*/  @P4 STG.E.U16 desc[UR6][R8.64], R24 ;  /* 0x0000001808004986 */ /* 0x0001e4000c101506 */
[C---:B------:R-:W-:Y:S01]  /*3cbe0*/  IMAD.WIDE R22, R25.reuse, 0x2, R20 ;  /* 0x0000000219167825 */ /* 0x040fe200078e0214 */
[----:B------:R-:W-:Y:S01]  /*3cbf0*/  ISETP.LT.AND P4, PT, R28, UR10, !P5 ;  /* 0x0000000a1c007c0c */ /* 0x000fe2000ef81270 */
[----:B------:R-:W-:Y:S02]  /*3cc00*/  ULDC UR10, c[0x0][0x228] ;  /* 0x00008a00000a7ab9 */ /* 0x000fe40000000800 */
[----:B------:R-:W-:Y:S02]  /*3cc10*/  VIADD R25, R25, UR4 ;  /* 0x0000000419197c36 */ /* 0x000fe40008000000 */
[----:B------:R-:W-:Y:S01]  /*3cc20*/  VIADD R10, R29, 0x3a ;  /* 0x0000003a1d0a7836 */ /* 0x000fe20000000000 */
[----:B---3--:R-:W-:Y:S01]  /*3cc30*/  PRMT R0, R15, 0x7632, R0 ;  /* 0x000076320f007816 */ /* 0x008fe20000000000 */
[----:B0-----:R-:W-:-:S04]  /*3cc40*/  IMAD.WIDE R8, R25, 0x2, R2 ;  /* 0x0000000219087825 */ /* 0x001fc800078e0202 */
[----:B------:R-:W-:Y:S01]  /*3cc50*/  VIADD R14, R29, 0x3b ;  /* 0x0000003b1d0e7836 */ /* 0x000fe20000000000 */
[----:B--2---:R0:W-:Y:S01]  /*3cc60*/  @P1 STG.E.U16 desc[UR6][R12.64], R11 ;  /* 0x0000000b0c001986 */ /* 0x0041e2000c101506 */
[----:B------:R-:W-:Y:S02]  /*3cc70*/  PRMT R27, R11, 0x7632, R27 ;  /* 0x000076320b1b7816 */ /* 0x000fe4000000001b */
[----:B------:R-:W-:Y:S01]  /*3cc80*/  ISETP.LT.AND P1, PT, R28, UR5, !P6 ;  /* 0x000000051c007c0c */ /* 0x000fe2000f721270 */
[----:B------:R-:W-:Y:S01]  /*3cc90*/  ULDC UR5, c[0x0][0x228] ;  /* 0x00008a0000057ab9 */ /* 0x000fe20000000800 */
[C---:B------:R-:W-:Y:S01]  /*3cca0*/  ISETP.LT.AND P6, PT, R19.reuse, UR8, !P6 ;  /* 0x0000000813007c0c */ /* 0x040fe2000f7c1270 */
[----:B------:R1:W-:Y:S01]  /*3ccb0*/  @P0 STG.E.U16 desc[UR6][R22.64], R27 ;  /* 0x0000001b16000986 */ /* 0x0003e2000c101506 */
[----:B------:R-:W-:Y:S01]  /*3ccc0*/  ISETP.GE.AND P0, PT, R10, UR9, PT ;  /* 0x000000090a007c0c */ /* 0x000fe2000bf06270 */
[----:B------:R-:W-:Y:S01]  /*3ccd0*/  ULDC UR8, c[0x0][0x228] ;  /* 0x00008a0000087ab9 */ /* 0x000fe20000000800 */
[----:B------:R-:W-:Y:S01]  /*3cce0*/  ISETP.LT.AND P5, PT, R19, UR5, !P5 ;  /* 0x0000000513007c0c */ /* 0x000fe2000efa1270 */
[----:B------:R-:W-:Y:S01]  /*3ccf0*/  ULDC UR5, c[0x0][0x228] ;  /* 0x00008a0000057ab9 */ /* 0x000fe20000000800 */
[----:B0-----:R-:W-:-:S04]  /*3cd00*/  IMAD.WIDE R10, R25, 0x2, R20 ;  /* 0x00000002190a7825 */ /* 0x001fc800078e0214 */
[----:B-1----:R-:W-:Y:S01]  /*3cd10*/  VIADD R27, R25, UR4 ;  /* 0x00000004191b7c36 */ /* 0x002fe20008000000 */
[----:B------:R-:W-:Y:S03]  /*3cd20*/  @P1 STG.E.U16 desc[UR6][R8.64], R15 ;  /* 0x0000000f08001986 */ /* 0x000fe6000c101506 */
[C---:B------:R-:W-:Y:S01]  /*3cd30*/  IMAD.WIDE R12, R27.reuse, 0x2, R2 ;  /* 0x000000021b0c7825 */ /* 0x040fe200078e0202 */
[----:B------:R0:W-:Y:S04]  /*3cd40*/  @P6 STG.E.U16 desc[UR6][R10.64], R0 ;  /* 0x000000000a006986 */ /* 0x0001e8000c101506 */
[----:B------:R4:W-:Y:S01]  /*3cd50*/  @P4 STG.E.U16 desc[UR6][R12.64], R16 ;  /* 0x000000100c004986 */ /* 0x0009e2000c101506 */
[C---:B------:R-:W-:Y:S01]  /*3cd60*/  ISETP.LT.AND P4, PT, R28.reuse, UR5, !P3 ;  /* 0x000000051c007c0c */ /* 0x040fe2000df81270 */
[----:B------:R-:W-:Y:S01]  /*3cd70*/  IMAD.WIDE R22, R27, 0x2, R20 ;  /* 0x000000021b167825 */ /* 0x000fe200078e0214 */
[----:B------:R-:W-:Y:S01]  /*3cd80*/  ISETP.LT.AND P3, PT, R19, UR8, !P3 ;  /* 0x0000000813007c0c */ /* 0x000fe2000df61270 */
[----:B------:R-:W-:Y:S01]  /*3cd90*/  ULDC UR5, c[0x0][0x228] ;  /* 0x00008a0000057ab9 */ /* 0x000fe20000000800 */
[----:B------:R-:W-:Y:S01]  /*3cda0*/  ISETP.LT.AND P6, PT, R28, UR10, !P0 ;  /* 0x0000000a1c007c0c */ /* 0x000fe2000c7c1270 */
[----:B------:R-:W-:Y:S01]  /*3cdb0*/  VIADD R27, R27, UR4 ;  /* 0x000000041b1b7c36 */ /* 0x000fe20008000000 */
[----:B------:R-:W-:Y:S01]  /*3cdc0*/  ISETP.GE.AND P1, PT, R14, UR9, PT ;  /* 0x000000090e007c0c */ /* 0x000fe2000bf26270 */
[----:B0-----:R-:W-:Y:S01]  /*3cdd0*/  VIADD R0, R29, 0x3c ;  /* 0x0000003c1d007836 */ /* 0x001fe20000000000 */
[----:B------:R-:W-:Y:S01]  /*3cde0*/  PRMT R11, R16, 0x7632, R11 ;  /* 0x00007632100b7816 */ /* 0x000fe2000000000b */
[C---:B------:R-:W-:Y:S01]  /*3cdf0*/  VIADD R15, R27.reuse, UR4 ;  /* 0x000000041b0f7c36 */ /* 0x040fe20008000000 */
[----:B------:R-:W-:Y:S01]  /*3ce00*/  ULDC UR8, c[0x0][0x228] ;  /* 0x00008a0000087ab9 */ /* 0x000fe20000000800 */
[----:B------:R-:W-:Y:S01]  /*3ce10*/  IMAD.WIDE R8, R27, 0x2, R2 ;  /* 0x000000021b087825 */ /* 0x000fe200078e0202 */
[----:B----4-:R-:W-:Y:S01]  /*3ce20*/  PRMT R16, R4, 0x7632, R16 ;  /* 0x0000763204107816 */ /* 0x010fe20000000010 */
[----:B------:R0:W-:Y:S01]  /*3ce30*/  @P5 STG.E.U16 desc[UR6][R22.64], R11 ;  /* 0x0000000b16005986 */ /* 0x0001e2000c101506 */
[----:B------:R-:W-:Y:S01]  /*3ce40*/  ULDC UR10, c[0x0][0x228] ;  /* 0x00008a00000a7ab9 */ /* 0x000fe20000000800 */
[----:B------:R-:W-:Y:S01]  /*3ce50*/  IMAD.WIDE R12, R15, 0x2, R2 ;  /* 0x000000020f0c7825 */ /* 0x000fe200078e0202 */
[----:B------:R-:W-:Y:S01]  /*3ce60*/  ISETP.GE.AND P5, PT, R0, UR9, PT ;  /* 0x0000000900007c0c */ /* 0x000fe2000bfa6270 */
[----:B------:R1:W-:Y:S01]  /*3ce70*/  @P4 STG.E.U16 desc[UR6][R8.64], R4 ;  /* 0x0000000408004986 */ /* 0x0003e2000c101506 */
[----:B------:R-:W-:Y:S01]  /*3ce80*/  ISETP.LT.AND P0, PT, R19, UR5, !P0 ;  /* 0x0000000513007c0c */ /* 0x000fe2000c701270 */
[----:B0-----:R-:W-:Y:S01]  /*3ce90*/  IMAD.WIDE R10, R27, 0x2, R20 ;  /* 0x000000021b0a7825 */ /* 0x001fe200078e0214 */
[----:B------:R-:W-:-:S04]  /*3cea0*/  ULDC UR5, c[0x0][0x228] ;  /* 0x00008a0000057ab9 */ /* 0x000fc80000000800 */
[----:B------:R0:W-:Y:S01]  /*3ceb0*/  @P3 STG.E.U16 desc[UR6][R10.64], R16 ;  /* 0x000000100a003986 */ /* 0x0001e2000c101506 */
[C---:B------:R-:W-:Y:S01]  /*3cec0*/  ISETP.LT.AND P3, PT, R28.reuse, UR8, !P1 ;  /* 0x000000081c007c0c */ /* 0x040fe2000cf61270 */
[----:B------:R-:W-:Y:S01]  /*3ced0*/  VIADD R23, R15, UR4 ;  /* 0x000000040f177c36 */ /* 0x000fe20008000000 */
[----:B------:R-:W-:Y:S01]  /*3cee0*/  ISETP.LT.AND P1, PT, R19, UR10, !P1 ;  /* 0x0000000a13007c0c */ /* 0x000fe2000cf21270 */
[----:B------:R2:W-:Y:S01]  /*3cef0*/  @P6 STG.E.U16 desc[UR6][R12.64], R17 ;  /* 0x000000110c006986 */ /* 0x0005e2000c101506 */
[----:B------:R-:W-:Y:S01]  /*3cf00*/  ISETP.LT.AND P6, PT, R28, UR11, !P5 ;  /* 0x0000000b1c007c0c */ /* 0x000fe2000efc1270 */
[----:B------:R-:W-:Y:S01]  /*3cf10*/  VIADD R14, R29, 0x3d ;  /* 0x0000003d1d0e7836 */ /* 0x000fe20000000000 */
[----:B-1----:R-:W-:Y:S01]  /*3cf20*/  PRMT R4, R17, 0x7632, R4 ;  /* 0x0000763211047816 */ /* 0x002fe20000000004 */
[----:B------:R-:W-:Y:S01]  /*3cf30*/  IMAD.WIDE R8, R15, 0x2, R20 ;  /* 0x000000020f087825 */ /* 0x000fe200078e0214 */
[----:B------:R-:W-:Y:S01]  /*3cf40*/  ULDC UR8, c[0x0][0x228] ;  /* 0x00008a0000087ab9 */ /* 0x000fe20000000800 */
[----:B------:R-:W-:-:S02]  /*3cf50*/  ULDC UR10, c[0x0][0x228] ;  /* 0x00008a00000a7ab9 */ /* 0x000fc40000000800 */
[----:B------:R-:W-:Y:S01]  /*3cf60*/  VIADD R0, R29, 0x3e ;  /* 0x0000003e1d007836 */ /* 0x000fe20000000000 */
[----:B------:R-:W-:Y:S01]  /*3cf70*/  ISETP.GE.AND P4, PT, R14, UR9, PT ;  /* 0x000000090e007c0c */ /* 0x000fe2000bf86270 */
[----:B0-----:R-:W-:Y:S01]  /*3cf80*/  IMAD.WIDE R10, R23, 0x2, R2 ;  /* 0x00000002170a7825 */ /* 0x001fe200078e0202 */
[----:B------:R-:W-:-:S03]  /*3cf90*/  PRMT R16, R5, 0x7632, R16 ;  /* 0x0000763205107816 */ /* 0x000fc60000000010 */
[C---:B--2---:R-:W-:Y:S02]  /*3cfa0*/  VIADD R17, R23.reuse, UR4 ;  /* 0x0000000417117c36 */ /* 0x044fe40008000000 */
[----:B------:R-:W-:Y:S01]  /*3cfb0*/  IMAD.WIDE R12, R23, 0x2, R20 ;  /* 0x00000002170c7825 */ /* 0x000fe200078e0214 */
[----:B------:R-:W-:Y:S01]  /*3cfc0*/  @P0 STG.E.U16 desc[UR6][R8.64], R4 ;  /* 0x0000000408000986 */ /* 0x000fe2000c101506 */
[----:B------:R-:W-:Y:S01]  /*3cfd0*/  ISETP.GE.AND P0, PT, R0, UR9, PT ;  /* 0x0000000900007c0c */ /* 0x000fe2000bf06270 */
[----:B------:R-:W-:Y:S01]  /*3cfe0*/  ULDC UR9, c[0x0][0x228] ;  /* 0x00008a0000097ab9 */ /* 0x000fe20000000800 */
[----:B------:R-:W-:Y:S01]  /*3cff0*/  IMAD.WIDE R14, R17, 0x2, R2 ;  /* 0x00000002110e7825 */ /* 0x000fe200078e0202 */
[----:B------:R-:W-:Y:S01]  /*3d000*/  @P3 STG.E.U16 desc[UR6][R10.64], R5 ;  /* 0x000000050a003986 */ /* 0x000fe2000c101506 */
[C---:B------:R-:W-:Y:S01]  /*3d010*/  ISETP.LT.AND P3, PT, R28.reuse, UR8, !P0 ;  /* 0x000000081c007c0c */ /* 0x040fe2000c761270 */
[----:B------:R-:W-:Y:S02]  /*3d020*/  ULDC UR8, c[0x0][0x228] ;  /* 0x00008a0000087ab9 */ /* 0x000fe40000000800 */
[----:B------:R0:W-:Y:S01]  /*3d030*/  @P1 STG.E.U16 desc[UR6][R12.64], R16 ;  /* 0x000000100c001986 */ /* 0x0001e2000c101506 */
[----:B------:R-:W-:Y:S01]  /*3d040*/  ISETP.LT.AND P1, PT, R28, UR9, !P2 ;  /* 0x000000091c007c0c */ /* 0x000fe2000d721270 */
[----:B------:R-:W-:-:S02]  /*3d050*/  ULDC UR9, c[0x0][0x228] ;  /* 0x00008a0000097ab9 */ /* 0x000fc40000000800 */
[----:B------:R1:W-:Y:S01]  /*3d060*/  @P6 STG.E.U16 desc[UR6][R14.64], R18 ;  /* 0x000000120e006986 */ /* 0x0003e2000c101506 */
[----:B------:R-:W-:Y:S01]  /*3d070*/  ISETP.LT.AND P6, PT, R28, UR5, !P4 ;  /* 0x000000051c007c0c */ /* 0x000fe2000e7c1270 */
[----:B------:R-:W-:Y:S01]  /*3d080*/  ULDC UR5, c[0x0][0x228] ;  /* 0x00008a0000057ab9 */ /* 0x000fe20000000800 */
[C---:B------:R-:W-:Y:S02]  /*3d090*/  ISETP.LT.AND P2, PT, R19.reuse, UR10, !P2 ;  /* 0x0000000a13007c0c */ /* 0x040fe4000d741270 */
[C---:B------:R-:W-:Y:S02]  /*3d0a0*/  ISETP.LT.AND P5, PT, R19.reuse, UR5, !P5 ;  /* 0x0000000513007c0c */ /* 0x040fe4000efa1270 */
[C---:B------:R-:W-:Y:S02]  /*3d0b0*/  ISETP.LT.AND P4, PT, R19.reuse, UR8, !P4 ;  /* 0x0000000813007c0c */ /* 0x040fe4000e781270 */
[----:B------:R-:W-:Y:S02]  /*3d0c0*/  ISETP.LT.AND P0, PT, R19, UR9, !P0 ;  /* 0x0000000913007c0c */ /* 0x000fe4000c701270 */
[----:B------:R-:W2:Y:S01]  /*3d0d0*/  LDL.LU R19, [R1+0x11ec] ;  /* 0x0011ec0001137983 */ /* 0x000ea20000300800 */
[----:B0-----:R-:W-:Y:S01]  /*3d0e0*/  VIADD R13, R17, UR4 ;  /* 0x00000004110d7c36 */ /* 0x001fe20008000000 */
[----:B-1----:R-:W-:-:S03]  /*3d0f0*/  PRMT R18, R18, 0x7632, R18 ;  /* 0x0000763212127816 */ /* 0x002fc60000000012 */
[----:B------:R-:W-:Y:S02]  /*3d100*/  VIADD R15, R13, UR4 ;  /* 0x000000040d0f7c36 */ /* 0x000fe40008000000 */
[----:B------:R-:W-:Y:S01]  /*3d110*/  IMAD.WIDE R4, R17, 0x2, R20 ;  /* 0x0000000211047825 */ /* 0x000fe200078e0214 */
[----:B------:R-:W-:-:S03]  /*3d120*/  PRMT R0, R6, 0x7632, R0 ;  /* 0x0000763206007816 */ /* 0x000fc60000000000 */
[----:B------:R-:W-:Y:S02]  /*3d130*/  VIADD R17, R15, UR4 ;  /* 0x000000040f117c36 */ /* 0x000fe40008000000 */
[C---:B------:R-:W-:Y:S01]  /*3d140*/  IMAD.WIDE R8, R13.reuse, 0x2, R2 ;  /* 0x000000020d087825 */ /* 0x040fe200078e0202 */
[----:B------:R0:W-:Y:S03]  /*3d150*/  @P5 STG.E.U16 desc[UR6][R4.64], R18 ;  /* 0x0000001204005986 */ /* 0x0001e6000c101506 */
[----:B------:R-:W-:Y:S01]  /*3d160*/  IMAD.WIDE R12, R13, 0x2, R20 ;  /* 0x000000020d0c7825 */ /* 0x000fe200078e0214 */
[----:B------:R0:W-:Y:S03]  /*3d170*/  @P6 STG.E.U16 desc[UR6][R8.64], R6 ;  /* 0x0000000608006986 */ /* 0x0001e6000c101506 */
[C---:B------:R-:W-:Y:S01]  /*3d180*/  IMAD.WIDE R10, R15.reuse, 0x2, R2 ;  /* 0x000000020f0a7825 */ /* 0x040fe200078e0202 */
[----:B------:R0:W-:Y:S03]  /*3d190*/  @P4 STG.E.U16 desc[UR6][R12.64], R0 ;  /* 0x000000000c004986 */ /* 0x0001e6000c101506 */
[----:B------:R-:W-:-:S04]  /*3d1a0*/  IMAD.WIDE R14, R15, 0x2, R20 ;  /* 0x000000020f0e7825 */ /* 0x000fc800078e0214 */
[----:B------:R-:W-:-:S04]  /*3d1b0*/  IMAD.WIDE R2, R17, 0x2, R2 ;  /* 0x0000000211027825 */ /* 0x000fc800078e0202 */
[----:B------:R-:W-:Y:S01]  /*3d1c0*/  IMAD.WIDE R20, R17, 0x2, R20 ;  /* 0x0000000211147825 */ /* 0x000fe200078e0214 */
[----:B--2---:R-:W-:Y:S01]  /*3d1d0*/  PRMT R16, R19, 0x7632, R16 ;  /* 0x0000763213107816 */ /* 0x004fe20000000010 */
[----:B------:R0:W-:Y:S04]  /*3d1e0*/  @P3 STG.E.U16 desc[UR6][R10.64], R19 ;  /* 0x000000130a003986 */ /* 0x0001e8000c101506 */
[----:B------:R0:W-:Y:S04]  /*3d1f0*/  @P0 STG.E.U16 desc[UR6][R14.64], R16 ;  /* 0x000000100e000986 */ /* 0x0001e8000c101506 */
[----:B------:R0:W-:Y:S01]  /*3d200*/  @P1 STG.E.U16 desc[UR6][R2.64], R7 ;  /* 0x0000000702001986 */ /* 0x0001e2000c101506 */
[----:B------:R-:W-:Y:S05]  /*3d210*/  @!P2 EXIT ;  /* 0x000000000000a94d */ /* 0x000fea0003800000 */
[----:B0-----:R-:W-:-:S05]  /*3d220*/  PRMT R10, R7, 0x7632, R10 ;  /* 0x00007632070a7816 */ /* 0x001fca000000000a */
[----:B------:R-:W-:Y:S01]  /*3d230*/  STG.E.U16 desc[UR6][R20.64], R10 ;  /* 0x0000000a14007986 */ /* 0x000fe2000c101506 */
[----:B------:R-:W-:Y:S05]  /*3d240*/  EXIT ;  /* 0x000000000000794d */ /* 0x000fea0003800000 */
.L_x_2:
[----:B------:R-:W-:-:S00]  /*3d250*/  BRA `(.L_x_2) ;  /* 0xfffffffc00fc7947 */ /* 0x000fc0000383ffff */
[----:B------:R-:W-:-:S00]  /*3d260*/  NOP ;  /* 0x0000000000007918 */ /* 0x000fc00000000000 */
        /* <DEDUP_REMOVED lines=9> */
.L_x_3:


//--------------------- .nv.shared.matmul_kernel  --------------------------
	.section	.nv.shared.matmul_kernel,"aw",@nobits
	.sectionflags	@""
	.align	16
	.zero		1024


//--------------------- .nv.shared.reserved.0     --------------------------
	.section	.nv.shared.reserved.0,"aw",@nobits
	.weak		__nv_reservedSMEM_offset_0_alias
	.size		__nv_reservedSMEM_offset_0_alias, 0, 0
	.other		__nv_reservedSMEM_offset_0_alias,@"STO_CUDA_RESERVED_SHARED STV_DEFAULT"
__nv_reservedSMEM_offset_0_alias:
	.zero		0


//--------------------- .nv.constant0.matmul_kernel --------------------------
	.section	.nv.constant0.matmul_kernel,"a",@progbits
	.sectionflags	@""
	.align	4
.nv.constant0.matmul_kernel:
	.zero		608


//--------------------- SYMBOLS --------------------------

	.type		.nv.reservedSmem.offset0,@object
	.size		.nv.reservedSmem.offset0,0x4
